	.target	sm_90

	.elftype	@"ET_EXEC"


//--------------------- .note.nv.tkinfo           --------------------------
	.section	.note.nv.tkinfo,"",@"SHT_NOTE"
	.sectionflags	@"SHF_NOTE_NV_TKINFO"
	.tkinfo
        /*0018*/ 	.word	0x00000002
        /*0030*/ 	.string	""
        /*0030*/ 	.string	"ptxas"
        /*0030*/ 	.string	"Cuda compilation tools, release 13.0, V13.0.88"
        /*0030*/ 	.string	"Build cuda_13.0.r13.0/compiler.36424714_0"
        /*0030*/ 	.string	"-arch sm_90 -m 64 "



//--------------------- .note.nv.cuinfo           --------------------------
	.section	.note.nv.cuinfo,"",@"SHT_NOTE"
	.sectionflags	@"SHF_NOTE_NV_CUINFO"
        /*0018*/ 	.short	0x0002
        /*001a*/ 	.short	0x005a
        /*001c*/ 	.short	0x0082
	.zero		2


//--------------------- .nv.info                  --------------------------
	.section	.nv.info,"",@"SHT_CUDA_INFO"
	.align	4


	//----- nvinfo : EIATTR_REGCOUNT
	.align		4
        /*0000*/ 	.byte	0x04, 0x2f
        /*0002*/ 	.short	(.L_29 - .L_28)
	.align		4
.L_28:
        /*0004*/ 	.word	index@(_Z18fp16_to_fp8_kernelPK6__halfPhiiii)
        /*0008*/ 	.word	0x00000010


	//----- nvinfo : EIATTR_FRAME_SIZE
	.align		4
.L_29:
        /*000c*/ 	.byte	0x04, 0x11
        /*000e*/ 	.short	(.L_31 - .L_30)
	.align		4
.L_30:
        /*0010*/ 	.word	index@(_Z18fp16_to_fp8_kernelPK6__halfPhiiii)
        /*0014*/ 	.word	0x00000000


	//----- nvinfo : EIATTR_REGCOUNT
	.align		4
.L_31:
        /*0018*/ 	.byte	0x04, 0x2f
        /*001a*/ 	.short	(.L_33 - .L_32)
	.align		4
.L_32:
        /*001c*/ 	.word	index@(_Z18fp8_to_fp16_kernelPKhP6__halfiiii)
        /*0020*/ 	.word	0x00000010


	//----- nvinfo : EIATTR_FRAME_SIZE
	.align		4
.L_33:
        /*0024*/ 	.byte	0x04, 0x11
        /*0026*/ 	.short	(.L_35 - .L_34)
	.align		4
.L_34:
        /*0028*/ 	.word	index@(_Z18fp8_to_fp16_kernelPKhP6__halfiiii)
        /*002c*/ 	.word	0x00000000


	//----- nvinfo : EIATTR_REGCOUNT
	.align		4
.L_35:
        /*0030*/ 	.byte	0x04, 0x2f
        /*0032*/ 	.short	(.L_37 - .L_36)
	.align		4
.L_36:
        /*0034*/ 	.word	index@(_Z25fp16_to_q_kv_paged_kernelILi4ELi4EEvPK6__halfPhPS0_S2_S3_S4_PKiS6_iiii)
        /*0038*/ 	.word	0x0000001f


	//----- nvinfo : EIATTR_FRAME_SIZE
	.align		4
.L_37:
        /*003c*/ 	.byte	0x04, 0x11
        /*003e*/ 	.short	(.L_39 - .L_38)
	.align		4
.L_38:
        /*0040*/ 	.word	index@(_Z25fp16_to_q_kv_paged_kernelILi4ELi4EEvPK6__halfPhPS0_S2_S3_S4_PKiS6_iiii)
        /*0044*/ 	.word	0x00000000


	//----- nvinfo : EIATTR_REGCOUNT
	.align		4
.L_39:
        /*0048*/ 	.byte	0x04, 0x2f
        /*004a*/ 	.short	(.L_41 - .L_40)
	.align		4
.L_40:
        /*004c*/ 	.word	index@(_Z25fp16_to_q_kv_paged_kernelILi8ELi4EEvPK6__halfPhPS0_S2_S3_S4_PKiS6_iiii)
        /*0050*/ 	.word	0x00000020


	//----- nvinfo : EIATTR_FRAME_SIZE
	.align		4
.L_41:
        /*0054*/ 	.byte	0x04, 0x11
        /*0056*/ 	.short	(.L_43 - .L_42)
	.align		4
.L_42:
        /*0058*/ 	.word	index@(_Z25fp16_to_q_kv_paged_kernelILi8ELi4EEvPK6__halfPhPS0_S2_S3_S4_PKiS6_iiii)
        /*005c*/ 	.word	0x00000000


	//----- nvinfo : EIATTR_REGCOUNT
	.align		4
.L_43:
        /*0060*/ 	.byte	0x04, 0x2f
        /*0062*/ 	.short	(.L_45 - .L_44)
	.align		4
.L_44:
        /*0064*/ 	.word	index@(_Z25fp16_to_q_kv_paged_kernelILi8ELi8EEvPK6__halfPhPS0_S2_S3_S4_PKiS6_iiii)
        /*0068*/ 	.word	0x00000020


	//----- nvinfo : EIATTR_FRAME_SIZE
	.align		4
.L_45:
        /*006c*/ 	.byte	0x04, 0x11
        /*006e*/ 	.short	(.L_47 - .L_46)
	.align		4
.L_46:
        /*0070*/ 	.word	index@(_Z25fp16_to_q_kv_paged_kernelILi8ELi8EEvPK6__halfPhPS0_S2_S3_S4_PKiS6_iiii)
        /*0074*/ 	.word	0x00000000


	//----- nvinfo : EIATTR_REGCOUNT
	.align		4
.L_47:
        /*0078*/ 	.byte	0x04, 0x2f
        /*007a*/ 	.short	(.L_49 - .L_48)
	.align		4
.L_48:
        /*007c*/ 	.word	index@(_Z19fp16_to_q_kv_kernelILi4ELi4EEvPK6__halfPhPS0_S2_S3_S4_iii)
        /*0080*/ 	.word	0x00000016


	//----- nvinfo : EIATTR_FRAME_SIZE
	.align		4
.L_49:
        /*0084*/ 	.byte	0x04, 0x11
        /*0086*/ 	.short	(.L_51 - .L_50)
	.align		4
.L_50:
        /*0088*/ 	.word	index@(_Z19fp16_to_q_kv_kernelILi4ELi4EEvPK6__halfPhPS0_S2_S3_S4_iii)
        /*008c*/ 	.word	0x00000000


	//----- nvinfo : EIATTR_REGCOUNT
	.align		4
.L_51:
        /*0090*/ 	.byte	0x04, 0x2f
        /*0092*/ 	.short	(.L_53 - .L_52)
	.align		4
.L_52:
        /*0094*/ 	.word	index@(_Z19fp16_to_q_kv_kernelILi8ELi4EEvPK6__halfPhPS0_S2_S3_S4_iii)
        /*0098*/ 	.word	0x00000016


	//----- nvinfo : EIATTR_FRAME_SIZE
	.align		4
.L_53:
        /*009c*/ 	.byte	0x04, 0x11
        /*009e*/ 	.short	(.L_55 - .L_54)
	.align		4
.L_54:
        /*00a0*/ 	.word	index@(_Z19fp16_to_q_kv_kernelILi8ELi4EEvPK6__halfPhPS0_S2_S3_S4_iii)
        /*00a4*/ 	.word	0x00000000


	//----- nvinfo : EIATTR_REGCOUNT
	.align		4
.L_55:
        /*00a8*/ 	.byte	0x04, 0x2f
        /*00aa*/ 	.short	(.L_57 - .L_56)
	.align		4
.L_56:
        /*00ac*/ 	.word	index@(_Z19fp16_to_q_kv_kernelILi8ELi8EEvPK6__halfPhPS0_S2_S3_S4_iii)
        /*00b0*/ 	.word	0x00000017


	//----- nvinfo : EIATTR_FRAME_SIZE
	.align		4
.L_57:
        /*00b4*/ 	.byte	0x04, 0x11
        /*00b6*/ 	.short	(.L_59 - .L_58)
	.align		4
.L_58:
        /*00b8*/ 	.word	index@(_Z19fp16_to_q_kv_kernelILi8ELi8EEvPK6__halfPhPS0_S2_S3_S4_iii)
        /*00bc*/ 	.word	0x00000000


	//----- nvinfo : EIATTR_REGCOUNT
	.align		4
.L_59:
        /*00c0*/ 	.byte	0x04, 0x2f
        /*00c2*/ 	.short	(.L_61 - .L_60)
	.align		4
.L_60:
        /*00c4*/ 	.word	index@(_Z25q_to_fp16_kv_paged_kernelILi4ELi4EEvPKhPK6__halfPS2_S1_S4_S5_PKiS7_iii)
        /*00c8*/ 	.word	0x0000001e


	//----- nvinfo : EIATTR_FRAME_SIZE
	.align		4
.L_61:
        /*00cc*/ 	.byte	0x04, 0x11
        /*00ce*/ 	.short	(.L_63 - .L_62)
	.align		4
.L_62:
        /*00d0*/ 	.word	index@(_Z25q_to_fp16_kv_paged_kernelILi4ELi4EEvPKhPK6__halfPS2_S1_S4_S5_PKiS7_iii)
        /*00d4*/ 	.word	0x00000000


	//----- nvinfo : EIATTR_REGCOUNT
	.align		4
.L_63:
        /*00d8*/ 	.byte	0x04, 0x2f
        /*00da*/ 	.short	(.L_65 - .L_64)
	.align		4
.L_64:
        /*00dc*/ 	.word	index@(_Z25q_to_fp16_kv_paged_kernelILi8ELi4EEvPKhPK6__halfPS2_S1_S4_S5_PKiS7_iii)
        /*00e0*/ 	.word	0x00000020


	//----- nvinfo : EIATTR_FRAME_SIZE
	.align		4
.L_65:
        /*00e4*/ 	.byte	0x04, 0x11
        /*00e6*/ 	.short	(.L_67 - .L_66)
	.align		4
.L_66:
        /*00e8*/ 	.word	index@(_Z25q_to_fp16_kv_paged_kernelILi8ELi4EEvPKhPK6__halfPS2_S1_S4_S5_PKiS7_iii)
        /*00ec*/ 	.word	0x00000000


	//----- nvinfo : EIATTR_REGCOUNT
	.align		4
.L_67:
        /*00f0*/ 	.byte	0x04, 0x2f
        /*00f2*/ 	.short	(.L_69 - .L_68)
	.align		4
.L_68:
        /*00f4*/ 	.word	index@(_Z25q_to_fp16_kv_paged_kernelILi8ELi8EEvPKhPK6__halfPS2_S1_S4_S5_PKiS7_iii)
        /*00f8*/ 	.word	0x0000001b


	//----- nvinfo : EIATTR_FRAME_SIZE
	.align		4
.L_69:
        /*00fc*/ 	.byte	0x04, 0x11
        /*00fe*/ 	.short	(.L_71 - .L_70)
	.align		4
.L_70:
        /*0100*/ 	.word	index@(_Z25q_to_fp16_kv_paged_kernelILi8ELi8EEvPKhPK6__halfPS2_S1_S4_S5_PKiS7_iii)
        /*0104*/ 	.word	0x00000000


	//----- nvinfo : EIATTR_REGCOUNT
	.align		4
.L_71:
        /*0108*/ 	.byte	0x04, 0x2f
        /*010a*/ 	.short	(.L_73 - .L_72)
	.align		4
.L_72:
        /*010c*/ 	.word	index@(_Z19q_to_fp16_kv_kernelILi4ELi4EEvPKhPK6__halfPS2_S1_S4_S5_iii)
        /*0110*/ 	.word	0x00000012


	//----- nvinfo : EIATTR_FRAME_SIZE
	.align		4
.L_73:
        /*0114*/ 	.byte	0x04, 0x11
        /*0116*/ 	.short	(.L_75 - .L_74)
	.align		4
.L_74:
        /*0118*/ 	.word	index@(_Z19q_to_fp16_kv_kernelILi4ELi4EEvPKhPK6__halfPS2_S1_S4_S5_iii)
        /*011c*/ 	.word	0x00000000


	//----- nvinfo : EIATTR_REGCOUNT
	.align		4
.L_75:
        /*0120*/ 	.byte	0x04, 0x2f
        /*0122*/ 	.short	(.L_77 - .L_76)
	.align		4
.L_76:
        /*0124*/ 	.word	index@(_Z19q_to_fp16_kv_kernelILi8ELi4EEvPKhPK6__halfPS2_S1_S4_S5_iii)
        /*0128*/ 	.word	0x00000010


	//----- nvinfo : EIATTR_FRAME_SIZE
	.align		4
.L_77:
        /*012c*/ 	.byte	0x04, 0x11
        /*012e*/ 	.short	(.L_79 - .L_78)
	.align		4
.L_78:
        /*0130*/ 	.word	index@(_Z19q_to_fp16_kv_kernelILi8ELi4EEvPKhPK6__halfPS2_S1_S4_S5_iii)
        /*0134*/ 	.word	0x00000000


	//----- nvinfo : EIATTR_REGCOUNT
	.align		4
.L_79:
        /*0138*/ 	.byte	0x04, 0x2f
        /*013a*/ 	.short	(.L_81 - .L_80)
	.align		4
.L_80:
        /*013c*/ 	.word	index@(_Z19q_to_fp16_kv_kernelILi8ELi8EEvPKhPK6__halfPS2_S1_S4_S5_iii)
        /*0140*/ 	.word	0x00000010


	//----- nvinfo : EIATTR_FRAME_SIZE
	.align		4
.L_81:
        /*0144*/ 	.byte	0x04, 0x11
        /*0146*/ 	.short	(.L_83 - .L_82)
	.align		4
.L_82:
        /*0148*/ 	.word	index@(_Z19q_to_fp16_kv_kernelILi8ELi8EEvPKhPK6__halfPS2_S1_S4_S5_iii)
        /*014c*/ 	.word	0x00000000


	//----- nvinfo : EIATTR_REGCOUNT
	.align		4
.L_83:
        /*0150*/ 	.byte	0x04, 0x2f
        /*0152*/ 	.short	(.L_85 - .L_84)
	.align		4
.L_84:
        /*0154*/ 	.word	index@(_Z19cache_rotate_kernelPhPKjS_mm)
        /*0158*/ 	.word	0x0000001a


	//----- nvinfo : EIATTR_FRAME_SIZE
	.align		4
.L_85:
        /*015c*/ 	.byte	0x04, 0x11
        /*015e*/ 	.short	(.L_87 - .L_86)
	.align		4
.L_86:
        /*0160*/ 	.word	index@($__internal_0_$__cuda_sm20_div_u64)
        /*0164*/ 	.word	0x00000000


	//----- nvinfo : EIATTR_FRAME_SIZE
	.align		4
.L_87:
        /*0168*/ 	.byte	0x04, 0x11
        /*016a*/ 	.short	(.L_89 - .L_88)
	.align		4
.L_88:
        /*016c*/ 	.word	index@(_Z19cache_rotate_kernelPhPKjS_mm)
        /*0170*/ 	.word	0x00000000


	//----- nvinfo : EIATTR_MIN_STACK_SIZE
	.align		4
.L_89:
        /*0174*/ 	.byte	0x04, 0x12
        /*0176*/ 	.short	(.L_91 - .L_90)
	.align		4
.L_90:
        /*0178*/ 	.word	index@(_Z19cache_rotate_kernelPhPKjS_mm)
        /*017c*/ 	.word	0x00000000


	//----- nvinfo : EIATTR_MIN_STACK_SIZE
	.align		4
.L_91:
        /*0180*/ 	.byte	0x04, 0x12
        /*0182*/ 	.short	(.L_93 - .L_92)
	.align		4
.L_92:
        /*0184*/ 	.word	index@(_Z19q_to_fp16_kv_kernelILi8ELi8EEvPKhPK6__halfPS2_S1_S4_S5_iii)
        /*0188*/ 	.word	0x00000000


	//----- nvinfo : EIATTR_MIN_STACK_SIZE
	.align		4
.L_93:
        /*018c*/ 	.byte	0x04, 0x12
        /*018e*/ 	.short	(.L_95 - .L_94)
	.align		4
.L_94:
        /*0190*/ 	.word	index@(_Z19q_to_fp16_kv_kernelILi8ELi4EEvPKhPK6__halfPS2_S1_S4_S5_iii)
        /*0194*/ 	.word	0x00000000


	//----- nvinfo : EIATTR_MIN_STACK_SIZE
	.align		4
.L_95:
        /*0198*/ 	.byte	0x04, 0x12
        /*019a*/ 	.short	(.L_97 - .L_96)
	.align		4
.L_96:
        /*019c*/ 	.word	index@(_Z19q_to_fp16_kv_kernelILi4ELi4EEvPKhPK6__halfPS2_S1_S4_S5_iii)
        /*01a0*/ 	.word	0x00000000


	//----- nvinfo : EIATTR_MIN_STACK_SIZE
	.align		4
.L_97:
        /*01a4*/ 	.byte	0x04, 0x12
        /*01a6*/ 	.short	(.L_99 - .L_98)
	.align		4
.L_98:
        /*01a8*/ 	.word	index@(_Z25q_to_fp16_kv_paged_kernelILi8ELi8EEvPKhPK6__halfPS2_S1_S4_S5_PKiS7_iii)
        /*01ac*/ 	.word	0x00000000


	//----- nvinfo : EIATTR_MIN_STACK_SIZE
	.align		4
.L_99:
        /*01b0*/ 	.byte	0x04, 0x12
        /*01b2*/ 	.short	(.L_101 - .L_100)
	.align		4
.L_100:
        /*01b4*/ 	.word	index@(_Z25q_to_fp16_kv_paged_kernelILi8ELi4EEvPKhPK6__halfPS2_S1_S4_S5_PKiS7_iii)
        /*01b8*/ 	.word	0x00000000


	//----- nvinfo : EIATTR_MIN_STACK_SIZE
	.align		4
.L_101:
        /*01bc*/ 	.byte	0x04, 0x12
        /*01be*/ 	.short	(.L_103 - .L_102)
	.align		4
.L_102:
        /*01c0*/ 	.word	index@(_Z25q_to_fp16_kv_paged_kernelILi4ELi4EEvPKhPK6__halfPS2_S1_S4_S5_PKiS7_iii)
        /*01c4*/ 	.word	0x00000000


	//----- nvinfo : EIATTR_MIN_STACK_SIZE
	.align		4
.L_103:
        /*01c8*/ 	.byte	0x04, 0x12
        /*01ca*/ 	.short	(.L_105 - .L_104)
	.align		4
.L_104:
        /*01cc*/ 	.word	index@(_Z19fp16_to_q_kv_kernelILi8ELi8EEvPK6__halfPhPS0_S2_S3_S4_iii)
        /*01d0*/ 	.word	0x00000000


	//----- nvinfo : EIATTR_MIN_STACK_SIZE
	.align		4
.L_105:
        /*01d4*/ 	.byte	0x04, 0x12
        /*01d6*/ 	.short	(.L_107 - .L_106)
	.align		4
.L_106:
        /*01d8*/ 	.word	index@(_Z19fp16_to_q_kv_kernelILi8ELi4EEvPK6__halfPhPS0_S2_S3_S4_iii)
        /*01dc*/ 	.word	0x00000000


	//----- nvinfo : EIATTR_MIN_STACK_SIZE
	.align		4
.L_107:
        /*01e0*/ 	.byte	0x04, 0x12
        /*01e2*/ 	.short	(.L_109 - .L_108)
	.align		4
.L_108:
        /*01e4*/ 	.word	index@(_Z19fp16_to_q_kv_kernelILi4ELi4EEvPK6__halfPhPS0_S2_S3_S4_iii)
        /*01e8*/ 	.word	0x00000000


	//----- nvinfo : EIATTR_MIN_STACK_SIZE
	.align		4
.L_109:
        /*01ec*/ 	.byte	0x04, 0x12
        /*01ee*/ 	.short	(.L_111 - .L_110)
	.align		4
.L_110:
        /*01f0*/ 	.word	index@(_Z25fp16_to_q_kv_paged_kernelILi8ELi8EEvPK6__halfPhPS0_S2_S3_S4_PKiS6_iiii)
        /*01f4*/ 	.word	0x00000000


	//----- nvinfo : EIATTR_MIN_STACK_SIZE
	.align		4
.L_111:
        /*01f8*/ 	.byte	0x04, 0x12
        /*01fa*/ 	.short	(.L_113 - .L_112)
	.align		4
.L_112:
        /*01fc*/ 	.word	index@(_Z25fp16_to_q_kv_paged_kernelILi8ELi4EEvPK6__halfPhPS0_S2_S3_S4_PKiS6_iiii)
        /*0200*/ 	.word	0x00000000


	//----- nvinfo : EIATTR_MIN_STACK_SIZE
	.align		4
.L_113:
        /*0204*/ 	.byte	0x04, 0x12
        /*0206*/ 	.short	(.L_115 - .L_114)
	.align		4
.L_114:
        /*0208*/ 	.word	index@(_Z25fp16_to_q_kv_paged_kernelILi4ELi4EEvPK6__halfPhPS0_S2_S3_S4_PKiS6_iiii)
        /*020c*/ 	.word	0x00000000


	//----- nvinfo : EIATTR_MIN_STACK_SIZE
	.align		4
.L_115:
        /*0210*/ 	.byte	0x04, 0x12
        /*0212*/ 	.short	(.L_117 - .L_116)
	.align		4
.L_116:
        /*0214*/ 	.word	index@(_Z18fp8_to_fp16_kernelPKhP6__halfiiii)
        /*0218*/ 	.word	0x00000000


	//----- nvinfo : EIATTR_MIN_STACK_SIZE
	.align		4
.L_117:
        /*021c*/ 	.byte	0x04, 0x12
        /*021e*/ 	.short	(.L_119 - .L_118)
	.align		4
.L_118:
        /*0220*/ 	.word	index@(_Z18fp16_to_fp8_kernelPK6__halfPhiiii)
        /*0224*/ 	.word	0x00000000
.L_119:


//--------------------- .nv.compat                --------------------------
	.section	.nv.compat,"",@"SHT_CUDA_COMPAT_INFO"
	.align	4
        /*0000*/ 	.byte	0x02, 0x09, 0x00, 0x00, 0x02, 0x02, 0x01, 0x00, 0x02, 0x05, 0x05, 0x00, 0x03, 0x07, 0x01, 0x01
        /*0010*/ 	.byte	0x02, 0x03, 0x00, 0x00, 0x02, 0x06, 0x01, 0x00, 0x04, 0x0b, 0x08, 0x00, 0x00, 0x00, 0x00, 0x00
        /*0020*/ 	.byte	0x00, 0x00, 0x00, 0x00


//--------------------- .nv.info._Z19cache_rotate_kernelPhPKjS_mm --------------------------
	.section	.nv.info._Z19cache_rotate_kernelPhPKjS_mm,"",@"SHT_CUDA_INFO"
	.sectionflags	@""
	.align	4


	//----- nvinfo : EIATTR_CUDA_API_VERSION
	.align		4
        /*0000*/ 	.byte	0x04, 0x37
        /*0002*/ 	.short	(.L_121 - .L_120)
.L_120:
        /*0004*/ 	.word	0x00000082


	//----- nvinfo : EIATTR_KPARAM_INFO
	.align		4
.L_121:
        /*0008*/ 	.byte	0x04, 0x17
        /*000a*/ 	.short	(.L_123 - .L_122)
.L_122:
        /*000c*/ 	.word	0x00000000
        /*0010*/ 	.short	0x0004
        /*0012*/ 	.short	0x0020
        /*0014*/ 	.byte	0x00, 0xf0, 0x21, 0x00


	//----- nvinfo : EIATTR_KPARAM_INFO
	.align		4
.L_123:
        /*0018*/ 	.byte	0x04, 0x17
        /*001a*/ 	.short	(.L_125 - .L_124)
.L_124:
        /*001c*/ 	.word	0x00000000
        /*0020*/ 	.short	0x0003
        /*0022*/ 	.short	0x0018
        /*0024*/ 	.byte	0x00, 0xf0, 0x21, 0x00


	//----- nvinfo : EIATTR_KPARAM_INFO
	.align		4
.L_125:
        /*0028*/ 	.byte	0x04, 0x17
        /*002a*/ 	.short	(.L_127 - .L_126)
.L_126:
        /*002c*/ 	.word	0x00000000
        /*0030*/ 	.short	0x0002
        /*0032*/ 	.short	0x0010
        /*0034*/ 	.byte	0x00, 0xf0, 0x21, 0x00


	//----- nvinfo : EIATTR_KPARAM_INFO
	.align		4
.L_127:
        /*0038*/ 	.byte	0x04, 0x17
        /*003a*/ 	.short	(.L_129 - .L_128)
.L_128:
        /*003c*/ 	.word	0x00000000
        /*0040*/ 	.short	0x0001
        /*0042*/ 	.short	0x0008
        /*0044*/ 	.byte	0x00, 0xf0, 0x21, 0x00


	//----- nvinfo : EIATTR_KPARAM_INFO
	.align		4
.L_129:
        /*0048*/ 	.byte	0x04, 0x17
        /*004a*/ 	.short	(.L_131 - .L_130)
.L_130:
        /*004c*/ 	.word	0x00000000
        /*0050*/ 	.short	0x0000
        /*0052*/ 	.short	0x0000
        /*0054*/ 	.byte	0x00, 0xf0, 0x21, 0x00


	//----- nvinfo : EIATTR_SPARSE_MMA_MASK
	.align		4
.L_131:
        /*0058*/ 	.byte	0x03, 0x50
        /*005a*/ 	.short	0x0000


	//----- nvinfo : EIATTR_MAXREG_COUNT
	.align		4
        /*005c*/ 	.byte	0x03, 0x1b
        /*005e*/ 	.short	0x0080


	//----- nvinfo : EIATTR_MERCURY_ISA_VERSION
	.align		4
        /*0060*/ 	.byte	0x03, 0x5f
        /*0062*/ 	.short	0x0101


	//----- nvinfo : EIATTR_EXIT_INSTR_OFFSETS
	.align		4
        /*0064*/ 	.byte	0x04, 0x1c
        /*0066*/ 	.short	(.L_133 - .L_132)


	//   ....[0]....
.L_132:
        /*0068*/ 	.word	0x000002d0


	//   ....[1]....
        /*006c*/ 	.word	0x000007b0


	//   ....[2]....
        /*0070*/ 	.word	0x00000870


	//----- nvinfo : EIATTR_MAX_THREADS
	.align		4
.L_133:
        /*0074*/ 	.byte	0x04, 0x05
        /*0076*/ 	.short	(.L_135 - .L_134)
.L_134:
        /*0078*/ 	.word	0x00000200
        /*007c*/ 	.word	0x00000001
        /*0080*/ 	.word	0x00000001


	//----- nvinfo : EIATTR_CRS_STACK_SIZE
	.align		4
.L_135:
        /*0084*/ 	.byte	0x04, 0x1e
        /*0086*/ 	.short	(.L_137 - .L_136)
.L_136:
        /*0088*/ 	.word	0x00000000


	//----- nvinfo : EIATTR_CBANK_PARAM_SIZE
	.align		4
.L_137:
        /*008c*/ 	.byte	0x03, 0x19
        /*008e*/ 	.short	0x0028


	//----- nvinfo : EIATTR_PARAM_CBANK
	.align		4
        /*0090*/ 	.byte	0x04, 0x0a
        /*0092*/ 	.short	(.L_139 - .L_138)
	.align		4
.L_138:
        /*0094*/ 	.word	index@(.nv.constant0._Z19cache_rotate_kernelPhPKjS_mm)
        /*0098*/ 	.short	0x0210
        /*009a*/ 	.short	0x0028


	//----- nvinfo : EIATTR_SW_WAR
	.align		4
.L_139:
        /*009c*/ 	.byte	0x04, 0x36
        /*009e*/ 	.short	(.L_141 - .L_140)
.L_140:
        /*00a0*/ 	.word	0x00000008
.L_141:


//--------------------- .nv.info._Z19q_to_fp16_kv_kernelILi8ELi8EEvPKhPK6__halfPS2_S1_S4_S5_iii --------------------------
	.section	.nv.info._Z19q_to_fp16_kv_kernelILi8ELi8EEvPKhPK6__halfPS2_S1_S4_S5_iii,"",@"SHT_CUDA_INFO"
	.sectionflags	@""
	.align	4


	//----- nvinfo : EIATTR_CUDA_API_VERSION
	.align		4
        /*0000*/ 	.byte	0x04, 0x37
        /*0002*/ 	.short	(.L_143 - .L_142)
.L_142:
        /*0004*/ 	.word	0x00000082


	//----- nvinfo : EIATTR_KPARAM_INFO
	.align		4
.L_143:
        /*0008*/ 	.byte	0x04, 0x17
        /*000a*/ 	.short	(.L_145 - .L_144)
.L_144:
        /*000c*/ 	.word	0x00000000
        /*0010*/ 	.short	0x0008
        /*0012*/ 	.short	0x0038
        /*0014*/ 	.byte	0x00, 0xf0, 0x11, 0x00


	//----- nvinfo : EIATTR_KPARAM_INFO
	.align		4
.L_145:
        /*0018*/ 	.byte	0x04, 0x17
        /*001a*/ 	.short	(.L_147 - .L_146)
.L_146:
        /*001c*/ 	.word	0x00000000
        /*0020*/ 	.short	0x0007
        /*0022*/ 	.short	0x0034
        /*0024*/ 	.byte	0x00, 0xf0, 0x11, 0x00


	//----- nvinfo : EIATTR_KPARAM_INFO
	.align		4
.L_147:
        /*0028*/ 	.byte	0x04, 0x17
        /*002a*/ 	.short	(.L_149 - .L_148)
.L_148:
        /*002c*/ 	.word	0x00000000
        /*0030*/ 	.short	0x0006
        /*0032*/ 	.short	0x0030
        /*0034*/ 	.byte	0x00, 0xf0, 0x11, 0x00


	//----- nvinfo : EIATTR_KPARAM_INFO
	.align		4
.L_149:
        /*0038*/ 	.byte	0x04, 0x17
        /*003a*/ 	.short	(.L_151 - .L_150)
.L_150:
        /*003c*/ 	.word	0x00000000
        /*0040*/ 	.short	0x0005
        /*0042*/ 	.short	0x0028
        /*0044*/ 	.byte	0x00, 0xf0, 0x21, 0x00


	//----- nvinfo : EIATTR_KPARAM_INFO
	.align		4
.L_151:
        /*0048*/ 	.byte	0x04, 0x17
        /*004a*/ 	.short	(.L_153 - .L_152)
.L_152:
        /*004c*/ 	.word	0x00000000
        /*0050*/ 	.short	0x0004
        /*0052*/ 	.short	0x0020
        /*0054*/ 	.byte	0x00, 0xf0, 0x21, 0x00


	//----- nvinfo : EIATTR_KPARAM_INFO
	.align		4
.L_153:
        /*0058*/ 	.byte	0x04, 0x17
        /*005a*/ 	.short	(.L_155 - .L_154)
.L_154:
        /*005c*/ 	.word	0x00000000
        /*0060*/ 	.short	0x0003
        /*0062*/ 	.short	0x0018
        /*0064*/ 	.byte	0x00, 0xf0, 0x21, 0x00


	//----- nvinfo : EIATTR_KPARAM_INFO
	.align		4
.L_155:
        /*0068*/ 	.byte	0x04, 0x17
        /*006a*/ 	.short	(.L_157 - .L_156)
.L_156:
        /*006c*/ 	.word	0x00000000
        /*0070*/ 	.short	0x0002
        /*0072*/ 	.short	0x0010
        /*0074*/ 	.byte	0x00, 0xf0, 0x21, 0x00


	//----- nvinfo : EIATTR_KPARAM_INFO
	.align		4
.L_157:
        /*0078*/ 	.byte	0x04, 0x17
        /*007a*/ 	.short	(.L_159 - .L_158)
.L_158:
        /*007c*/ 	.word	0x00000000
        /*0080*/ 	.short	0x0001
        /*0082*/ 	.short	0x0008
        /*0084*/ 	.byte	0x00, 0xf0, 0x21, 0x00


	//----- nvinfo : EIATTR_KPARAM_INFO
	.align		4
.L_159:
        /*0088*/ 	.byte	0x04, 0x17
        /*008a*/ 	.short	(.L_161 - .L_160)
.L_160:
        /*008c*/ 	.word	0x00000000
        /*0090*/ 	.short	0x0000
        /*0092*/ 	.short	0x0000
        /*0094*/ 	.byte	0x00, 0xf0, 0x21, 0x00


	//----- nvinfo : EIATTR_SPARSE_MMA_MASK
	.align		4
.L_161:
        /*0098*/ 	.byte	0x03, 0x50
        /*009a*/ 	.short	0x0000


	//----- nvinfo : EIATTR_MAXREG_COUNT
	.align		4
        /*009c*/ 	.byte	0x03, 0x1b
        /*009e*/ 	.short	0x00ff


	//----- nvinfo : EIATTR_MERCURY_ISA_VERSION
	.align		4
        /*00a0*/ 	.byte	0x03, 0x5f
        /*00a2*/ 	.short	0x0101


	//----- nvinfo : EIATTR_COOP_GROUP_MASK_REGIDS
	.align		4
        /*00a4*/ 	.byte	0x04, 0x29
        /*00a6*/ 	.short	(.L_163 - .L_162)


	//   ....[0]....
.L_162:
        /*00a8*/ 	.word	0xffffffff


	//   ....[1]....
        /*00ac*/ 	.word	0xffffffff


	//   ....[2]....
        /*00b0*/ 	.word	0xffffffff


	//   ....[3]....
        /*00b4*/ 	.word	0xffffffff


	//   ....[4]....
        /*00b8*/ 	.word	0xffffffff


	//   ....[5]....
        /*00bc*/ 	.word	0xffffffff


	//   ....[6]....
        /*00c0*/ 	.word	0xffffffff


	//   ....[7]....
        /*00c4*/ 	.word	0xffffffff


	//   ....[8]....
        /*00c8*/ 	.word	0xffffffff


	//   ....[9]....
        /*00cc*/ 	.word	0xffffffff


	//----- nvinfo : EIATTR_COOP_GROUP_INSTR_OFFSETS
	.align		4
.L_163:
        /*00d0*/ 	.byte	0x04, 0x28
        /*00d2*/ 	.short	(.L_165 - .L_164)


	//   ....[0]....
.L_164:
        /*00d4*/ 	.word	0x000003b0


	//   ....[1]....
        /*00d8*/ 	.word	0x000003e0


	//   ....[2]....
        /*00dc*/ 	.word	0x00000440


	//   ....[3]....
        /*00e0*/ 	.word	0x00000490


	//   ....[4]....
        /*00e4*/ 	.word	0x000004e0


	//   ....[5]....
        /*00e8*/ 	.word	0x00000660


	//   ....[6]....
        /*00ec*/ 	.word	0x000006f0


	//   ....[7]....
        /*00f0*/ 	.word	0x00000720


	//   ....[8]....
        /*00f4*/ 	.word	0x00000770


	//   ....[9]....
        /*00f8*/ 	.word	0x000007c0


	//----- nvinfo : EIATTR_EXIT_INSTR_OFFSETS
	.align		4
.L_165:
        /*00fc*/ 	.byte	0x04, 0x1c
        /*00fe*/ 	.short	(.L_167 - .L_166)


	//   ....[0]....
.L_166:
        /*0100*/ 	.word	0x00000550


	//   ....[1]....
        /*0104*/ 	.word	0x00000830


	//----- nvinfo : EIATTR_CBANK_PARAM_SIZE
	.align		4
.L_167:
        /*0108*/ 	.byte	0x03, 0x19
        /*010a*/ 	.short	0x003c


	//----- nvinfo : EIATTR_PARAM_CBANK
	.align		4
        /*010c*/ 	.byte	0x04, 0x0a
        /*010e*/ 	.short	(.L_169 - .L_168)
	.align		4
.L_168:
        /*0110*/ 	.word	index@(.nv.constant0._Z19q_to_fp16_kv_kernelILi8ELi8EEvPKhPK6__halfPS2_S1_S4_S5_iii)
        /*0114*/ 	.short	0x0210
        /*0116*/ 	.short	0x003c


	//----- nvinfo : EIATTR_SW_WAR
	.align		4
.L_169:
        /*0118*/ 	.byte	0x04, 0x36
        /*011a*/ 	.short	(.L_171 - .L_170)
.L_170:
        /*011c*/ 	.word	0x00000008
.L_171:


//--------------------- .nv.info._Z19q_to_fp16_kv_kernelILi8ELi4EEvPKhPK6__halfPS2_S1_S4_S5_iii --------------------------
	.section	.nv.info._Z19q_to_fp16_kv_kernelILi8ELi4EEvPKhPK6__halfPS2_S1_S4_S5_iii,"",@"SHT_CUDA_INFO"
	.sectionflags	@""
	.align	4


	//----- nvinfo : EIATTR_CUDA_API_VERSION
	.align		4
        /*0000*/ 	.byte	0x04, 0x37
        /*0002*/ 	.short	(.L_173 - .L_172)
.L_172:
        /*0004*/ 	.word	0x00000082


	//----- nvinfo : EIATTR_KPARAM_INFO
	.align		4
.L_173:
        /*0008*/ 	.byte	0x04, 0x17
        /*000a*/ 	.short	(.L_175 - .L_174)
.L_174:
        /*000c*/ 	.word	0x00000000
        /*0010*/ 	.short	0x0008
        /*0012*/ 	.short	0x0038
        /*0014*/ 	.byte	0x00, 0xf0, 0x11, 0x00


	//----- nvinfo : EIATTR_KPARAM_INFO
	.align		4
.L_175:
        /*0018*/ 	.byte	0x04, 0x17
        /*001a*/ 	.short	(.L_177 - .L_176)
.L_176:
        /*001c*/ 	.word	0x00000000
        /*0020*/ 	.short	0x0007
        /*0022*/ 	.short	0x0034
        /*0024*/ 	.byte	0x00, 0xf0, 0x11, 0x00


	//----- nvinfo : EIATTR_KPARAM_INFO
	.align		4
.L_177:
        /*0028*/ 	.byte	0x04, 0x17
        /*002a*/ 	.short	(.L_179 - .L_178)
.L_178:
        /*002c*/ 	.word	0x00000000
        /*0030*/ 	.short	0x0006
        /*0032*/ 	.short	0x0030
        /*0034*/ 	.byte	0x00, 0xf0, 0x11, 0x00


	//----- nvinfo : EIATTR_KPARAM_INFO
	.align		4
.L_179:
        /*0038*/ 	.byte	0x04, 0x17
        /*003a*/ 	.short	(.L_181 - .L_180)
.L_180:
        /*003c*/ 	.word	0x00000000
        /*0040*/ 	.short	0x0005
        /*0042*/ 	.short	0x0028
        /*0044*/ 	.byte	0x00, 0xf0, 0x21, 0x00


	//----- nvinfo : EIATTR_KPARAM_INFO
	.align		4
.L_181:
        /*0048*/ 	.byte	0x04, 0x17
        /*004a*/ 	.short	(.L_183 - .L_182)
.L_182:
        /*004c*/ 	.word	0x00000000
        /*0050*/ 	.short	0x0004
        /*0052*/ 	.short	0x0020
        /*0054*/ 	.byte	0x00, 0xf0, 0x21, 0x00


	//----- nvinfo : EIATTR_KPARAM_INFO
	.align		4
.L_183:
        /*0058*/ 	.byte	0x04, 0x17
        /*005a*/ 	.short	(.L_185 - .L_184)
.L_184:
        /*005c*/ 	.word	0x00000000
        /*0060*/ 	.short	0x0003
        /*0062*/ 	.short	0x0018
        /*0064*/ 	.byte	0x00, 0xf0, 0x21, 0x00


	//----- nvinfo : EIATTR_KPARAM_INFO
	.align		4
.L_185:
        /*0068*/ 	.byte	0x04, 0x17
        /*006a*/ 	.short	(.L_187 - .L_186)
.L_186:
        /*006c*/ 	.word	0x00000000
        /*0070*/ 	.short	0x0002
        /*0072*/ 	.short	0x0010
        /*0074*/ 	.byte	0x00, 0xf0, 0x21, 0x00


	//----- nvinfo : EIATTR_KPARAM_INFO
	.align		4
.L_187:
        /*0078*/ 	.byte	0x04, 0x17
        /*007a*/ 	.short	(.L_189 - .L_188)
.L_188:
        /*007c*/ 	.word	0x00000000
        /*0080*/ 	.short	0x0001
        /*0082*/ 	.short	0x0008
        /*0084*/ 	.byte	0x00, 0xf0, 0x21, 0x00


	//----- nvinfo : EIATTR_KPARAM_INFO
	.align		4
.L_189:
        /*0088*/ 	.byte	0x04, 0x17
        /*008a*/ 	.short	(.L_191 - .L_190)
.L_190:
        /*008c*/ 	.word	0x00000000
        /*0090*/ 	.short	0x0000
        /*0092*/ 	.short	0x0000
        /*0094*/ 	.byte	0x00, 0xf0, 0x21, 0x00


	//----- nvinfo : EIATTR_SPARSE_MMA_MASK
	.align		4
.L_191:
        /*0098*/ 	.byte	0x03, 0x50
        /*009a*/ 	.short	0x0000


	//----- nvinfo : EIATTR_MAXREG_COUNT
	.align		4
        /*009c*/ 	.byte	0x03, 0x1b
        /*009e*/ 	.short	0x00ff


	//----- nvinfo : EIATTR_MERCURY_ISA_VERSION
	.align		4
        /*00a0*/ 	.byte	0x03, 0x5f
        /*00a2*/ 	.short	0x0101


	//----- nvinfo : EIATTR_COOP_GROUP_MASK_REGIDS
	.align		4
        /*00a4*/ 	.byte	0x04, 0x29
        /*00a6*/ 	.short	(.L_193 - .L_192)


	//   ....[0]....
.L_192:
        /*00a8*/ 	.word	0xffffffff


	//   ....[1]....
        /*00ac*/ 	.word	0xffffffff


	//   ....[2]....
        /*00b0*/ 	.word	0xffffffff


	//   ....[3]....
        /*00b4*/ 	.word	0xffffffff


	//   ....[4]....
        /*00b8*/ 	.word	0xffffffff


	//   ....[5]....
        /*00bc*/ 	.word	0xffffffff


	//   ....[6]....
        /*00c0*/ 	.word	0xffffffff


	//   ....[7]....
        /*00c4*/ 	.word	0xffffffff


	//   ....[8]....
        /*00c8*/ 	.word	0xffffffff


	//   ....[9]....
        /*00cc*/ 	.word	0xffffffff


	//----- nvinfo : EIATTR_COOP_GROUP_INSTR_OFFSETS
	.align		4
.L_193:
        /*00d0*/ 	.byte	0x04, 0x28
        /*00d2*/ 	.short	(.L_195 - .L_194)


	//   ....[0]....
.L_194:
        /*00d4*/ 	.word	0x000003c0


	//   ....[1]....
        /*00d8*/ 	.word	0x00000420


	//   ....[2]....
        /*00dc*/ 	.word	0x00000490


	//   ....[3]....
        /*00e0*/ 	.word	0x000004f0


	//   ....[4]....
        /*00e4*/ 	.word	0x00000520


	//   ....[5]....
        /*00e8*/ 	.word	0x00000790


	//   ....[6]....
        /*00ec*/ 	.word	0x00000800


	//   ....[7]....
        /*00f0*/ 	.word	0x00000870


	//   ....[8]....
        /*00f4*/ 	.word	0x000008d0


	//   ....[9]....
        /*00f8*/ 	.word	0x00000900


	//----- nvinfo : EIATTR_EXIT_INSTR_OFFSETS
	.align		4
.L_195:
        /*00fc*/ 	.byte	0x04, 0x1c
        /*00fe*/ 	.short	(.L_197 - .L_196)


	//   ....[0]....
.L_196:
        /*0100*/ 	.word	0x00000570


	//   ....[1]....
        /*0104*/ 	.word	0x00000950


	//----- nvinfo : EIATTR_CBANK_PARAM_SIZE
	.align		4
.L_197:
        /*0108*/ 	.byte	0x03, 0x19
        /*010a*/ 	.short	0x003c


	//----- nvinfo : EIATTR_PARAM_CBANK
	.align		4
        /*010c*/ 	.byte	0x04, 0x0a
        /*010e*/ 	.short	(.L_199 - .L_198)
	.align		4
.L_198:
        /*0110*/ 	.word	index@(.nv.constant0._Z19q_to_fp16_kv_kernelILi8ELi4EEvPKhPK6__halfPS2_S1_S4_S5_iii)
        /*0114*/ 	.short	0x0210
        /*0116*/ 	.short	0x003c


	//----- nvinfo : EIATTR_SW_WAR
	.align		4
.L_199:
        /*0118*/ 	.byte	0x04, 0x36
        /*011a*/ 	.short	(.L_201 - .L_200)
.L_200:
        /*011c*/ 	.word	0x00000008
.L_201:


//--------------------- .nv.info._Z19q_to_fp16_kv_kernelILi4ELi4EEvPKhPK6__halfPS2_S1_S4_S5_iii --------------------------
	.section	.nv.info._Z19q_to_fp16_kv_kernelILi4ELi4EEvPKhPK6__halfPS2_S1_S4_S5_iii,"",@"SHT_CUDA_INFO"
	.sectionflags	@""
	.align	4


	//----- nvinfo : EIATTR_CUDA_API_VERSION
	.align		4
        /*0000*/ 	.byte	0x04, 0x37
        /*0002*/ 	.short	(.L_203 - .L_202)
.L_202:
        /*0004*/ 	.word	0x00000082


	//----- nvinfo : EIATTR_KPARAM_INFO
	.align		4
.L_203:
        /*0008*/ 	.byte	0x04, 0x17
        /*000a*/ 	.short	(.L_205 - .L_204)
.L_204:
        /*000c*/ 	.word	0x00000000
        /*0010*/ 	.short	0x0008
        /*0012*/ 	.short	0x0038
        /*0014*/ 	.byte	0x00, 0xf0, 0x11, 0x00


	//----- nvinfo : EIATTR_KPARAM_INFO
	.align		4
.L_205:
        /*0018*/ 	.byte	0x04, 0x17
        /*001a*/ 	.short	(.L_207 - .L_206)
.L_206:
        /*001c*/ 	.word	0x00000000
        /*0020*/ 	.short	0x0007
        /*0022*/ 	.short	0x0034
        /*0024*/ 	.byte	0x00, 0xf0, 0x11, 0x00


	//----- nvinfo : EIATTR_KPARAM_INFO
	.align		4
.L_207:
        /*0028*/ 	.byte	0x04, 0x17
        /*002a*/ 	.short	(.L_209 - .L_208)
.L_208:
        /*002c*/ 	.word	0x00000000
        /*0030*/ 	.short	0x0006
        /*0032*/ 	.short	0x0030
        /*0034*/ 	.byte	0x00, 0xf0, 0x11, 0x00


	//----- nvinfo : EIATTR_KPARAM_INFO
	.align		4
.L_209:
        /*0038*/ 	.byte	0x04, 0x17
        /*003a*/ 	.short	(.L_211 - .L_210)
.L_210:
        /*003c*/ 	.word	0x00000000
        /*0040*/ 	.short	0x0005
        /*0042*/ 	.short	0x0028
        /*0044*/ 	.byte	0x00, 0xf0, 0x21, 0x00


	//----- nvinfo : EIATTR_KPARAM_INFO
	.align		4
.L_211:
        /*0048*/ 	.byte	0x04, 0x17
        /*004a*/ 	.short	(.L_213 - .L_212)
.L_212:
        /*004c*/ 	.word	0x00000000
        /*0050*/ 	.short	0x0004
        /*0052*/ 	.short	0x0020
        /*0054*/ 	.byte	0x00, 0xf0, 0x21, 0x00


	//----- nvinfo : EIATTR_KPARAM_INFO
	.align		4
.L_213:
        /*0058*/ 	.byte	0x04, 0x17
        /*005a*/ 	.short	(.L_215 - .L_214)
.L_214:
        /*005c*/ 	.word	0x00000000
        /*0060*/ 	.short	0x0003
        /*0062*/ 	.short	0x0018
        /*0064*/ 	.byte	0x00, 0xf0, 0x21, 0x00


	//----- nvinfo : EIATTR_KPARAM_INFO
	.align		4
.L_215:
        /*0068*/ 	.byte	0x04, 0x17
        /*006a*/ 	.short	(.L_217 - .L_216)
.L_216:
        /*006c*/ 	.word	0x00000000
        /*0070*/ 	.short	0x0002
        /*0072*/ 	.short	0x0010
        /*0074*/ 	.byte	0x00, 0xf0, 0x21, 0x00


	//----- nvinfo : EIATTR_KPARAM_INFO
	.align		4
.L_217:
        /*0078*/ 	.byte	0x04, 0x17
        /*007a*/ 	.short	(.L_219 - .L_218)
.L_218:
        /*007c*/ 	.word	0x00000000
        /*0080*/ 	.short	0x0001
        /*0082*/ 	.short	0x0008
        /*0084*/ 	.byte	0x00, 0xf0, 0x21, 0x00


	//----- nvinfo : EIATTR_KPARAM_INFO
	.align		4
.L_219:
        /*0088*/ 	.byte	0x04, 0x17
        /*008a*/ 	.short	(.L_221 - .L_220)
.L_220:
        /*008c*/ 	.word	0x00000000
        /*0090*/ 	.short	0x0000
        /*0092*/ 	.short	0x0000
        /*0094*/ 	.byte	0x00, 0xf0, 0x21, 0x00


	//----- nvinfo : EIATTR_SPARSE_MMA_MASK
	.align		4
.L_221:
        /*0098*/ 	.byte	0x03, 0x50
        /*009a*/ 	.short	0x0000


	//----- nvinfo : EIATTR_MAXREG_COUNT
	.align		4
        /*009c*/ 	.byte	0x03, 0x1b
        /*009e*/ 	.short	0x00ff


	//----- nvinfo : EIATTR_MERCURY_ISA_VERSION
	.align		4
        /*00a0*/ 	.byte	0x03, 0x5f
        /*00a2*/ 	.short	0x0101


	//----- nvinfo : EIATTR_COOP_GROUP_MASK_REGIDS
	.align		4
        /*00a4*/ 	.byte	0x04, 0x29
        /*00a6*/ 	.short	(.L_223 - .L_222)


	//   ....[0]....
.L_222:
        /*00a8*/ 	.word	0xffffffff


	//   ....[1]....
        /*00ac*/ 	.word	0xffffffff


	//   ....[2]....
        /*00b0*/ 	.word	0xffffffff


	//   ....[3]....
        /*00b4*/ 	.word	0xffffffff


	//   ....[4]....
        /*00b8*/ 	.word	0xffffffff


	//   ....[5]....
        /*00bc*/ 	.word	0xffffffff


	//   ....[6]....
        /*00c0*/ 	.word	0xffffffff


	//   ....[7]....
        /*00c4*/ 	.word	0xffffffff


	//   ....[8]....
        /*00c8*/ 	.word	0xffffffff


	//   ....[9]....
        /*00cc*/ 	.word	0xffffffff


	//----- nvinfo : EIATTR_COOP_GROUP_INSTR_OFFSETS
	.align		4
.L_223:
        /*00d0*/ 	.byte	0x04, 0x28
        /*00d2*/ 	.short	(.L_225 - .L_224)


	//   ....[0]....
.L_224:
        /*00d4*/ 	.word	0x000003b0


	//   ....[1]....
        /*00d8*/ 	.word	0x000003e0


	//   ....[2]....
        /*00dc*/ 	.word	0x00000440


	//   ....[3]....
        /*00e0*/ 	.word	0x00000490


	//   ....[4]....
        /*00e4*/ 	.word	0x000004e0


	//   ....[5]....
        /*00e8*/ 	.word	0x00000650


	//   ....[6]....
        /*00ec*/ 	.word	0x000006e0


	//   ....[7]....
        /*00f0*/ 	.word	0x00000710


	//   ....[8]....
        /*00f4*/ 	.word	0x00000760


	//   ....[9]....
        /*00f8*/ 	.word	0x000007b0


	//----- nvinfo : EIATTR_EXIT_INSTR_OFFSETS
	.align		4
.L_225:
        /*00fc*/ 	.byte	0x04, 0x1c
        /*00fe*/ 	.short	(.L_227 - .L_226)


	//   ....[0]....
.L_226:
        /*0100*/ 	.word	0x00000550


	//   ....[1]....
        /*0104*/ 	.word	0x00000820


	//----- nvinfo : EIATTR_CBANK_PARAM_SIZE
	.align		4
.L_227:
        /*0108*/ 	.byte	0x03, 0x19
        /*010a*/ 	.short	0x003c


	//----- nvinfo : EIATTR_PARAM_CBANK
	.align		4
        /*010c*/ 	.byte	0x04, 0x0a
        /*010e*/ 	.short	(.L_229 - .L_228)
	.align		4
.L_228:
        /*0110*/ 	.word	index@(.nv.constant0._Z19q_to_fp16_kv_kernelILi4ELi4EEvPKhPK6__halfPS2_S1_S4_S5_iii)
        /*0114*/ 	.short	0x0210
        /*0116*/ 	.short	0x003c


	//----- nvinfo : EIATTR_SW_WAR
	.align		4
.L_229:
        /*0118*/ 	.byte	0x04, 0x36
        /*011a*/ 	.short	(.L_231 - .L_230)
.L_230:
        /*011c*/ 	.word	0x00000008
.L_231:


//--------------------- .nv.info._Z25q_to_fp16_kv_paged_kernelILi8ELi8EEvPKhPK6__halfPS2_S1_S4_S5_PKiS7_iii --------------------------
	.section	.nv.info._Z25q_to_fp16_kv_paged_kernelILi8ELi8EEvPKhPK6__halfPS2_S1_S4_S5_PKiS7_iii,"",@"SHT_CUDA_INFO"
	.sectionflags	@""
	.align	4


	//----- nvinfo : EIATTR_CUDA_API_VERSION
	.align		4
        /*0000*/ 	.byte	0x04, 0x37
        /*0002*/ 	.short	(.L_233 - .L_232)
.L_232:
        /*0004*/ 	.word	0x00000082


	//----- nvinfo : EIATTR_KPARAM_INFO
	.align		4
.L_233:
        /*0008*/ 	.byte	0x04, 0x17
        /*000a*/ 	.short	(.L_235 - .L_234)
.L_234:
        /*000c*/ 	.word	0x00000000
        /*0010*/ 	.short	0x000a
        /*0012*/ 	.short	0x0048
        /*0014*/ 	.byte	0x00, 0xf0, 0x11, 0x00


	//----- nvinfo : EIATTR_KPARAM_INFO
	.align		4
.L_235:
        /*0018*/ 	.byte	0x04, 0x17
        /*001a*/ 	.short	(.L_237 - .L_236)
.L_236:
        /*001c*/ 	.word	0x00000000
        /*0020*/ 	.short	0x0009
        /*0022*/ 	.short	0x0044
        /*0024*/ 	.byte	0x00, 0xf0, 0x11, 0x00


	//----- nvinfo : EIATTR_KPARAM_INFO
	.align		4
.L_237:
        /*0028*/ 	.byte	0x04, 0x17
        /*002a*/ 	.short	(.L_239 - .L_238)
.L_238:
        /*002c*/ 	.word	0x00000000
        /*0030*/ 	.short	0x0008
        /*0032*/ 	.short	0x0040
        /*0034*/ 	.byte	0x00, 0xf0, 0x11, 0x00


	//----- nvinfo : EIATTR_KPARAM_INFO
	.align		4
.L_239:
        /*0038*/ 	.byte	0x04, 0x17
        /*003a*/ 	.short	(.L_241 - .L_240)
.L_240:
        /*003c*/ 	.word	0x00000000
        /*0040*/ 	.short	0x0007
        /*0042*/ 	.short	0x0038
        /*0044*/ 	.byte	0x00, 0xf0, 0x21, 0x00


	//----- nvinfo : EIATTR_KPARAM_INFO
	.align		4
.L_241:
        /*0048*/ 	.byte	0x04, 0x17
        /*004a*/ 	.short	(.L_243 - .L_242)
.L_242:
        /*004c*/ 	.word	0x00000000
        /*0050*/ 	.short	0x0006
        /*0052*/ 	.short	0x0030
        /*0054*/ 	.byte	0x00, 0xf0, 0x21, 0x00


	//----- nvinfo : EIATTR_KPARAM_INFO
	.align		4
.L_243:
        /*0058*/ 	.byte	0x04, 0x17
        /*005a*/ 	.short	(.L_245 - .L_244)
.L_244:
        /*005c*/ 	.word	0x00000000
        /*0060*/ 	.short	0x0005
        /*0062*/ 	.short	0x0028
        /*0064*/ 	.byte	0x00, 0xf0, 0x21, 0x00


	//----- nvinfo : EIATTR_KPARAM_INFO
	.align		4
.L_245:
        /*0068*/ 	.byte	0x04, 0x17
        /*006a*/ 	.short	(.L_247 - .L_246)
.L_246:
        /*006c*/ 	.word	0x00000000
        /*0070*/ 	.short	0x0004
        /*0072*/ 	.short	0x0020
        /*0074*/ 	.byte	0x00, 0xf0, 0x21, 0x00


	//----- nvinfo : EIATTR_KPARAM_INFO
	.align		4
.L_247:
        /*0078*/ 	.byte	0x04, 0x17
        /*007a*/ 	.short	(.L_249 - .L_248)
.L_248:
        /*007c*/ 	.word	0x00000000
        /*0080*/ 	.short	0x0003
        /*0082*/ 	.short	0x0018
        /*0084*/ 	.byte	0x00, 0xf0, 0x21, 0x00


	//----- nvinfo : EIATTR_KPARAM_INFO
	.align		4
.L_249:
        /*0088*/ 	.byte	0x04, 0x17
        /*008a*/ 	.short	(.L_251 - .L_250)
.L_250:
        /*008c*/ 	.word	0x00000000
        /*0090*/ 	.short	0x0002
        /*0092*/ 	.short	0x0010
        /*0094*/ 	.byte	0x00, 0xf0, 0x21, 0x00


	//----- nvinfo : EIATTR_KPARAM_INFO
	.align		4
.L_251:
        /*0098*/ 	.byte	0x04, 0x17
        /*009a*/ 	.short	(.L_253 - .L_252)
.L_252:
        /*009c*/ 	.word	0x00000000
        /*00a0*/ 	.short	0x0001
        /*00a2*/ 	.short	0x0008
        /*00a4*/ 	.byte	0x00, 0xf0, 0x21, 0x00


	//----- nvinfo : EIATTR_KPARAM_INFO
	.align		4
.L_253:
        /*00a8*/ 	.byte	0x04, 0x17
        /*00aa*/ 	.short	(.L_255 - .L_254)
.L_254:
        /*00ac*/ 	.word	0x00000000
        /*00b0*/ 	.short	0x0000
        /*00b2*/ 	.short	0x0000
        /*00b4*/ 	.byte	0x00, 0xf0, 0x21, 0x00


	//----- nvinfo : EIATTR_SPARSE_MMA_MASK
	.align		4
.L_255:
        /*00b8*/ 	.byte	0x03, 0x50
        /*00ba*/ 	.short	0x0000


	//----- nvinfo : EIATTR_MAXREG_COUNT
	.align		4
        /*00bc*/ 	.byte	0x03, 0x1b
        /*00be*/ 	.short	0x00ff


	//----- nvinfo : EIATTR_MERCURY_ISA_VERSION
	.align		4
        /*00c0*/ 	.byte	0x03, 0x5f
        /*00c2*/ 	.short	0x0101


	//----- nvinfo : EIATTR_COOP_GROUP_MASK_REGIDS
	.align		4
        /*00c4*/ 	.byte	0x04, 0x29
        /*00c6*/ 	.short	(.L_257 - .L_256)


	//   ....[0]....
.L_256:
        /*00c8*/ 	.word	0xffffffff


	//   ....[1]....
        /*00cc*/ 	.word	0xffffffff


	//   ....[2]....
        /*00d0*/ 	.word	0xffffffff


	//   ....[3]....
        /*00d4*/ 	.word	0xffffffff


	//   ....[4]....
        /*00d8*/ 	.word	0xffffffff


	//   ....[5]....
        /*00dc*/ 	.word	0xffffffff


	//   ....[6]....
        /*00e0*/ 	.word	0xffffffff


	//   ....[7]....
        /*00e4*/ 	.word	0xffffffff


	//   ....[8]....
        /*00e8*/ 	.word	0xffffffff


	//   ....[9]....
        /*00ec*/ 	.word	0xffffffff


	//----- nvinfo : EIATTR_COOP_GROUP_INSTR_OFFSETS
	.align		4
.L_257:
        /*00f0*/ 	.byte	0x04, 0x28
        /*00f2*/ 	.short	(.L_259 - .L_258)


	//   ....[0]....
.L_258:
        /*00f4*/ 	.word	0x00000700


	//   ....[1]....
        /*00f8*/ 	.word	0x00000730


	//   ....[2]....
        /*00fc*/ 	.word	0x00000760


	//   ....[3]....
        /*0100*/ 	.word	0x00000790


	//   ....[4]....
        /*0104*/ 	.word	0x000007c0


	//   ....[5]....
        /*0108*/ 	.word	0x000008d0


	//   ....[6]....
        /*010c*/ 	.word	0x00000900


	//   ....[7]....
        /*0110*/ 	.word	0x00000930


	//   ....[8]....
        /*0114*/ 	.word	0x00000960


	//   ....[9]....
        /*0118*/ 	.word	0x00000990


	//----- nvinfo : EIATTR_EXIT_INSTR_OFFSETS
	.align		4
.L_259:
        /*011c*/ 	.byte	0x04, 0x1c
        /*011e*/ 	.short	(.L_261 - .L_260)


	//   ....[0]....
.L_260:
        /*0120*/ 	.word	0x000000d0


	//   ....[1]....
        /*0124*/ 	.word	0x00000270


	//   ....[2]....
        /*0128*/ 	.word	0x00000a40


	//----- nvinfo : EIATTR_CBANK_PARAM_SIZE
	.align		4
.L_261:
        /*012c*/ 	.byte	0x03, 0x19
        /*012e*/ 	.short	0x004c


	//----- nvinfo : EIATTR_PARAM_CBANK
	.align		4
        /*0130*/ 	.byte	0x04, 0x0a
        /*0132*/ 	.short	(.L_263 - .L_262)
	.align		4
.L_262:
        /*0134*/ 	.word	index@(.nv.constant0._Z25q_to_fp16_kv_paged_kernelILi8ELi8EEvPKhPK6__halfPS2_S1_S4_S5_PKiS7_iii)
        /*0138*/ 	.short	0x0210
        /*013a*/ 	.short	0x004c


	//----- nvinfo : EIATTR_SW_WAR
	.align		4
.L_263:
        /*013c*/ 	.byte	0x04, 0x36
        /*013e*/ 	.short	(.L_265 - .L_264)
.L_264:
        /*0140*/ 	.word	0x00000008
.L_265:


//--------------------- .nv.info._Z25q_to_fp16_kv_paged_kernelILi8ELi4EEvPKhPK6__halfPS2_S1_S4_S5_PKiS7_iii --------------------------
	.section	.nv.info._Z25q_to_fp16_kv_paged_kernelILi8ELi4EEvPKhPK6__halfPS2_S1_S4_S5_PKiS7_iii,"",@"SHT_CUDA_INFO"
	.sectionflags	@""
	.align	4


	//----- nvinfo : EIATTR_CUDA_API_VERSION
	.align		4
        /*0000*/ 	.byte	0x04, 0x37
        /*0002*/ 	.short	(.L_267 - .L_266)
.L_266:
        /*0004*/ 	.word	0x00000082


	//----- nvinfo : EIATTR_KPARAM_INFO
	.align		4
.L_267:
        /*0008*/ 	.byte	0x04, 0x17
        /*000a*/ 	.short	(.L_269 - .L_268)
.L_268:
        /*000c*/ 	.word	0x00000000
        /*0010*/ 	.short	0x000a
        /*0012*/ 	.short	0x0048
        /*0014*/ 	.byte	0x00, 0xf0, 0x11, 0x00


	//----- nvinfo : EIATTR_KPARAM_INFO
	.align		4
.L_269:
        /*0018*/ 	.byte	0x04, 0x17
        /*001a*/ 	.short	(.L_271 - .L_270)
.L_270:
        /*001c*/ 	.word	0x00000000
        /*0020*/ 	.short	0x0009
        /*0022*/ 	.short	0x0044
        /*0024*/ 	.byte	0x00, 0xf0, 0x11, 0x00


	//----- nvinfo : EIATTR_KPARAM_INFO
	.align		4
.L_271:
        /*0028*/ 	.byte	0x04, 0x17
        /*002a*/ 	.short	(.L_273 - .L_272)
.L_272:
        /*002c*/ 	.word	0x00000000
        /*0030*/ 	.short	0x0008
        /*0032*/ 	.short	0x0040
        /*0034*/ 	.byte	0x00, 0xf0, 0x11, 0x00


	//----- nvinfo : EIATTR_KPARAM_INFO
	.align		4
.L_273:
        /*0038*/ 	.byte	0x04, 0x17
        /*003a*/ 	.short	(.L_275 - .L_274)
.L_274:
        /*003c*/ 	.word	0x00000000
        /*0040*/ 	.short	0x0007
        /*0042*/ 	.short	0x0038
        /*0044*/ 	.byte	0x00, 0xf0, 0x21, 0x00


	//----- nvinfo : EIATTR_KPARAM_INFO
	.align		4
.L_275:
        /*0048*/ 	.byte	0x04, 0x17
        /*004a*/ 	.short	(.L_277 - .L_276)
.L_276:
        /*004c*/ 	.word	0x00000000
        /*0050*/ 	.short	0x0006
        /*0052*/ 	.short	0x0030
        /*0054*/ 	.byte	0x00, 0xf0, 0x21, 0x00


	//----- nvinfo : EIATTR_KPARAM_INFO
	.align		4
.L_277:
        /*0058*/ 	.byte	0x04, 0x17
        /*005a*/ 	.short	(.L_279 - .L_278)
.L_278:
        /*005c*/ 	.word	0x00000000
        /*0060*/ 	.short	0x0005
        /*0062*/ 	.short	0x0028
        /*0064*/ 	.byte	0x00, 0xf0, 0x21, 0x00


	//----- nvinfo : EIATTR_KPARAM_INFO
	.align		4
.L_279:
        /*0068*/ 	.byte	0x04, 0x17
        /*006a*/ 	.short	(.L_281 - .L_280)
.L_280:
        /*006c*/ 	.word	0x00000000
        /*0070*/ 	.short	0x0004
        /*0072*/ 	.short	0x0020
        /*0074*/ 	.byte	0x00, 0xf0, 0x21, 0x00


	//----- nvinfo : EIATTR_KPARAM_INFO
	.align		4
.L_281:
        /*0078*/ 	.byte	0x04, 0x17
        /*007a*/ 	.short	(.L_283 - .L_282)
.L_282:
        /*007c*/ 	.word	0x00000000
        /*0080*/ 	.short	0x0003
        /*0082*/ 	.short	0x0018
        /*0084*/ 	.byte	0x00, 0xf0, 0x21, 0x00


	//----- nvinfo : EIATTR_KPARAM_INFO
	.align		4
.L_283:
        /*0088*/ 	.byte	0x04, 0x17
        /*008a*/ 	.short	(.L_285 - .L_284)
.L_284:
        /*008c*/ 	.word	0x00000000
        /*0090*/ 	.short	0x0002
        /*0092*/ 	.short	0x0010
        /*0094*/ 	.byte	0x00, 0xf0, 0x21, 0x00


	//----- nvinfo : EIATTR_KPARAM_INFO
	.align		4
.L_285:
        /*0098*/ 	.byte	0x04, 0x17
        /*009a*/ 	.short	(.L_287 - .L_286)
.L_286:
        /*009c*/ 	.word	0x00000000
        /*00a0*/ 	.short	0x0001
        /*00a2*/ 	.short	0x0008
        /*00a4*/ 	.byte	0x00, 0xf0, 0x21, 0x00


	//----- nvinfo : EIATTR_KPARAM_INFO
	.align		4
.L_287:
        /*00a8*/ 	.byte	0x04, 0x17
        /*00aa*/ 	.short	(.L_289 - .L_288)
.L_288:
        /*00ac*/ 	.word	0x00000000
        /*00b0*/ 	.short	0x0000
        /*00b2*/ 	.short	0x0000
        /*00b4*/ 	.byte	0x00, 0xf0, 0x21, 0x00


	//----- nvinfo : EIATTR_SPARSE_MMA_MASK
	.align		4
.L_289:
        /*00b8*/ 	.byte	0x03, 0x50
        /*00ba*/ 	.short	0x0000


	//----- nvinfo : EIATTR_MAXREG_COUNT
	.align		4
        /*00bc*/ 	.byte	0x03, 0x1b
        /*00be*/ 	.short	0x00ff


	//----- nvinfo : EIATTR_MERCURY_ISA_VERSION
	.align		4
        /*00c0*/ 	.byte	0x03, 0x5f
        /*00c2*/ 	.short	0x0101


	//----- nvinfo : EIATTR_COOP_GROUP_MASK_REGIDS
	.align		4
        /*00c4*/ 	.byte	0x04, 0x29
        /*00c6*/ 	.short	(.L_291 - .L_290)


	//   ....[0]....
.L_290:
        /*00c8*/ 	.word	0xffffffff


	//   ....[1]....
        /*00cc*/ 	.word	0xffffffff


	//   ....[2]....
        /*00d0*/ 	.word	0xffffffff


	//   ....[3]....
        /*00d4*/ 	.word	0xffffffff


	//   ....[4]....
        /*00d8*/ 	.word	0xffffffff


	//   ....[5]....
        /*00dc*/ 	.word	0xffffffff


	//   ....[6]....
        /*00e0*/ 	.word	0xffffffff


	//   ....[7]....
        /*00e4*/ 	.word	0xffffffff


	//   ....[8]....
        /*00e8*/ 	.word	0xffffffff


	//   ....[9]....
        /*00ec*/ 	.word	0xffffffff


	//----- nvinfo : EIATTR_COOP_GROUP_INSTR_OFFSETS
	.align		4
.L_291:
        /*00f0*/ 	.byte	0x04, 0x28
        /*00f2*/ 	.short	(.L_293 - .L_292)


	//   ....[0]....
.L_292:
        /*00f4*/ 	.word	0x000007e0


	//   ....[1]....
        /*00f8*/ 	.word	0x00000810


	//   ....[2]....
        /*00fc*/ 	.word	0x00000840


	//   ....[3]....
        /*0100*/ 	.word	0x00000870


	//   ....[4]....
        /*0104*/ 	.word	0x000008a0


	//   ....[5]....
        /*0108*/ 	.word	0x00000a00


	//   ....[6]....
        /*010c*/ 	.word	0x00000a30


	//   ....[7]....
        /*0110*/ 	.word	0x00000a60


	//   ....[8]....
        /*0114*/ 	.word	0x00000a90


	//   ....[9]....
        /*0118*/ 	.word	0x00000ac0


	//----- nvinfo : EIATTR_EXIT_INSTR_OFFSETS
	.align		4
.L_293:
        /*011c*/ 	.byte	0x04, 0x1c
        /*011e*/ 	.short	(.L_295 - .L_294)


	//   ....[0]....
.L_294:
        /*0120*/ 	.word	0x000000d0


	//   ....[1]....
        /*0124*/ 	.word	0x000002e0


	//   ....[2]....
        /*0128*/ 	.word	0x00000b70


	//----- nvinfo : EIATTR_CBANK_PARAM_SIZE
	.align		4
.L_295:
        /*012c*/ 	.byte	0x03, 0x19
        /*012e*/ 	.short	0x004c


	//----- nvinfo : EIATTR_PARAM_CBANK
	.align		4
        /*0130*/ 	.byte	0x04, 0x0a
        /*0132*/ 	.short	(.L_297 - .L_296)
	.align		4
.L_296:
        /*0134*/ 	.word	index@(.nv.constant0._Z25q_to_fp16_kv_paged_kernelILi8ELi4EEvPKhPK6__halfPS2_S1_S4_S5_PKiS7_iii)
        /*0138*/ 	.short	0x0210
        /*013a*/ 	.short	0x004c


	//----- nvinfo : EIATTR_SW_WAR
	.align		4
.L_297:
        /*013c*/ 	.byte	0x04, 0x36
        /*013e*/ 	.short	(.L_299 - .L_298)
.L_298:
        /*0140*/ 	.word	0x00000008
.L_299:


//--------------------- .nv.info._Z25q_to_fp16_kv_paged_kernelILi4ELi4EEvPKhPK6__halfPS2_S1_S4_S5_PKiS7_iii --------------------------
	.section	.nv.info._Z25q_to_fp16_kv_paged_kernelILi4ELi4EEvPKhPK6__halfPS2_S1_S4_S5_PKiS7_iii,"",@"SHT_CUDA_INFO"
	.sectionflags	@""
	.align	4


	//----- nvinfo : EIATTR_CUDA_API_VERSION
	.align		4
        /*0000*/ 	.byte	0x04, 0x37
        /*0002*/ 	.short	(.L_301 - .L_300)
.L_300:
        /*0004*/ 	.word	0x00000082


	//----- nvinfo : EIATTR_KPARAM_INFO
	.align		4
.L_301:
        /*0008*/ 	.byte	0x04, 0x17
        /*000a*/ 	.short	(.L_303 - .L_302)
.L_302:
        /*000c*/ 	.word	0x00000000
        /*0010*/ 	.short	0x000a
        /*0012*/ 	.short	0x0048
        /*0014*/ 	.byte	0x00, 0xf0, 0x11, 0x00


	//----- nvinfo : EIATTR_KPARAM_INFO
	.align		4
.L_303:
        /*0018*/ 	.byte	0x04, 0x17
        /*001a*/ 	.short	(.L_305 - .L_304)
.L_304:
        /*001c*/ 	.word	0x00000000
        /*0020*/ 	.short	0x0009
        /*0022*/ 	.short	0x0044
        /*0024*/ 	.byte	0x00, 0xf0, 0x11, 0x00


	//----- nvinfo : EIATTR_KPARAM_INFO
	.align		4
.L_305:
        /*0028*/ 	.byte	0x04, 0x17
        /*002a*/ 	.short	(.L_307 - .L_306)
.L_306:
        /*002c*/ 	.word	0x00000000
        /*0030*/ 	.short	0x0008
        /*0032*/ 	.short	0x0040
        /*0034*/ 	.byte	0x00, 0xf0, 0x11, 0x00


	//----- nvinfo : EIATTR_KPARAM_INFO
	.align		4
.L_307:
        /*0038*/ 	.byte	0x04, 0x17
        /*003a*/ 	.short	(.L_309 - .L_308)
.L_308:
        /*003c*/ 	.word	0x00000000
        /*0040*/ 	.short	0x0007
        /*0042*/ 	.short	0x0038
        /*0044*/ 	.byte	0x00, 0xf0, 0x21, 0x00


	//----- nvinfo : EIATTR_KPARAM_INFO
	.align		4
.L_309:
        /*0048*/ 	.byte	0x04, 0x17
        /*004a*/ 	.short	(.L_311 - .L_310)
.L_310:
        /*004c*/ 	.word	0x00000000
        /*0050*/ 	.short	0x0006
        /*0052*/ 	.short	0x0030
        /*0054*/ 	.byte	0x00, 0xf0, 0x21, 0x00


	//----- nvinfo : EIATTR_KPARAM_INFO
	.align		4
.L_311:
        /*0058*/ 	.byte	0x04, 0x17
        /*005a*/ 	.short	(.L_313 - .L_312)
.L_312:
        /*005c*/ 	.word	0x00000000
        /*0060*/ 	.short	0x0005
        /*0062*/ 	.short	0x0028
        /*0064*/ 	.byte	0x00, 0xf0, 0x21, 0x00


	//----- nvinfo : EIATTR_KPARAM_INFO
	.align		4
.L_313:
        /*0068*/ 	.byte	0x04, 0x17
        /*006a*/ 	.short	(.L_315 - .L_314)
.L_314:
        /*006c*/ 	.word	0x00000000
        /*0070*/ 	.short	0x0004
        /*0072*/ 	.short	0x0020
        /*0074*/ 	.byte	0x00, 0xf0, 0x21, 0x00


	//----- nvinfo : EIATTR_KPARAM_INFO
	.align		4
.L_315:
        /*0078*/ 	.byte	0x04, 0x17
        /*007a*/ 	.short	(.L_317 - .L_316)
.L_316:
        /*007c*/ 	.word	0x00000000
        /*0080*/ 	.short	0x0003
        /*0082*/ 	.short	0x0018
        /*0084*/ 	.byte	0x00, 0xf0, 0x21, 0x00


	//----- nvinfo : EIATTR_KPARAM_INFO
	.align		4
.L_317:
        /*0088*/ 	.byte	0x04, 0x17
        /*008a*/ 	.short	(.L_319 - .L_318)
.L_318:
        /*008c*/ 	.word	0x00000000
        /*0090*/ 	.short	0x0002
        /*0092*/ 	.short	0x0010
        /*0094*/ 	.byte	0x00, 0xf0, 0x21, 0x00


	//----- nvinfo : EIATTR_KPARAM_INFO
	.align		4
.L_319:
        /*0098*/ 	.byte	0x04, 0x17
        /*009a*/ 	.short	(.L_321 - .L_320)
.L_320:
        /*009c*/ 	.word	0x00000000
        /*00a0*/ 	.short	0x0001
        /*00a2*/ 	.short	0x0008
        /*00a4*/ 	.byte	0x00, 0xf0, 0x21, 0x00


	//----- nvinfo : EIATTR_KPARAM_INFO
	.align		4
.L_321:
        /*00a8*/ 	.byte	0x04, 0x17
        /*00aa*/ 	.short	(.L_323 - .L_322)
.L_322:
        /*00ac*/ 	.word	0x00000000
        /*00b0*/ 	.short	0x0000
        /*00b2*/ 	.short	0x0000
        /*00b4*/ 	.byte	0x00, 0xf0, 0x21, 0x00


	//----- nvinfo : EIATTR_SPARSE_MMA_MASK
	.align		4
.L_323:
        /*00b8*/ 	.byte	0x03, 0x50
        /*00ba*/ 	.short	0x0000


	//----- nvinfo : EIATTR_MAXREG_COUNT
	.align		4
        /*00bc*/ 	.byte	0x03, 0x1b
        /*00be*/ 	.short	0x00ff


	//----- nvinfo : EIATTR_MERCURY_ISA_VERSION
	.align		4
        /*00c0*/ 	.byte	0x03, 0x5f
        /*00c2*/ 	.short	0x0101


	//----- nvinfo : EIATTR_COOP_GROUP_MASK_REGIDS
	.align		4
        /*00c4*/ 	.byte	0x04, 0x29
        /*00c6*/ 	.short	(.L_325 - .L_324)


	//   ....[0]....
.L_324:
        /*00c8*/ 	.word	0xffffffff


	//   ....[1]....
        /*00cc*/ 	.word	0xffffffff


	//   ....[2]....
        /*00d0*/ 	.word	0xffffffff


	//   ....[3]....
        /*00d4*/ 	.word	0xffffffff


	//   ....[4]....
        /*00d8*/ 	.word	0xffffffff


	//   ....[5]....
        /*00dc*/ 	.word	0xffffffff


	//   ....[6]....
        /*00e0*/ 	.word	0xffffffff


	//   ....[7]....
        /*00e4*/ 	.word	0xffffffff


	//   ....[8]....
        /*00e8*/ 	.word	0xffffffff


	//   ....[9]....
        /*00ec*/ 	.word	0xffffffff


	//----- nvinfo : EIATTR_COOP_GROUP_INSTR_OFFSETS
	.align		4
.L_325:
        /*00f0*/ 	.byte	0x04, 0x28
        /*00f2*/ 	.short	(.L_327 - .L_326)


	//   ....[0]....
.L_326:
        /*00f4*/ 	.word	0x00000750


	//   ....[1]....
        /*00f8*/ 	.word	0x00000780


	//   ....[2]....
        /*00fc*/ 	.word	0x000007b0


	//   ....[3]....
        /*0100*/ 	.word	0x000007e0


	//   ....[4]....
        /*0104*/ 	.word	0x00000810


	//   ....[5]....
        /*0108*/ 	.word	0x00000920


	//   ....[6]....
        /*010c*/ 	.word	0x00000950


	//   ....[7]....
        /*0110*/ 	.word	0x00000980


	//   ....[8]....
        /*0114*/ 	.word	0x000009b0


	//   ....[9]....
        /*0118*/ 	.word	0x000009e0


	//----- nvinfo : EIATTR_EXIT_INSTR_OFFSETS
	.align		4
.L_327:
        /*011c*/ 	.byte	0x04, 0x1c
        /*011e*/ 	.short	(.L_329 - .L_328)


	//   ....[0]....
.L_328:
        /*0120*/ 	.word	0x000000d0


	//   ....[1]....
        /*0124*/ 	.word	0x00000270


	//   ....[2]....
        /*0128*/ 	.word	0x00000a70


	//----- nvinfo : EIATTR_CBANK_PARAM_SIZE
	.align		4
.L_329:
        /*012c*/ 	.byte	0x03, 0x19
        /*012e*/ 	.short	0x004c


	//----- nvinfo : EIATTR_PARAM_CBANK
	.align		4
        /*0130*/ 	.byte	0x04, 0x0a
        /*0132*/ 	.short	(.L_331 - .L_330)
	.align		4
.L_330:
        /*0134*/ 	.word	index@(.nv.constant0._Z25q_to_fp16_kv_paged_kernelILi4ELi4EEvPKhPK6__halfPS2_S1_S4_S5_PKiS7_iii)
        /*0138*/ 	.short	0x0210
        /*013a*/ 	.short	0x004c


	//----- nvinfo : EIATTR_SW_WAR
	.align		4
.L_331:
        /*013c*/ 	.byte	0x04, 0x36
        /*013e*/ 	.short	(.L_333 - .L_332)
.L_332:
        /*0140*/ 	.word	0x00000008
.L_333:


//--------------------- .nv.info._Z19fp16_to_q_kv_kernelILi8ELi8EEvPK6__halfPhPS0_S2_S3_S4_iii --------------------------
	.section	.nv.info._Z19fp16_to_q_kv_kernelILi8ELi8EEvPK6__halfPhPS0_S2_S3_S4_iii,"",@"SHT_CUDA_INFO"
	.sectionflags	@""
	.align	4


	//----- nvinfo : EIATTR_CUDA_API_VERSION
	.align		4
        /*0000*/ 	.byte	0x04, 0x37
        /*0002*/ 	.short	(.L_335 - .L_334)
.L_334:
        /*0004*/ 	.word	0x00000082


	//----- nvinfo : EIATTR_KPARAM_INFO
	.align		4
.L_335:
        /*0008*/ 	.byte	0x04, 0x17
        /*000a*/ 	.short	(.L_337 - .L_336)
.L_336:
        /*000c*/ 	.word	0x00000000
        /*0010*/ 	.short	0x0008
        /*0012*/ 	.short	0x0038
        /*0014*/ 	.byte	0x00, 0xf0, 0x11, 0x00


	//----- nvinfo : EIATTR_KPARAM_INFO
	.align		4
.L_337:
        /*0018*/ 	.byte	0x04, 0x17
        /*001a*/ 	.short	(.L_339 - .L_338)
.L_338:
        /*001c*/ 	.word	0x00000000
        /*0020*/ 	.short	0x0007
        /*0022*/ 	.short	0x0034
        /*0024*/ 	.byte	0x00, 0xf0, 0x11, 0x00


	//----- nvinfo : EIATTR_KPARAM_INFO
	.align		4
.L_339:
        /*0028*/ 	.byte	0x04, 0x17
        /*002a*/ 	.short	(.L_341 - .L_340)
.L_340:
        /*002c*/ 	.word	0x00000000
        /*0030*/ 	.short	0x0006
        /*0032*/ 	.short	0x0030
        /*0034*/ 	.byte	0x00, 0xf0, 0x11, 0x00


	//----- nvinfo : EIATTR_KPARAM_INFO
	.align		4
.L_341:
        /*0038*/ 	.byte	0x04, 0x17
        /*003a*/ 	.short	(.L_343 - .L_342)
.L_342:
        /*003c*/ 	.word	0x00000000
        /*0040*/ 	.short	0x0005
        /*0042*/ 	.short	0x0028
        /*0044*/ 	.byte	0x00, 0xf0, 0x21, 0x00


	//----- nvinfo : EIATTR_KPARAM_INFO
	.align		4
.L_343:
        /*0048*/ 	.byte	0x04, 0x17
        /*004a*/ 	.short	(.L_345 - .L_344)
.L_344:
        /*004c*/ 	.word	0x00000000
        /*0050*/ 	.short	0x0004
        /*0052*/ 	.short	0x0020
        /*0054*/ 	.byte	0x00, 0xf0, 0x21, 0x00


	//----- nvinfo : EIATTR_KPARAM_INFO
	.align		4
.L_345:
        /*0058*/ 	.byte	0x04, 0x17
        /*005a*/ 	.short	(.L_347 - .L_346)
.L_346:
        /*005c*/ 	.word	0x00000000
        /*0060*/ 	.short	0x0003
        /*0062*/ 	.short	0x0018
        /*0064*/ 	.byte	0x00, 0xf0, 0x21, 0x00


	//----- nvinfo : EIATTR_KPARAM_INFO
	.align		4
.L_347:
        /*0068*/ 	.byte	0x04, 0x17
        /*006a*/ 	.short	(.L_349 - .L_348)
.L_348:
        /*006c*/ 	.word	0x00000000
        /*0070*/ 	.short	0x0002
        /*0072*/ 	.short	0x0010
        /*0074*/ 	.byte	0x00, 0xf0, 0x21, 0x00


	//----- nvinfo : EIATTR_KPARAM_INFO
	.align		4
.L_349:
        /*0078*/ 	.byte	0x04, 0x17
        /*007a*/ 	.short	(.L_351 - .L_350)
.L_350:
        /*007c*/ 	.word	0x00000000
        /*0080*/ 	.short	0x0001
        /*0082*/ 	.short	0x0008
        /*0084*/ 	.byte	0x00, 0xf0, 0x21, 0x00


	//----- nvinfo : EIATTR_KPARAM_INFO
	.align		4
.L_351:
        /*0088*/ 	.byte	0x04, 0x17
        /*008a*/ 	.short	(.L_353 - .L_352)
.L_352:
        /*008c*/ 	.word	0x00000000
        /*0090*/ 	.short	0x0000
        /*0092*/ 	.short	0x0000
        /*0094*/ 	.byte	0x00, 0xf0, 0x21, 0x00


	//----- nvinfo : EIATTR_SPARSE_MMA_MASK
	.align		4
.L_353:
        /*0098*/ 	.byte	0x03, 0x50
        /*009a*/ 	.short	0x0000


	//----- nvinfo : EIATTR_MAXREG_COUNT
	.align		4
        /*009c*/ 	.byte	0x03, 0x1b
        /*009e*/ 	.short	0x00ff


	//----- nvinfo : EIATTR_NUM_BARRIERS
	.align		4
        /*00a0*/ 	.byte	0x02, 0x4c
        /*00a2*/ 	.byte	0x01
	.zero		1


	//----- nvinfo : EIATTR_MERCURY_ISA_VERSION
	.align		4
        /*00a4*/ 	.byte	0x03, 0x5f
        /*00a6*/ 	.short	0x0101


	//----- nvinfo : EIATTR_COOP_GROUP_MASK_REGIDS
	.align		4
        /*00a8*/ 	.byte	0x04, 0x29
        /*00aa*/ 	.short	(.L_355 - .L_354)


	//   ....[0]....
.L_354:
        /*00ac*/ 	.word	0xffffffff


	//   ....[1]....
        /*00b0*/ 	.word	0xffffffff


	//   ....[2]....
        /*00b4*/ 	.word	0xffffffff


	//   ....[3]....
        /*00b8*/ 	.word	0xffffffff


	//   ....[4]....
        /*00bc*/ 	.word	0xffffffff


	//   ....[5]....
        /*00c0*/ 	.word	0xffffffff


	//   ....[6]....
        /*00c4*/ 	.word	0xffffffff


	//   ....[7]....
        /*00c8*/ 	.word	0xffffffff


	//   ....[8]....
        /*00cc*/ 	.word	0xffffffff


	//   ....[9]....
        /*00d0*/ 	.word	0x0500000e


	//   ....[10]....
        /*00d4*/ 	.word	0xffffffff


	//   ....[11]....
        /*00d8*/ 	.word	0xffffffff


	//   ....[12]....
        /*00dc*/ 	.word	0xffffffff


	//   ....[13]....
        /*00e0*/ 	.word	0xffffffff


	//   ....[14]....
        /*00e4*/ 	.word	0xffffffff


	//   ....[15]....
        /*00e8*/ 	.word	0xffffffff


	//   ....[16]....
        /*00ec*/ 	.word	0xffffffff


	//   ....[17]....
        /*00f0*/ 	.word	0xffffffff


	//   ....[18]....
        /*00f4*/ 	.word	0xffffffff


	//   ....[19]....
        /*00f8*/ 	.word	0x0500000e


	//----- nvinfo : EIATTR_COOP_GROUP_INSTR_OFFSETS
	.align		4
.L_355:
        /*00fc*/ 	.byte	0x04, 0x28
        /*00fe*/ 	.short	(.L_357 - .L_356)


	//   ....[0]....
.L_356:
        /*0100*/ 	.word	0x00000230


	//   ....[1]....
        /*0104*/ 	.word	0x000002b0


	//   ....[2]....
        /*0108*/ 	.word	0x000002f0


	//   ....[3]....
        /*010c*/ 	.word	0x00000360


	//   ....[4]....
        /*0110*/ 	.word	0x000003d0


	//   ....[5]....
        /*0114*/ 	.word	0x00000430


	//   ....[6]....
        /*0118*/ 	.word	0x00000450


	//   ....[7]....
        /*011c*/ 	.word	0x00000470


	//   ....[8]....
        /*0120*/ 	.word	0x00000490


	//   ....[9]....
        /*0124*/ 	.word	0x00000770


	//   ....[10]....
        /*0128*/ 	.word	0x00000900


	//   ....[11]....
        /*012c*/ 	.word	0x00000980


	//   ....[12]....
        /*0130*/ 	.word	0x000009c0


	//   ....[13]....
        /*0134*/ 	.word	0x00000a30


	//   ....[14]....
        /*0138*/ 	.word	0x00000aa0


	//   ....[15]....
        /*013c*/ 	.word	0x00000b00


	//   ....[16]....
        /*0140*/ 	.word	0x00000b20


	//   ....[17]....
        /*0144*/ 	.word	0x00000b40


	//   ....[18]....
        /*0148*/ 	.word	0x00000b60


	//   ....[19]....
        /*014c*/ 	.word	0x00000e50


	//----- nvinfo : EIATTR_EXIT_INSTR_OFFSETS
	.align		4
.L_357:
        /*0150*/ 	.byte	0x04, 0x1c
        /*0152*/ 	.short	(.L_359 - .L_358)


	//   ....[0]....
.L_358:
        /*0154*/ 	.word	0x000008a0


	//   ....[1]....
        /*0158*/ 	.word	0x000008f0


	//   ....[2]....
        /*015c*/ 	.word	0x00000f50


	//   ....[3]....
        /*0160*/ 	.word	0x00000fe0


	//----- nvinfo : EIATTR_CBANK_PARAM_SIZE
	.align		4
.L_359:
        /*0164*/ 	.byte	0x03, 0x19
        /*0166*/ 	.short	0x003c


	//----- nvinfo : EIATTR_PARAM_CBANK
	.align		4
        /*0168*/ 	.byte	0x04, 0x0a
        /*016a*/ 	.short	(.L_361 - .L_360)
	.align		4
.L_360:
        /*016c*/ 	.word	index@(.nv.constant0._Z19fp16_to_q_kv_kernelILi8ELi8EEvPK6__halfPhPS0_S2_S3_S4_iii)
        /*0170*/ 	.short	0x0210
        /*0172*/ 	.short	0x003c


	//----- nvinfo : EIATTR_SW_WAR
	.align		4
.L_361:
        /*0174*/ 	.byte	0x04, 0x36
        /*0176*/ 	.short	(.L_363 - .L_362)
.L_362:
        /*0178*/ 	.word	0x00000008
.L_363:


//--------------------- .nv.info._Z19fp16_to_q_kv_kernelILi8ELi4EEvPK6__halfPhPS0_S2_S3_S4_iii --------------------------
	.section	.nv.info._Z19fp16_to_q_kv_kernelILi8ELi4EEvPK6__halfPhPS0_S2_S3_S4_iii,"",@"SHT_CUDA_INFO"
	.sectionflags	@""
	.align	4


	//----- nvinfo : EIATTR_CUDA_API_VERSION
	.align		4
        /*0000*/ 	.byte	0x04, 0x37
        /*0002*/ 	.short	(.L_365 - .L_364)
.L_364:
        /*0004*/ 	.word	0x00000082


	//----- nvinfo : EIATTR_KPARAM_INFO
	.align		4
.L_365:
        /*0008*/ 	.byte	0x04, 0x17
        /*000a*/ 	.short	(.L_367 - .L_366)
.L_366:
        /*000c*/ 	.word	0x00000000
        /*0010*/ 	.short	0x0008
        /*0012*/ 	.short	0x0038
        /*0014*/ 	.byte	0x00, 0xf0, 0x11, 0x00


	//----- nvinfo : EIATTR_KPARAM_INFO
	.align		4
.L_367:
        /*0018*/ 	.byte	0x04, 0x17
        /*001a*/ 	.short	(.L_369 - .L_368)
.L_368:
        /*001c*/ 	.word	0x00000000
        /*0020*/ 	.short	0x0007
        /*0022*/ 	.short	0x0034
        /*0024*/ 	.byte	0x00, 0xf0, 0x11, 0x00


	//----- nvinfo : EIATTR_KPARAM_INFO
	.align		4
.L_369:
        /*0028*/ 	.byte	0x04, 0x17
        /*002a*/ 	.short	(.L_371 - .L_370)
.L_370:
        /*002c*/ 	.word	0x00000000
        /*0030*/ 	.short	0x0006
        /*0032*/ 	.short	0x0030
        /*0034*/ 	.byte	0x00, 0xf0, 0x11, 0x00


	//----- nvinfo : EIATTR_KPARAM_INFO
	.align		4
.L_371:
        /*0038*/ 	.byte	0x04, 0x17
        /*003a*/ 	.short	(.L_373 - .L_372)
.L_372:
        /*003c*/ 	.word	0x00000000
        /*0040*/ 	.short	0x0005
        /*0042*/ 	.short	0x0028
        /*0044*/ 	.byte	0x00, 0xf0, 0x21, 0x00


	//----- nvinfo : EIATTR_KPARAM_INFO
	.align		4
.L_373:
        /*0048*/ 	.byte	0x04, 0x17
        /*004a*/ 	.short	(.L_375 - .L_374)
.L_374:
        /*004c*/ 	.word	0x00000000
        /*0050*/ 	.short	0x0004
        /*0052*/ 	.short	0x0020
        /*0054*/ 	.byte	0x00, 0xf0, 0x21, 0x00


	//----- nvinfo : EIATTR_KPARAM_INFO
	.align		4
.L_375:
        /*0058*/ 	.byte	0x04, 0x17
        /*005a*/ 	.short	(.L_377 - .L_376)
.L_376:
        /*005c*/ 	.word	0x00000000
        /*0060*/ 	.short	0x0003
        /*0062*/ 	.short	0x0018
        /*0064*/ 	.byte	0x00, 0xf0, 0x21, 0x00


	//----- nvinfo : EIATTR_KPARAM_INFO
	.align		4
.L_377:
        /*0068*/ 	.byte	0x04, 0x17
        /*006a*/ 	.short	(.L_379 - .L_378)
.L_378:
        /*006c*/ 	.word	0x00000000
        /*0070*/ 	.short	0x0002
        /*0072*/ 	.short	0x0010
        /*0074*/ 	.byte	0x00, 0xf0, 0x21, 0x00


	//----- nvinfo : EIATTR_KPARAM_INFO
	.align		4
.L_379:
        /*0078*/ 	.byte	0x04, 0x17
        /*007a*/ 	.short	(.L_381 - .L_380)
.L_380:
        /*007c*/ 	.word	0x00000000
        /*0080*/ 	.short	0x0001
        /*0082*/ 	.short	0x0008
        /*0084*/ 	.byte	0x00, 0xf0, 0x21, 0x00


	//----- nvinfo : EIATTR_KPARAM_INFO
	.align		4
.L_381:
        /*0088*/ 	.byte	0x04, 0x17
        /*008a*/ 	.short	(.L_383 - .L_382)
.L_382:
        /*008c*/ 	.word	0x00000000
        /*0090*/ 	.short	0x0000
        /*0092*/ 	.short	0x0000
        /*0094*/ 	.byte	0x00, 0xf0, 0x21, 0x00


	//----- nvinfo : EIATTR_SPARSE_MMA_MASK
	.align		4
.L_383:
        /*0098*/ 	.byte	0x03, 0x50
        /*009a*/ 	.short	0x0000


	//----- nvinfo : EIATTR_MAXREG_COUNT
	.align		4
        /*009c*/ 	.byte	0x03, 0x1b
        /*009e*/ 	.short	0x00ff


	//----- nvinfo : EIATTR_NUM_BARRIERS
	.align		4
        /*00a0*/ 	.byte	0x02, 0x4c
        /*00a2*/ 	.byte	0x01
	.zero		1


	//----- nvinfo : EIATTR_MERCURY_ISA_VERSION
	.align		4
        /*00a4*/ 	.byte	0x03, 0x5f
        /*00a6*/ 	.short	0x0101


	//----- nvinfo : EIATTR_COOP_GROUP_MASK_REGIDS
	.align		4
        /*00a8*/ 	.byte	0x04, 0x29
        /*00aa*/ 	.short	(.L_385 - .L_384)


	//   ....[0]....
.L_384:
        /*00ac*/ 	.word	0xffffffff


	//   ....[1]....
        /*00b0*/ 	.word	0xffffffff


	//   ....[2]....
        /*00b4*/ 	.word	0xffffffff


	//   ....[3]....
        /*00b8*/ 	.word	0xffffffff


	//   ....[4]....
        /*00bc*/ 	.word	0xffffffff


	//   ....[5]....
        /*00c0*/ 	.word	0xffffffff


	//   ....[6]....
        /*00c4*/ 	.word	0xffffffff


	//   ....[7]....
        /*00c8*/ 	.word	0xffffffff


	//   ....[8]....
        /*00cc*/ 	.word	0xffffffff


	//   ....[9]....
        /*00d0*/ 	.word	0x0500000e


	//   ....[10]....
        /*00d4*/ 	.word	0x05000011


	//   ....[11]....
        /*00d8*/ 	.word	0xffffffff


	//   ....[12]....
        /*00dc*/ 	.word	0xffffffff


	//   ....[13]....
        /*00e0*/ 	.word	0xffffffff


	//   ....[14]....
        /*00e4*/ 	.word	0xffffffff


	//   ....[15]....
        /*00e8*/ 	.word	0xffffffff


	//   ....[16]....
        /*00ec*/ 	.word	0xffffffff


	//   ....[17]....
        /*00f0*/ 	.word	0xffffffff


	//   ....[18]....
        /*00f4*/ 	.word	0xffffffff


	//   ....[19]....
        /*00f8*/ 	.word	0xffffffff


	//   ....[20]....
        /*00fc*/ 	.word	0x05000011


	//----- nvinfo : EIATTR_COOP_GROUP_INSTR_OFFSETS
	.align		4
.L_385:
        /*0100*/ 	.byte	0x04, 0x28
        /*0102*/ 	.short	(.L_387 - .L_386)


	//   ....[0]....
.L_386:
        /*0104*/ 	.word	0x000001e0


	//   ....[1]....
        /*0108*/ 	.word	0x00000270


	//   ....[2]....
        /*010c*/ 	.word	0x000002c0


	//   ....[3]....
        /*0110*/ 	.word	0x00000340


	//   ....[4]....
        /*0114*/ 	.word	0x00000380


	//   ....[5]....
        /*0118*/ 	.word	0x000003f0


	//   ....[6]....
        /*011c*/ 	.word	0x00000420


	//   ....[7]....
        /*0120*/ 	.word	0x00000440


	//   ....[8]....
        /*0124*/ 	.word	0x00000460


	//   ....[9]....
        /*0128*/ 	.word	0x00000740


	//   ....[10]....
        /*012c*/ 	.word	0x000007a0


	//   ....[11]....
        /*0130*/ 	.word	0x00000a80


	//   ....[12]....
        /*0134*/ 	.word	0x00000b20


	//   ....[13]....
        /*0138*/ 	.word	0x00000b60


	//   ....[14]....
        /*013c*/ 	.word	0x00000bd0


	//   ....[15]....
        /*0140*/ 	.word	0x00000c40


	//   ....[16]....
        /*0144*/ 	.word	0x00000ca0


	//   ....[17]....
        /*0148*/ 	.word	0x00000cc0


	//   ....[18]....
        /*014c*/ 	.word	0x00000ce0


	//   ....[19]....
        /*0150*/ 	.word	0x00000d00


	//   ....[20]....
        /*0154*/ 	.word	0x00000f80


	//----- nvinfo : EIATTR_EXIT_INSTR_OFFSETS
	.align		4
.L_387:
        /*0158*/ 	.byte	0x04, 0x1c
        /*015a*/ 	.short	(.L_389 - .L_388)


	//   ....[0]....
.L_388:
        /*015c*/ 	.word	0x00000990


	//   ....[1]....
        /*0160*/ 	.word	0x00000a70


	//   ....[2]....
        /*0164*/ 	.word	0x00001200


	//   ....[3]....
        /*0168*/ 	.word	0x000012e0


	//----- nvinfo : EIATTR_CRS_STACK_SIZE
	.align		4
.L_389:
        /*016c*/ 	.byte	0x04, 0x1e
        /*016e*/ 	.short	(.L_391 - .L_390)
.L_390:
        /*0170*/ 	.word	0x00000000


	//----- nvinfo : EIATTR_CBANK_PARAM_SIZE
	.align		4
.L_391:
        /*0174*/ 	.byte	0x03, 0x19
        /*0176*/ 	.short	0x003c


	//----- nvinfo : EIATTR_PARAM_CBANK
	.align		4
        /*0178*/ 	.byte	0x04, 0x0a
        /*017a*/ 	.short	(.L_393 - .L_392)
	.align		4
.L_392:
        /*017c*/ 	.word	index@(.nv.constant0._Z19fp16_to_q_kv_kernelILi8ELi4EEvPK6__halfPhPS0_S2_S3_S4_iii)
        /*0180*/ 	.short	0x0210
        /*0182*/ 	.short	0x003c


	//----- nvinfo : EIATTR_SW_WAR
	.align		4
.L_393:
        /*0184*/ 	.byte	0x04, 0x36
        /*0186*/ 	.short	(.L_395 - .L_394)
.L_394:
        /*0188*/ 	.word	0x00000008
.L_395:


//--------------------- .nv.info._Z19fp16_to_q_kv_kernelILi4ELi4EEvPK6__halfPhPS0_S2_S3_S4_iii --------------------------
	.section	.nv.info._Z19fp16_to_q_kv_kernelILi4ELi4EEvPK6__halfPhPS0_S2_S3_S4_iii,"",@"SHT_CUDA_INFO"
	.sectionflags	@""
	.align	4


	//----- nvinfo : EIATTR_CUDA_API_VERSION
	.align		4
        /*0000*/ 	.byte	0x04, 0x37
        /*0002*/ 	.short	(.L_397 - .L_396)
.L_396:
        /*0004*/ 	.word	0x00000082


	//----- nvinfo : EIATTR_KPARAM_INFO
	.align		4
.L_397:
        /*0008*/ 	.byte	0x04, 0x17
        /*000a*/ 	.short	(.L_399 - .L_398)
.L_398:
        /*000c*/ 	.word	0x00000000
        /*0010*/ 	.short	0x0008
        /*0012*/ 	.short	0x0038
        /*0014*/ 	.byte	0x00, 0xf0, 0x11, 0x00


	//----- nvinfo : EIATTR_KPARAM_INFO
	.align		4
.L_399:
        /*0018*/ 	.byte	0x04, 0x17
        /*001a*/ 	.short	(.L_401 - .L_400)
.L_400:
        /*001c*/ 	.word	0x00000000
        /*0020*/ 	.short	0x0007
        /*0022*/ 	.short	0x0034
        /*0024*/ 	.byte	0x00, 0xf0, 0x11, 0x00


	//----- nvinfo : EIATTR_KPARAM_INFO
	.align		4
.L_401:
        /*0028*/ 	.byte	0x04, 0x17
        /*002a*/ 	.short	(.L_403 - .L_402)
.L_402:
        /*002c*/ 	.word	0x00000000
        /*0030*/ 	.short	0x0006
        /*0032*/ 	.short	0x0030
        /*0034*/ 	.byte	0x00, 0xf0, 0x11, 0x00


	//----- nvinfo : EIATTR_KPARAM_INFO
	.align		4
.L_403:
        /*0038*/ 	.byte	0x04, 0x17
        /*003a*/ 	.short	(.L_405 - .L_404)
.L_404:
        /*003c*/ 	.word	0x00000000
        /*0040*/ 	.short	0x0005
        /*0042*/ 	.short	0x0028
        /*0044*/ 	.byte	0x00, 0xf0, 0x21, 0x00


	//----- nvinfo : EIATTR_KPARAM_INFO
	.align		4
.L_405:
        /*0048*/ 	.byte	0x04, 0x17
        /*004a*/ 	.short	(.L_407 - .L_406)
.L_406:
        /*004c*/ 	.word	0x00000000
        /*0050*/ 	.short	0x0004
        /*0052*/ 	.short	0x0020
        /*0054*/ 	.byte	0x00, 0xf0, 0x21, 0x00


	//----- nvinfo : EIATTR_KPARAM_INFO
	.align		4
.L_407:
        /*0058*/ 	.byte	0x04, 0x17
        /*005a*/ 	.short	(.L_409 - .L_408)
.L_408:
        /*005c*/ 	.word	0x00000000
        /*0060*/ 	.short	0x0003
        /*0062*/ 	.short	0x0018
        /*0064*/ 	.byte	0x00, 0xf0, 0x21, 0x00


	//----- nvinfo : EIATTR_KPARAM_INFO
	.align		4
.L_409:
        /*0068*/ 	.byte	0x04, 0x17
        /*006a*/ 	.short	(.L_411 - .L_410)
.L_410:
        /*006c*/ 	.word	0x00000000
        /*0070*/ 	.short	0x0002
        /*0072*/ 	.short	0x0010
        /*0074*/ 	.byte	0x00, 0xf0, 0x21, 0x00


	//----- nvinfo : EIATTR_KPARAM_INFO
	.align		4
.L_411:
        /*0078*/ 	.byte	0x04, 0x17
        /*007a*/ 	.short	(.L_413 - .L_412)
.L_412:
        /*007c*/ 	.word	0x00000000
        /*0080*/ 	.short	0x0001
        /*0082*/ 	.short	0x0008
        /*0084*/ 	.byte	0x00, 0xf0, 0x21, 0x00


	//----- nvinfo : EIATTR_KPARAM_INFO
	.align		4
.L_413:
        /*0088*/ 	.byte	0x04, 0x17
        /*008a*/ 	.short	(.L_415 - .L_414)
.L_414:
        /*008c*/ 	.word	0x00000000
        /*0090*/ 	.short	0x0000
        /*0092*/ 	.short	0x0000
        /*0094*/ 	.byte	0x00, 0xf0, 0x21, 0x00


	//----- nvinfo : EIATTR_SPARSE_MMA_MASK
	.align		4
.L_415:
        /*0098*/ 	.byte	0x03, 0x50
        /*009a*/ 	.short	0x0000


	//----- nvinfo : EIATTR_MAXREG_COUNT
	.align		4
        /*009c*/ 	.byte	0x03, 0x1b
        /*009e*/ 	.short	0x00ff


	//----- nvinfo : EIATTR_NUM_BARRIERS
	.align		4
        /*00a0*/ 	.byte	0x02, 0x4c
        /*00a2*/ 	.byte	0x01
	.zero		1


	//----- nvinfo : EIATTR_MERCURY_ISA_VERSION
	.align		4
        /*00a4*/ 	.byte	0x03, 0x5f
        /*00a6*/ 	.short	0x0101


	//----- nvinfo : EIATTR_COOP_GROUP_MASK_REGIDS
	.align		4
        /*00a8*/ 	.byte	0x04, 0x29
        /*00aa*/ 	.short	(.L_417 - .L_416)


	//   ....[0]....
.L_416:
        /*00ac*/ 	.word	0xffffffff


	//   ....[1]....
        /*00b0*/ 	.word	0xffffffff


	//   ....[2]....
        /*00b4*/ 	.word	0xffffffff


	//   ....[3]....
        /*00b8*/ 	.word	0xffffffff


	//   ....[4]....
        /*00bc*/ 	.word	0xffffffff


	//   ....[5]....
        /*00c0*/ 	.word	0xffffffff


	//   ....[6]....
        /*00c4*/ 	.word	0xffffffff


	//   ....[7]....
        /*00c8*/ 	.word	0xffffffff


	//   ....[8]....
        /*00cc*/ 	.word	0xffffffff


	//   ....[9]....
        /*00d0*/ 	.word	0x05000011


	//   ....[10]....
        /*00d4*/ 	.word	0x05000010


	//   ....[11]....
        /*00d8*/ 	.word	0xffffffff


	//   ....[12]....
        /*00dc*/ 	.word	0xffffffff


	//   ....[13]....
        /*00e0*/ 	.word	0xffffffff


	//   ....[14]....
        /*00e4*/ 	.word	0xffffffff


	//   ....[15]....
        /*00e8*/ 	.word	0xffffffff


	//   ....[16]....
        /*00ec*/ 	.word	0xffffffff


	//   ....[17]....
        /*00f0*/ 	.word	0xffffffff


	//   ....[18]....
        /*00f4*/ 	.word	0xffffffff


	//   ....[19]....
        /*00f8*/ 	.word	0xffffffff


	//   ....[20]....
        /*00fc*/ 	.word	0x05000011


	//   ....[21]....
        /*0100*/ 	.word	0x05000010


	//----- nvinfo : EIATTR_COOP_GROUP_INSTR_OFFSETS
	.align		4
.L_417:
        /*0104*/ 	.byte	0x04, 0x28
        /*0106*/ 	.short	(.L_419 - .L_418)


	//   ....[0]....
.L_418:
        /*0108*/ 	.word	0x00000250


	//   ....[1]....
        /*010c*/ 	.word	0x000002d0


	//   ....[2]....
        /*0110*/ 	.word	0x00000340


	//   ....[3]....
        /*0114*/ 	.word	0x00000390


	//   ....[4]....
        /*0118*/ 	.word	0x000003d0


	//   ....[5]....
        /*011c*/ 	.word	0x00000440


	//   ....[6]....
        /*0120*/ 	.word	0x00000460


	//   ....[7]....
        /*0124*/ 	.word	0x00000480


	//   ....[8]....
        /*0128*/ 	.word	0x000004a0


	//   ....[9]....
        /*012c*/ 	.word	0x00000770


	//   ....[10]....
        /*0130*/ 	.word	0x000007d0


	//   ....[11]....
        /*0134*/ 	.word	0x00000970


	//   ....[12]....
        /*0138*/ 	.word	0x000009f0


	//   ....[13]....
        /*013c*/ 	.word	0x00000a60


	//   ....[14]....
        /*0140*/ 	.word	0x00000ab0


	//   ....[15]....
        /*0144*/ 	.word	0x00000af0


	//   ....[16]....
        /*0148*/ 	.word	0x00000b60


	//   ....[17]....
        /*014c*/ 	.word	0x00000b80


	//   ....[18]....
        /*0150*/ 	.word	0x00000ba0


	//   ....[19]....
        /*0154*/ 	.word	0x00000bc0


	//   ....[20]....
        /*0158*/ 	.word	0x00000eb0


	//   ....[21]....
        /*015c*/ 	.word	0x00000f10


	//----- nvinfo : EIATTR_EXIT_INSTR_OFFSETS
	.align		4
.L_419:
        /*0160*/ 	.byte	0x04, 0x1c
        /*0162*/ 	.short	(.L_421 - .L_420)


	//   ....[0]....
.L_420:
        /*0164*/ 	.word	0x00000910


	//   ....[1]....
        /*0168*/ 	.word	0x00000960


	//   ....[2]....
        /*016c*/ 	.word	0x00001000


	//   ....[3]....
        /*0170*/ 	.word	0x00001090


	//----- nvinfo : EIATTR_CBANK_PARAM_SIZE
	.align		4
.L_421:
        /*0174*/ 	.byte	0x03, 0x19
        /*0176*/ 	.short	0x003c


	//----- nvinfo : EIATTR_PARAM_CBANK
	.align		4
        /*0178*/ 	.byte	0x04, 0x0a
        /*017a*/ 	.short	(.L_423 - .L_422)
	.align		4
.L_422:
        /*017c*/ 	.word	index@(.nv.constant0._Z19fp16_to_q_kv_kernelILi4ELi4EEvPK6__halfPhPS0_S2_S3_S4_iii)
        /*0180*/ 	.short	0x0210
        /*0182*/ 	.short	0x003c


	//----- nvinfo : EIATTR_SW_WAR
	.align		4
.L_423:
        /*0184*/ 	.byte	0x04, 0x36
        /*0186*/ 	.short	(.L_425 - .L_424)
.L_424:
        /*0188*/ 	.word	0x00000008
.L_425:


//--------------------- .nv.info._Z25fp16_to_q_kv_paged_kernelILi8ELi8EEvPK6__halfPhPS0_S2_S3_S4_PKiS6_iiii --------------------------
	.section	.nv.info._Z25fp16_to_q_kv_paged_kernelILi8ELi8EEvPK6__halfPhPS0_S2_S3_S4_PKiS6_iiii,"",@"SHT_CUDA_INFO"
	.sectionflags	@""
	.align	4


	//----- nvinfo : EIATTR_CUDA_API_VERSION
	.align		4
        /*0000*/ 	.byte	0x04, 0x37
        /*0002*/ 	.short	(.L_427 - .L_426)
.L_426:
        /*0004*/ 	.word	0x00000082


	//----- nvinfo : EIATTR_KPARAM_INFO
	.align		4
.L_427:
        /*0008*/ 	.byte	0x04, 0x17
        /*000a*/ 	.short	(.L_429 - .L_428)
.L_428:
        /*000c*/ 	.word	0x00000000
        /*0010*/ 	.short	0x000b
        /*0012*/ 	.short	0x004c
        /*0014*/ 	.byte	0x00, 0xf0, 0x11, 0x00


	//----- nvinfo : EIATTR_KPARAM_INFO
	.align		4
.L_429:
        /*0018*/ 	.byte	0x04, 0x17
        /*001a*/ 	.short	(.L_431 - .L_430)
.L_430:
        /*001c*/ 	.word	0x00000000
        /*0020*/ 	.short	0x000a
        /*0022*/ 	.short	0x0048
        /*0024*/ 	.byte	0x00, 0xf0, 0x11, 0x00


	//----- nvinfo : EIATTR_KPARAM_INFO
	.align		4
.L_431:
        /*0028*/ 	.byte	0x04, 0x17
        /*002a*/ 	.short	(.L_433 - .L_432)
.L_432:
        /*002c*/ 	.word	0x00000000
        /*0030*/ 	.short	0x0009
        /*0032*/ 	.short	0x0044
        /*0034*/ 	.byte	0x00, 0xf0, 0x11, 0x00


	//----- nvinfo : EIATTR_KPARAM_INFO
	.align		4
.L_433:
        /*0038*/ 	.byte	0x04, 0x17
        /*003a*/ 	.short	(.L_435 - .L_434)
.L_434:
        /*003c*/ 	.word	0x00000000
        /*0040*/ 	.short	0x0008
        /*0042*/ 	.short	0x0040
        /*0044*/ 	.byte	0x00, 0xf0, 0x11, 0x00


	//----- nvinfo : EIATTR_KPARAM_INFO
	.align		4
.L_435:
        /*0048*/ 	.byte	0x04, 0x17
        /*004a*/ 	.short	(.L_437 - .L_436)
.L_436:
        /*004c*/ 	.word	0x00000000
        /*0050*/ 	.short	0x0007
        /*0052*/ 	.short	0x0038
        /*0054*/ 	.byte	0x00, 0xf0, 0x21, 0x00


	//----- nvinfo : EIATTR_KPARAM_INFO
	.align		4
.L_437:
        /*0058*/ 	.byte	0x04, 0x17
        /*005a*/ 	.short	(.L_439 - .L_438)
.L_438:
        /*005c*/ 	.word	0x00000000
        /*0060*/ 	.short	0x0006
        /*0062*/ 	.short	0x0030
        /*0064*/ 	.byte	0x00, 0xf0, 0x21, 0x00


	//----- nvinfo : EIATTR_KPARAM_INFO
	.align		4
.L_439:
        /*0068*/ 	.byte	0x04, 0x17
        /*006a*/ 	.short	(.L_441 - .L_440)
.L_440:
        /*006c*/ 	.word	0x00000000
        /*0070*/ 	.short	0x0005
        /*0072*/ 	.short	0x0028
        /*0074*/ 	.byte	0x00, 0xf0, 0x21, 0x00


	//----- nvinfo : EIATTR_KPARAM_INFO
	.align		4
.L_441:
        /*0078*/ 	.byte	0x04, 0x17
        /*007a*/ 	.short	(.L_443 - .L_442)
.L_442:
        /*007c*/ 	.word	0x00000000
        /*0080*/ 	.short	0x0004
        /*0082*/ 	.short	0x0020
        /*0084*/ 	.byte	0x00, 0xf0, 0x21, 0x00


	//----- nvinfo : EIATTR_KPARAM_INFO
	.align		4
.L_443:
        /*0088*/ 	.byte	0x04, 0x17
        /*008a*/ 	.short	(.L_445 - .L_444)
.L_444:
        /*008c*/ 	.word	0x00000000
        /*0090*/ 	.short	0x0003
        /*0092*/ 	.short	0x0018
        /*0094*/ 	.byte	0x00, 0xf0, 0x21, 0x00


	//----- nvinfo : EIATTR_KPARAM_INFO
	.align		4
.L_445:
        /*0098*/ 	.byte	0x04, 0x17
        /*009a*/ 	.short	(.L_447 - .L_446)
.L_446:
        /*009c*/ 	.word	0x00000000
        /*00a0*/ 	.short	0x0002
        /*00a2*/ 	.short	0x0010
        /*00a4*/ 	.byte	0x00, 0xf0, 0x21, 0x00


	//----- nvinfo : EIATTR_KPARAM_INFO
	.align		4
.L_447:
        /*00a8*/ 	.byte	0x04, 0x17
        /*00aa*/ 	.short	(.L_449 - .L_448)
.L_448:
        /*00ac*/ 	.word	0x00000000
        /*00b0*/ 	.short	0x0001
        /*00b2*/ 	.short	0x0008
        /*00b4*/ 	.byte	0x00, 0xf0, 0x21, 0x00


	//----- nvinfo : EIATTR_KPARAM_INFO
	.align		4
.L_449:
        /*00b8*/ 	.byte	0x04, 0x17
        /*00ba*/ 	.short	(.L_451 - .L_450)
.L_450:
        /*00bc*/ 	.word	0x00000000
        /*00c0*/ 	.short	0x0000
        /*00c2*/ 	.short	0x0000
        /*00c4*/ 	.byte	0x00, 0xf0, 0x21, 0x00


	//----- nvinfo : EIATTR_SPARSE_MMA_MASK
	.align		4
.L_451:
        /*00c8*/ 	.byte	0x03, 0x50
        /*00ca*/ 	.short	0x0000


	//----- nvinfo : EIATTR_MAXREG_COUNT
	.align		4
        /*00cc*/ 	.byte	0x03, 0x1b
        /*00ce*/ 	.short	0x00ff


	//----- nvinfo : EIATTR_NUM_BARRIERS
	.align		4
        /*00d0*/ 	.byte	0x02, 0x4c
        /*00d2*/ 	.byte	0x01
	.zero		1


	//----- nvinfo : EIATTR_MERCURY_ISA_VERSION
	.align		4
        /*00d4*/ 	.byte	0x03, 0x5f
        /*00d6*/ 	.short	0x0101


	//----- nvinfo : EIATTR_COOP_GROUP_MASK_REGIDS
	.align		4
        /*00d8*/ 	.byte	0x04, 0x29
        /*00da*/ 	.short	(.L_453 - .L_452)


	//   ....[0]....
.L_452:
        /*00dc*/ 	.word	0xffffffff


	//   ....[1]....
        /*00e0*/ 	.word	0xffffffff


	//   ....[2]....
        /*00e4*/ 	.word	0xffffffff


	//   ....[3]....
        /*00e8*/ 	.word	0xffffffff


	//   ....[4]....
        /*00ec*/ 	.word	0xffffffff


	//   ....[5]....
        /*00f0*/ 	.word	0xffffffff


	//   ....[6]....
        /*00f4*/ 	.word	0xffffffff


	//   ....[7]....
        /*00f8*/ 	.word	0xffffffff


	//   ....[8]....
        /*00fc*/ 	.word	0xffffffff


	//   ....[9]....
        /*0100*/ 	.word	0x05000009


	//   ....[10]....
        /*0104*/ 	.word	0xffffffff


	//   ....[11]....
        /*0108*/ 	.word	0xffffffff


	//   ....[12]....
        /*010c*/ 	.word	0xffffffff


	//   ....[13]....
        /*0110*/ 	.word	0xffffffff


	//   ....[14]....
        /*0114*/ 	.word	0xffffffff


	//   ....[15]....
        /*0118*/ 	.word	0xffffffff


	//   ....[16]....
        /*011c*/ 	.word	0xffffffff


	//   ....[17]....
        /*0120*/ 	.word	0xffffffff


	//   ....[18]....
        /*0124*/ 	.word	0xffffffff


	//   ....[19]....
        /*0128*/ 	.word	0x05000009


	//----- nvinfo : EIATTR_COOP_GROUP_INSTR_OFFSETS
	.align		4
.L_453:
        /*012c*/ 	.byte	0x04, 0x28
        /*012e*/ 	.short	(.L_455 - .L_454)


	//   ....[0]....
.L_454:
        /*0130*/ 	.word	0x00000680


	//   ....[1]....
        /*0134*/ 	.word	0x000006c0


	//   ....[2]....
        /*0138*/ 	.word	0x000006f0


	//   ....[3]....
        /*013c*/ 	.word	0x00000720


	//   ....[4]....
        /*0140*/ 	.word	0x00000750


	//   ....[5]....
        /*0144*/ 	.word	0x000007a0


	//   ....[6]....
        /*0148*/ 	.word	0x000007c0


	//   ....[7]....
        /*014c*/ 	.word	0x000007e0


	//   ....[8]....
        /*0150*/ 	.word	0x00000800


	//   ....[9]....
        /*0154*/ 	.word	0x00000a80


	//   ....[10]....
        /*0158*/ 	.word	0x00000bb0


	//   ....[11]....
        /*015c*/ 	.word	0x00000bf0


	//   ....[12]....
        /*0160*/ 	.word	0x00000c20


	//   ....[13]....
        /*0164*/ 	.word	0x00000c50


	//   ....[14]....
        /*0168*/ 	.word	0x00000c80


	//   ....[15]....
        /*016c*/ 	.word	0x00000cd0


	//   ....[16]....
        /*0170*/ 	.word	0x00000cf0


	//   ....[17]....
        /*0174*/ 	.word	0x00000d10


	//   ....[18]....
        /*0178*/ 	.word	0x00000d30


	//   ....[19]....
        /*017c*/ 	.word	0x00000fb0


	//----- nvinfo : EIATTR_EXIT_INSTR_OFFSETS
	.align		4
.L_455:
        /*0180*/ 	.byte	0x04, 0x1c
        /*0182*/ 	.short	(.L_457 - .L_456)


	//   ....[0]....
.L_456:
        /*0184*/ 	.word	0x000002a0


	//   ....[1]....
        /*0188*/ 	.word	0x00001140


	//----- nvinfo : EIATTR_CRS_STACK_SIZE
	.align		4
.L_457:
        /*018c*/ 	.byte	0x04, 0x1e
        /*018e*/ 	.short	(.L_459 - .L_458)
.L_458:
        /*0190*/ 	.word	0x00000000


	//----- nvinfo : EIATTR_CBANK_PARAM_SIZE
	.align		4
.L_459:
        /*0194*/ 	.byte	0x03, 0x19
        /*0196*/ 	.short	0x0050


	//----- nvinfo : EIATTR_PARAM_CBANK
	.align		4
        /*0198*/ 	.byte	0x04, 0x0a
        /*019a*/ 	.short	(.L_461 - .L_460)
	.align		4
.L_460:
        /*019c*/ 	.word	index@(.nv.constant0._Z25fp16_to_q_kv_paged_kernelILi8ELi8EEvPK6__halfPhPS0_S2_S3_S4_PKiS6_iiii)
        /*01a0*/ 	.short	0x0210
        /*01a2*/ 	.short	0x0050


	//----- nvinfo : EIATTR_SW_WAR
	.align		4
.L_461:
        /*01a4*/ 	.byte	0x04, 0x36
        /*01a6*/ 	.short	(.L_463 - .L_462)
.L_462:
        /*01a8*/ 	.word	0x00000008
.L_463:


//--------------------- .nv.info._Z25fp16_to_q_kv_paged_kernelILi8ELi4EEvPK6__halfPhPS0_S2_S3_S4_PKiS6_iiii --------------------------
	.section	.nv.info._Z25fp16_to_q_kv_paged_kernelILi8ELi4EEvPK6__halfPhPS0_S2_S3_S4_PKiS6_iiii,"",@"SHT_CUDA_INFO"
	.sectionflags	@""
	.align	4


	//----- nvinfo : EIATTR_CUDA_API_VERSION
	.align		4
        /*0000*/ 	.byte	0x04, 0x37
        /*0002*/ 	.short	(.L_465 - .L_464)
.L_464:
        /*0004*/ 	.word	0x00000082


	//----- nvinfo : EIATTR_KPARAM_INFO
	.align		4
.L_465:
        /*0008*/ 	.byte	0x04, 0x17
        /*000a*/ 	.short	(.L_467 - .L_466)
.L_466:
        /*000c*/ 	.word	0x00000000
        /*0010*/ 	.short	0x000b
        /*0012*/ 	.short	0x004c
        /*0014*/ 	.byte	0x00, 0xf0, 0x11, 0x00


	//----- nvinfo : EIATTR_KPARAM_INFO
	.align		4
.L_467:
        /*0018*/ 	.byte	0x04, 0x17
        /*001a*/ 	.short	(.L_469 - .L_468)
.L_468:
        /*001c*/ 	.word	0x00000000
        /*0020*/ 	.short	0x000a
        /*0022*/ 	.short	0x0048
        /*0024*/ 	.byte	0x00, 0xf0, 0x11, 0x00


	//----- nvinfo : EIATTR_KPARAM_INFO
	.align		4
.L_469:
        /*0028*/ 	.byte	0x04, 0x17
        /*002a*/ 	.short	(.L_471 - .L_470)
.L_470:
        /*002c*/ 	.word	0x00000000
        /*0030*/ 	.short	0x0009
        /*0032*/ 	.short	0x0044
        /*0034*/ 	.byte	0x00, 0xf0, 0x11, 0x00


	//----- nvinfo : EIATTR_KPARAM_INFO
	.align		4
.L_471:
        /*0038*/ 	.byte	0x04, 0x17
        /*003a*/ 	.short	(.L_473 - .L_472)
.L_472:
        /*003c*/ 	.word	0x00000000
        /*0040*/ 	.short	0x0008
        /*0042*/ 	.short	0x0040
        /*0044*/ 	.byte	0x00, 0xf0, 0x11, 0x00


	//----- nvinfo : EIATTR_KPARAM_INFO
	.align		4
.L_473:
        /*0048*/ 	.byte	0x04, 0x17
        /*004a*/ 	.short	(.L_475 - .L_474)
.L_474:
        /*004c*/ 	.word	0x00000000
        /*0050*/ 	.short	0x0007
        /*0052*/ 	.short	0x0038
        /*0054*/ 	.byte	0x00, 0xf0, 0x21, 0x00


	//----- nvinfo : EIATTR_KPARAM_INFO
	.align		4
.L_475:
        /*0058*/ 	.byte	0x04, 0x17
        /*005a*/ 	.short	(.L_477 - .L_476)
.L_476:
        /*005c*/ 	.word	0x00000000
        /*0060*/ 	.short	0x0006
        /*0062*/ 	.short	0x0030
        /*0064*/ 	.byte	0x00, 0xf0, 0x21, 0x00


	//----- nvinfo : EIATTR_KPARAM_INFO
	.align		4
.L_477:
        /*0068*/ 	.byte	0x04, 0x17
        /*006a*/ 	.short	(.L_479 - .L_478)
.L_478:
        /*006c*/ 	.word	0x00000000
        /*0070*/ 	.short	0x0005
        /*0072*/ 	.short	0x0028
        /*0074*/ 	.byte	0x00, 0xf0, 0x21, 0x00


	//----- nvinfo : EIATTR_KPARAM_INFO
	.align		4
.L_479:
        /*0078*/ 	.byte	0x04, 0x17
        /*007a*/ 	.short	(.L_481 - .L_480)
.L_480:
        /*007c*/ 	.word	0x00000000
        /*0080*/ 	.short	0x0004
        /*0082*/ 	.short	0x0020
        /*0084*/ 	.byte	0x00, 0xf0, 0x21, 0x00


	//----- nvinfo : EIATTR_KPARAM_INFO
	.align		4
.L_481:
        /*0088*/ 	.byte	0x04, 0x17
        /*008a*/ 	.short	(.L_483 - .L_482)
.L_482:
        /*008c*/ 	.word	0x00000000
        /*0090*/ 	.short	0x0003
        /*0092*/ 	.short	0x0018
        /*0094*/ 	.byte	0x00, 0xf0, 0x21, 0x00


	//----- nvinfo : EIATTR_KPARAM_INFO
	.align		4
.L_483:
        /*0098*/ 	.byte	0x04, 0x17
        /*009a*/ 	.short	(.L_485 - .L_484)
.L_484:
        /*009c*/ 	.word	0x00000000
        /*00a0*/ 	.short	0x0002
        /*00a2*/ 	.short	0x0010
        /*00a4*/ 	.byte	0x00, 0xf0, 0x21, 0x00


	//----- nvinfo : EIATTR_KPARAM_INFO
	.align		4
.L_485:
        /*00a8*/ 	.byte	0x04, 0x17
        /*00aa*/ 	.short	(.L_487 - .L_486)
.L_486:
        /*00ac*/ 	.word	0x00000000
        /*00b0*/ 	.short	0x0001
        /*00b2*/ 	.short	0x0008
        /*00b4*/ 	.byte	0x00, 0xf0, 0x21, 0x00


	//----- nvinfo : EIATTR_KPARAM_INFO
	.align		4
.L_487:
        /*00b8*/ 	.byte	0x04, 0x17
        /*00ba*/ 	.short	(.L_489 - .L_488)
.L_488:
        /*00bc*/ 	.word	0x00000000
        /*00c0*/ 	.short	0x0000
        /*00c2*/ 	.short	0x0000
        /*00c4*/ 	.byte	0x00, 0xf0, 0x21, 0x00


	//----- nvinfo : EIATTR_SPARSE_MMA_MASK
	.align		4
.L_489:
        /*00c8*/ 	.byte	0x03, 0x50
        /*00ca*/ 	.short	0x0000


	//----- nvinfo : EIATTR_MAXREG_COUNT
	.align		4
        /*00cc*/ 	.byte	0x03, 0x1b
        /*00ce*/ 	.short	0x00ff


	//----- nvinfo : EIATTR_NUM_BARRIERS
	.align		4
        /*00d0*/ 	.byte	0x02, 0x4c
        /*00d2*/ 	.byte	0x01
	.zero		1


	//----- nvinfo : EIATTR_MERCURY_ISA_VERSION
	.align		4
        /*00d4*/ 	.byte	0x03, 0x5f
        /*00d6*/ 	.short	0x0101


	//----- nvinfo : EIATTR_COOP_GROUP_MASK_REGIDS
	.align		4
        /*00d8*/ 	.byte	0x04, 0x29
        /*00da*/ 	.short	(.L_491 - .L_490)


	//   ....[0]....
.L_490:
        /*00dc*/ 	.word	0xffffffff


	//   ....[1]....
        /*00e0*/ 	.word	0xffffffff


	//   ....[2]....
        /*00e4*/ 	.word	0xffffffff


	//   ....[3]....
        /*00e8*/ 	.word	0xffffffff


	//   ....[4]....
        /*00ec*/ 	.word	0xffffffff


	//   ....[5]....
        /*00f0*/ 	.word	0xffffffff


	//   ....[6]....
        /*00f4*/ 	.word	0xffffffff


	//   ....[7]....
        /*00f8*/ 	.word	0xffffffff


	//   ....[8]....
        /*00fc*/ 	.word	0xffffffff


	//   ....[9]....
        /*0100*/ 	.word	0x0500001a


	//   ....[10]....
        /*0104*/ 	.word	0x05000019


	//   ....[11]....
        /*0108*/ 	.word	0xffffffff


	//   ....[12]....
        /*010c*/ 	.word	0xffffffff


	//   ....[13]....
        /*0110*/ 	.word	0xffffffff


	//   ....[14]....
        /*0114*/ 	.word	0xffffffff


	//   ....[15]....
        /*0118*/ 	.word	0xffffffff


	//   ....[16]....
        /*011c*/ 	.word	0xffffffff


	//   ....[17]....
        /*0120*/ 	.word	0xffffffff


	//   ....[18]....
        /*0124*/ 	.word	0xffffffff


	//   ....[19]....
        /*0128*/ 	.word	0xffffffff


	//   ....[20]....
        /*012c*/ 	.word	0x05000018


	//----- nvinfo : EIATTR_COOP_GROUP_INSTR_OFFSETS
	.align		4
.L_491:
        /*0130*/ 	.byte	0x04, 0x28
        /*0132*/ 	.short	(.L_493 - .L_492)


	//   ....[0]....
.L_492:
        /*0134*/ 	.word	0x000007f0


	//   ....[1]....
        /*0138*/ 	.word	0x00000830


	//   ....[2]....
        /*013c*/ 	.word	0x00000860


	//   ....[3]....
        /*0140*/ 	.word	0x00000890


	//   ....[4]....
        /*0144*/ 	.word	0x000008c0


	//   ....[5]....
        /*0148*/ 	.word	0x00000920


	//   ....[6]....
        /*014c*/ 	.word	0x00000940


	//   ....[7]....
        /*0150*/ 	.word	0x00000960


	//   ....[8]....
        /*0154*/ 	.word	0x00000980


	//   ....[9]....
        /*0158*/ 	.word	0x00000c20


	//   ....[10]....
        /*015c*/ 	.word	0x00000c50


	//   ....[11]....
        /*0160*/ 	.word	0x00000e10


	//   ....[12]....
        /*0164*/ 	.word	0x00000e40


	//   ....[13]....
        /*0168*/ 	.word	0x00000e70


	//   ....[14]....
        /*016c*/ 	.word	0x00000ea0


	//   ....[15]....
        /*0170*/ 	.word	0x00000ed0


	//   ....[16]....
        /*0174*/ 	.word	0x00000f30


	//   ....[17]....
        /*0178*/ 	.word	0x00000f50


	//   ....[18]....
        /*017c*/ 	.word	0x00000f70


	//   ....[19]....
        /*0180*/ 	.word	0x00000f90


	//   ....[20]....
        /*0184*/ 	.word	0x00001280


	//----- nvinfo : EIATTR_EXIT_INSTR_OFFSETS
	.align		4
.L_493:
        /*0188*/ 	.byte	0x04, 0x1c
        /*018a*/ 	.short	(.L_495 - .L_494)


	//   ....[0]....
.L_494:
        /*018c*/ 	.word	0x00000360


	//   ....[1]....
        /*0190*/ 	.word	0x000014a0


	//----- nvinfo : EIATTR_CRS_STACK_SIZE
	.align		4
.L_495:
        /*0194*/ 	.byte	0x04, 0x1e
        /*0196*/ 	.short	(.L_497 - .L_496)
.L_496:
        /*0198*/ 	.word	0x00000000


	//----- nvinfo : EIATTR_CBANK_PARAM_SIZE
	.align		4
.L_497:
        /*019c*/ 	.byte	0x03, 0x19
        /*019e*/ 	.short	0x0050


	//----- nvinfo : EIATTR_PARAM_CBANK
	.align		4
        /*01a0*/ 	.byte	0x04, 0x0a
        /*01a2*/ 	.short	(.L_499 - .L_498)
	.align		4
.L_498:
        /*01a4*/ 	.word	index@(.nv.constant0._Z25fp16_to_q_kv_paged_kernelILi8ELi4EEvPK6__halfPhPS0_S2_S3_S4_PKiS6_iiii)
        /*01a8*/ 	.short	0x0210
        /*01aa*/ 	.short	0x0050


	//----- nvinfo : EIATTR_SW_WAR
	.align		4
.L_499:
        /*01ac*/ 	.byte	0x04, 0x36
        /*01ae*/ 	.short	(.L_501 - .L_500)
.L_500:
        /*01b0*/ 	.word	0x00000008
.L_501:


//--------------------- .nv.info._Z25fp16_to_q_kv_paged_kernelILi4ELi4EEvPK6__halfPhPS0_S2_S3_S4_PKiS6_iiii --------------------------
	.section	.nv.info._Z25fp16_to_q_kv_paged_kernelILi4ELi4EEvPK6__halfPhPS0_S2_S3_S4_PKiS6_iiii,"",@"SHT_CUDA_INFO"
	.sectionflags	@""
	.align	4


	//----- nvinfo : EIATTR_CUDA_API_VERSION
	.align		4
        /*0000*/ 	.byte	0x04, 0x37
        /*0002*/ 	.short	(.L_503 - .L_502)
.L_502:
        /*0004*/ 	.word	0x00000082


	//----- nvinfo : EIATTR_KPARAM_INFO
	.align		4
.L_503:
        /*0008*/ 	.byte	0x04, 0x17
        /*000a*/ 	.short	(.L_505 - .L_504)
.L_504:
        /*000c*/ 	.word	0x00000000
        /*0010*/ 	.short	0x000b
        /*0012*/ 	.short	0x004c
        /*0014*/ 	.byte	0x00, 0xf0, 0x11, 0x00


	//----- nvinfo : EIATTR_KPARAM_INFO
	.align		4
.L_505:
        /*0018*/ 	.byte	0x04, 0x17
        /*001a*/ 	.short	(.L_507 - .L_506)
.L_506:
        /*001c*/ 	.word	0x00000000
        /*0020*/ 	.short	0x000a
        /*0022*/ 	.short	0x0048
        /*0024*/ 	.byte	0x00, 0xf0, 0x11, 0x00


	//----- nvinfo : EIATTR_KPARAM_INFO
	.align		4
.L_507:
        /*0028*/ 	.byte	0x04, 0x17
        /*002a*/ 	.short	(.L_509 - .L_508)
.L_508:
        /*002c*/ 	.word	0x00000000
        /*0030*/ 	.short	0x0009
        /*0032*/ 	.short	0x0044
        /*0034*/ 	.byte	0x00, 0xf0, 0x11, 0x00


	//----- nvinfo : EIATTR_KPARAM_INFO
	.align		4
.L_509:
        /*0038*/ 	.byte	0x04, 0x17
        /*003a*/ 	.short	(.L_511 - .L_510)
.L_510:
        /*003c*/ 	.word	0x00000000
        /*0040*/ 	.short	0x0008
        /*0042*/ 	.short	0x0040
        /*0044*/ 	.byte	0x00, 0xf0, 0x11, 0x00


	//----- nvinfo : EIATTR_KPARAM_INFO
	.align		4
.L_511:
        /*0048*/ 	.byte	0x04, 0x17
        /*004a*/ 	.short	(.L_513 - .L_512)
.L_512:
        /*004c*/ 	.word	0x00000000
        /*0050*/ 	.short	0x0007
        /*0052*/ 	.short	0x0038
        /*0054*/ 	.byte	0x00, 0xf0, 0x21, 0x00


	//----- nvinfo : EIATTR_KPARAM_INFO
	.align		4
.L_513:
        /*0058*/ 	.byte	0x04, 0x17
        /*005a*/ 	.short	(.L_515 - .L_514)
.L_514:
        /*005c*/ 	.word	0x00000000
        /*0060*/ 	.short	0x0006
        /*0062*/ 	.short	0x0030
        /*0064*/ 	.byte	0x00, 0xf0, 0x21, 0x00


	//----- nvinfo : EIATTR_KPARAM_INFO
	.align		4
.L_515:
        /*0068*/ 	.byte	0x04, 0x17
        /*006a*/ 	.short	(.L_517 - .L_516)
.L_516:
        /*006c*/ 	.word	0x00000000
        /*0070*/ 	.short	0x0005
        /*0072*/ 	.short	0x0028
        /*0074*/ 	.byte	0x00, 0xf0, 0x21, 0x00


	//----- nvinfo : EIATTR_KPARAM_INFO
	.align		4
.L_517:
        /*0078*/ 	.byte	0x04, 0x17
        /*007a*/ 	.short	(.L_519 - .L_518)
.L_518:
        /*007c*/ 	.word	0x00000000
        /*0080*/ 	.short	0x0004
        /*0082*/ 	.short	0x0020
        /*0084*/ 	.byte	0x00, 0xf0, 0x21, 0x00


	//----- nvinfo : EIATTR_KPARAM_INFO
	.align		4
.L_519:
        /*0088*/ 	.byte	0x04, 0x17
        /*008a*/ 	.short	(.L_521 - .L_520)
.L_520:
        /*008c*/ 	.word	0x00000000
        /*0090*/ 	.short	0x0003
        /*0092*/ 	.short	0x0018
        /*0094*/ 	.byte	0x00, 0xf0, 0x21, 0x00


	//----- nvinfo : EIATTR_KPARAM_INFO
	.align		4
.L_521:
        /*0098*/ 	.byte	0x04, 0x17
        /*009a*/ 	.short	(.L_523 - .L_522)
.L_522:
        /*009c*/ 	.word	0x00000000
        /*00a0*/ 	.short	0x0002
        /*00a2*/ 	.short	0x0010
        /*00a4*/ 	.byte	0x00, 0xf0, 0x21, 0x00


	//----- nvinfo : EIATTR_KPARAM_INFO
	.align		4
.L_523:
        /*00a8*/ 	.byte	0x04, 0x17
        /*00aa*/ 	.short	(.L_525 - .L_524)
.L_524:
        /*00ac*/ 	.word	0x00000000
        /*00b0*/ 	.short	0x0001
        /*00b2*/ 	.short	0x0008
        /*00b4*/ 	.byte	0x00, 0xf0, 0x21, 0x00


	//----- nvinfo : EIATTR_KPARAM_INFO
	.align		4
.L_525:
        /*00b8*/ 	.byte	0x04, 0x17
        /*00ba*/ 	.short	(.L_527 - .L_526)
.L_526:
        /*00bc*/ 	.word	0x00000000
        /*00c0*/ 	.short	0x0000
        /*00c2*/ 	.short	0x0000
        /*00c4*/ 	.byte	0x00, 0xf0, 0x21, 0x00


	//----- nvinfo : EIATTR_SPARSE_MMA_MASK
	.align		4
.L_527:
        /*00c8*/ 	.byte	0x03, 0x50
        /*00ca*/ 	.short	0x0000


	//----- nvinfo : EIATTR_MAXREG_COUNT
	.align		4
        /*00cc*/ 	.byte	0x03, 0x1b
        /*00ce*/ 	.short	0x00ff


	//----- nvinfo : EIATTR_NUM_BARRIERS
	.align		4
        /*00d0*/ 	.byte	0x02, 0x4c
        /*00d2*/ 	.byte	0x01
	.zero		1


	//----- nvinfo : EIATTR_MERCURY_ISA_VERSION
	.align		4
        /*00d4*/ 	.byte	0x03, 0x5f
        /*00d6*/ 	.short	0x0101


	//----- nvinfo : EIATTR_COOP_GROUP_MASK_REGIDS
	.align		4
        /*00d8*/ 	.byte	0x04, 0x29
        /*00da*/ 	.short	(.L_529 - .L_528)


	//   ....[0]....
.L_528:
        /*00dc*/ 	.word	0xffffffff


	//   ....[1]....
        /*00e0*/ 	.word	0xffffffff


	//   ....[2]....
        /*00e4*/ 	.word	0xffffffff


	//   ....[3]....
        /*00e8*/ 	.word	0xffffffff


	//   ....[4]....
        /*00ec*/ 	.word	0xffffffff


	//   ....[5]....
        /*00f0*/ 	.word	0xffffffff


	//   ....[6]....
        /*00f4*/ 	.word	0xffffffff


	//   ....[7]....
        /*00f8*/ 	.word	0xffffffff


	//   ....[8]....
        /*00fc*/ 	.word	0xffffffff


	//   ....[9]....
        /*0100*/ 	.word	0x05000018


	//   ....[10]....
        /*0104*/ 	.word	0x05000017


	//   ....[11]....
        /*0108*/ 	.word	0xffffffff


	//   ....[12]....
        /*010c*/ 	.word	0xffffffff


	//   ....[13]....
        /*0110*/ 	.word	0xffffffff


	//   ....[14]....
        /*0114*/ 	.word	0xffffffff


	//   ....[15]....
        /*0118*/ 	.word	0xffffffff


	//   ....[16]....
        /*011c*/ 	.word	0xffffffff


	//   ....[17]....
        /*0120*/ 	.word	0xffffffff


	//   ....[18]....
        /*0124*/ 	.word	0xffffffff


	//   ....[19]....
        /*0128*/ 	.word	0xffffffff


	//   ....[20]....
        /*012c*/ 	.word	0x0500001a


	//   ....[21]....
        /*0130*/ 	.word	0x05000017


	//----- nvinfo : EIATTR_COOP_GROUP_INSTR_OFFSETS
	.align		4
.L_529:
        /*0134*/ 	.byte	0x04, 0x28
        /*0136*/ 	.short	(.L_531 - .L_530)


	//   ....[0]....
.L_530:
        /*0138*/ 	.word	0x00000750


	//   ....[1]....
        /*013c*/ 	.word	0x00000780


	//   ....[2]....
        /*0140*/ 	.word	0x000007b0


	//   ....[3]....
        /*0144*/ 	.word	0x000007e0


	//   ....[4]....
        /*0148*/ 	.word	0x00000810


	//   ....[5]....
        /*014c*/ 	.word	0x00000870


	//   ....[6]....
        /*0150*/ 	.word	0x00000890


	//   ....[7]....
        /*0154*/ 	.word	0x000008b0


	//   ....[8]....
        /*0158*/ 	.word	0x000008d0


	//   ....[9]....
        /*015c*/ 	.word	0x00000b80


	//   ....[10]....
        /*0160*/ 	.word	0x00000bd0


	//   ....[11]....
        /*0164*/ 	.word	0x00000d50


	//   ....[12]....
        /*0168*/ 	.word	0x00000d80


	//   ....[13]....
        /*016c*/ 	.word	0x00000db0


	//   ....[14]....
        /*0170*/ 	.word	0x00000de0


	//   ....[15]....
        /*0174*/ 	.word	0x00000e10


	//   ....[16]....
        /*0178*/ 	.word	0x00000e70


	//   ....[17]....
        /*017c*/ 	.word	0x00000e90


	//   ....[18]....
        /*0180*/ 	.word	0x00000eb0


	//   ....[19]....
        /*0184*/ 	.word	0x00000ed0


	//   ....[20]....
        /*0188*/ 	.word	0x00001180


	//   ....[21]....
        /*018c*/ 	.word	0x000011d0


	//----- nvinfo : EIATTR_EXIT_INSTR_OFFSETS
	.align		4
.L_531:
        /*0190*/ 	.byte	0x04, 0x1c
        /*0192*/ 	.short	(.L_533 - .L_532)


	//   ....[0]....
.L_532:
        /*0194*/ 	.word	0x00000390


	//   ....[1]....
        /*0198*/ 	.word	0x000013a0


	//----- nvinfo : EIATTR_CRS_STACK_SIZE
	.align		4
.L_533:
        /*019c*/ 	.byte	0x04, 0x1e
        /*019e*/ 	.short	(.L_535 - .L_534)
.L_534:
        /*01a0*/ 	.word	0x00000000


	//----- nvinfo : EIATTR_CBANK_PARAM_SIZE
	.align		4
.L_535:
        /*01a4*/ 	.byte	0x03, 0x19
        /*01a6*/ 	.short	0x0050


	//----- nvinfo : EIATTR_PARAM_CBANK
	.align		4
        /*01a8*/ 	.byte	0x04, 0x0a
        /*01aa*/ 	.short	(.L_537 - .L_536)
	.align		4
.L_536:
        /*01ac*/ 	.word	index@(.nv.constant0._Z25fp16_to_q_kv_paged_kernelILi4ELi4EEvPK6__halfPhPS0_S2_S3_S4_PKiS6_iiii)
        /*01b0*/ 	.short	0x0210
        /*01b2*/ 	.short	0x0050


	//----- nvinfo : EIATTR_SW_WAR
	.align		4
.L_537:
        /*01b4*/ 	.byte	0x04, 0x36
        /*01b6*/ 	.short	(.L_539 - .L_538)
.L_538:
        /*01b8*/ 	.word	0x00000008
.L_539:


//--------------------- .nv.info._Z18fp8_to_fp16_kernelPKhP6__halfiiii --------------------------
	.section	.nv.info._Z18fp8_to_fp16_kernelPKhP6__halfiiii,"",@"SHT_CUDA_INFO"
	.sectionflags	@""
	.align	4


	//----- nvinfo : EIATTR_CUDA_API_VERSION
	.align		4
        /*0000*/ 	.byte	0x04, 0x37
        /*0002*/ 	.short	(.L_541 - .L_540)
.L_540:
        /*0004*/ 	.word	0x00000082


	//----- nvinfo : EIATTR_KPARAM_INFO
	.align		4
.L_541:
        /*0008*/ 	.byte	0x04, 0x17
        /*000a*/ 	.short	(.L_543 - .L_542)
.L_542:
        /*000c*/ 	.word	0x00000000
        /*0010*/ 	.short	0x0005
        /*0012*/ 	.short	0x001c
        /*0014*/ 	.byte	0x00, 0xf0, 0x11, 0x00


	//----- nvinfo : EIATTR_KPARAM_INFO
	.align		4
.L_543:
        /*0018*/ 	.byte	0x04, 0x17
        /*001a*/ 	.short	(.L_545 - .L_544)
.L_544:
        /*001c*/ 	.word	0x00000000
        /*0020*/ 	.short	0x0004
        /*0022*/ 	.short	0x0018
        /*0024*/ 	.byte	0x00, 0xf0, 0x11, 0x00


	//----- nvinfo : EIATTR_KPARAM_INFO
	.align		4
.L_545:
        /*0028*/ 	.byte	0x04, 0x17
        /*002a*/ 	.short	(.L_547 - .L_546)
.L_546:
        /*002c*/ 	.word	0x00000000
        /*0030*/ 	.short	0x0003
        /*0032*/ 	.short	0x0014
        /*0034*/ 	.byte	0x00, 0xf0, 0x11, 0x00


	//----- nvinfo : EIATTR_KPARAM_INFO
	.align		4
.L_547:
        /*0038*/ 	.byte	0x04, 0x17
        /*003a*/ 	.short	(.L_549 - .L_548)
.L_548:
        /*003c*/ 	.word	0x00000000
        /*0040*/ 	.short	0x0002
        /*0042*/ 	.short	0x0010
        /*0044*/ 	.byte	0x00, 0xf0, 0x11, 0x00


	//----- nvinfo : EIATTR_KPARAM_INFO
	.align		4
.L_549:
        /*0048*/ 	.byte	0x04, 0x17
        /*004a*/ 	.short	(.L_551 - .L_550)
.L_550:
        /*004c*/ 	.word	0x00000000
        /*0050*/ 	.short	0x0001
        /*0052*/ 	.short	0x0008
        /*0054*/ 	.byte	0x00, 0xf0, 0x21, 0x00


	//----- nvinfo : EIATTR_KPARAM_INFO
	.align		4
.L_551:
        /*0058*/ 	.byte	0x04, 0x17
        /*005a*/ 	.short	(.L_553 - .L_552)
.L_552:
        /*005c*/ 	.word	0x00000000
        /*0060*/ 	.short	0x0000
        /*0062*/ 	.short	0x0000
        /*0064*/ 	.byte	0x00, 0xf0, 0x21, 0x00


	//----- nvinfo : EIATTR_SPARSE_MMA_MASK
	.align		4
.L_553:
        /*0068*/ 	.byte	0x03, 0x50
        /*006a*/ 	.short	0x0000


	//----- nvinfo : EIATTR_MAXREG_COUNT
	.align		4
        /*006c*/ 	.byte	0x03, 0x1b
        /*006e*/ 	.short	0x00ff


	//----- nvinfo : EIATTR_MERCURY_ISA_VERSION
	.align		4
        /*0070*/ 	.byte	0x03, 0x5f
        /*0072*/ 	.short	0x0101


	//----- nvinfo : EIATTR_EXIT_INSTR_OFFSETS
	.align		4
        /*0074*/ 	.byte	0x04, 0x1c
        /*0076*/ 	.short	(.L_555 - .L_554)


	//   ....[0]....
.L_554:
        /*0078*/ 	.word	0x00000080


	//   ....[1]....
        /*007c*/ 	.word	0x00000260


	//----- nvinfo : EIATTR_CBANK_PARAM_SIZE
	.align		4
.L_555:
        /*0080*/ 	.byte	0x03, 0x19
        /*0082*/ 	.short	0x0020


	//----- nvinfo : EIATTR_PARAM_CBANK
	.align		4
        /*0084*/ 	.byte	0x04, 0x0a
        /*0086*/ 	.short	(.L_557 - .L_556)
	.align		4
.L_556:
        /*0088*/ 	.word	index@(.nv.constant0._Z18fp8_to_fp16_kernelPKhP6__halfiiii)
        /*008c*/ 	.short	0x0210
        /*008e*/ 	.short	0x0020


	//----- nvinfo : EIATTR_SW_WAR
	.align		4
.L_557:
        /*0090*/ 	.byte	0x04, 0x36
        /*0092*/ 	.short	(.L_559 - .L_558)
.L_558:
        /*0094*/ 	.word	0x00000008
.L_559:


//--------------------- .nv.info._Z18fp16_to_fp8_kernelPK6__halfPhiiii --------------------------
	.section	.nv.info._Z18fp16_to_fp8_kernelPK6__halfPhiiii,"",@"SHT_CUDA_INFO"
	.sectionflags	@""
	.align	4


	//----- nvinfo : EIATTR_CUDA_API_VERSION
	.align		4
        /*0000*/ 	.byte	0x04, 0x37
        /*0002*/ 	.short	(.L_561 - .L_560)
.L_560:
        /*0004*/ 	.word	0x00000082


	//----- nvinfo : EIATTR_KPARAM_INFO
	.align		4
.L_561:
        /*0008*/ 	.byte	0x04, 0x17
        /*000a*/ 	.short	(.L_563 - .L_562)
.L_562:
        /*000c*/ 	.word	0x00000000
        /*0010*/ 	.short	0x0005
        /*0012*/ 	.short	0x001c
        /*0014*/ 	.byte	0x00, 0xf0, 0x11, 0x00


	//----- nvinfo : EIATTR_KPARAM_INFO
	.align		4
.L_563:
        /*0018*/ 	.byte	0x04, 0x17
        /*001a*/ 	.short	(.L_565 - .L_564)
.L_564:
        /*001c*/ 	.word	0x00000000
        /*0020*/ 	.short	0x0004
        /*0022*/ 	.short	0x0018
        /*0024*/ 	.byte	0x00, 0xf0, 0x11, 0x00


	//----- nvinfo : EIATTR_KPARAM_INFO
	.align		4
.L_565:
        /*0028*/ 	.byte	0x04, 0x17
        /*002a*/ 	.short	(.L_567 - .L_566)
.L_566:
        /*002c*/ 	.word	0x00000000
        /*0030*/ 	.short	0x0003
        /*0032*/ 	.short	0x0014
        /*0034*/ 	.byte	0x00, 0xf0, 0x11, 0x00


	//----- nvinfo : EIATTR_KPARAM_INFO
	.align		4
.L_567:
        /*0038*/ 	.byte	0x04, 0x17
        /*003a*/ 	.short	(.L_569 - .L_568)
.L_568:
        /*003c*/ 	.word	0x00000000
        /*0040*/ 	.short	0x0002
        /*0042*/ 	.short	0x0010
        /*0044*/ 	.byte	0x00, 0xf0, 0x11, 0x00


	//----- nvinfo : EIATTR_KPARAM_INFO
	.align		4
.L_569:
        /*0048*/ 	.byte	0x04, 0x17
        /*004a*/ 	.short	(.L_571 - .L_570)
.L_570:
        /*004c*/ 	.word	0x00000000
        /*0050*/ 	.short	0x0001
        /*0052*/ 	.short	0x0008
        /*0054*/ 	.byte	0x00, 0xf0, 0x21, 0x00


	//----- nvinfo : EIATTR_KPARAM_INFO
	.align		4
.L_571:
        /*0058*/ 	.byte	0x04, 0x17
        /*005a*/ 	.short	(.L_573 - .L_572)
.L_572:
        /*005c*/ 	.word	0x00000000
        /*0060*/ 	.short	0x0000
        /*0062*/ 	.short	0x0000
        /*0064*/ 	.byte	0x00, 0xf0, 0x21, 0x00


	//----- nvinfo : EIATTR_SPARSE_MMA_MASK
	.align		4
.L_573:
        /*0068*/ 	.byte	0x03, 0x50
        /*006a*/ 	.short	0x0000


	//----- nvinfo : EIATTR_MAXREG_COUNT
	.align		4
        /*006c*/ 	.byte	0x03, 0x1b
        /*006e*/ 	.short	0x00ff


	//----- nvinfo : EIATTR_MERCURY_ISA_VERSION
	.align		4
        /*0070*/ 	.byte	0x03, 0x5f
        /*0072*/ 	.short	0x0101


	//----- nvinfo : EIATTR_EXIT_INSTR_OFFSETS
	.align		4
        /*0074*/ 	.byte	0x04, 0x1c
        /*0076*/ 	.short	(.L_575 - .L_574)


	//   ....[0]....
.L_574:
        /*0078*/ 	.word	0x00000080


	//   ....[1]....
        /*007c*/ 	.word	0x00000280


	//----- nvinfo : EIATTR_CBANK_PARAM_SIZE
	.align		4
.L_575:
        /*0080*/ 	.byte	0x03, 0x19
        /*0082*/ 	.short	0x0020


	//----- nvinfo : EIATTR_PARAM_CBANK
	.align		4
        /*0084*/ 	.byte	0x04, 0x0a
        /*0086*/ 	.short	(.L_577 - .L_576)
	.align		4
.L_576:
        /*0088*/ 	.word	index@(.nv.constant0._Z18fp16_to_fp8_kernelPK6__halfPhiiii)
        /*008c*/ 	.short	0x0210
        /*008e*/ 	.short	0x0020


	//----- nvinfo : EIATTR_SW_WAR
	.align		4
.L_577:
        /*0090*/ 	.byte	0x04, 0x36
        /*0092*/ 	.short	(.L_579 - .L_578)
.L_578:
        /*0094*/ 	.word	0x00000008
.L_579:


//--------------------- .nv.callgraph             --------------------------
	.section	.nv.callgraph,"",@"SHT_CUDA_CALLGRAPH"
	.align	4
	.sectionentsize	8
	.align		4
        /*0000*/ 	.word	0x00000000
	.align		4
        /*0004*/ 	.word	0xffffffff
	.align		4
        /*0008*/ 	.word	0x00000000
	.align		4
        /*000c*/ 	.word	0xfffffffe
	.align		4
        /*0010*/ 	.word	0x00000000
	.align		4
        /*0014*/ 	.word	0xfffffffd
	.align		4
        /*0018*/ 	.word	0x00000000
	.align		4
        /*001c*/ 	.word	0xfffffffc


//--------------------- .nv.constant4             --------------------------
	.section	.nv.constant4,"a",@progbits
	.align	8
	.align		8
.nv.constant4:
        /*0000*/ 	.dword	_ZN38_INTERNAL_0686a124_8_cache_cu_6c800cfc4cuda3std3__45__cpo5beginE
	.align		8
        /*0008*/ 	.dword	_ZN38_INTERNAL_0686a124_8_cache_cu_6c800cfc4cuda3std3__45__cpo3endE
	.align		8
        /*0010*/ 	.dword	_ZN38_INTERNAL_0686a124_8_cache_cu_6c800cfc4cuda3std3__45__cpo6cbeginE
	.align		8
        /*0018*/ 	.dword	_ZN38_INTERNAL_0686a124_8_cache_cu_6c800cfc4cuda3std3__45__cpo4cendE
	.align		8
        /*0020*/ 	.dword	_ZN38_INTERNAL_0686a124_8_cache_cu_6c800cfc4cuda3std3__45__cpo6rbeginE
	.align		8
        /*0028*/ 	.dword	_ZN38_INTERNAL_0686a124_8_cache_cu_6c800cfc4cuda3std3__45__cpo4rendE
	.align		8
        /*0030*/ 	.dword	_ZN38_INTERNAL_0686a124_8_cache_cu_6c800cfc4cuda3std3__45__cpo7crbeginE
	.align		8
        /*0038*/ 	.dword	_ZN38_INTERNAL_0686a124_8_cache_cu_6c800cfc4cuda3std3__45__cpo5crendE
	.align		8
        /*0040*/ 	.dword	_ZN38_INTERNAL_0686a124_8_cache_cu_6c800cfc4cuda3std3__440_GLOBAL__N__0686a124_8_cache_cu_6c800cfc6ignoreE
	.align		8
        /*0048*/ 	.dword	_ZN38_INTERNAL_0686a124_8_cache_cu_6c800cfc4cuda3std3__419piecewise_constructE
	.align		8
        /*0050*/ 	.dword	_ZN38_INTERNAL_0686a124_8_cache_cu_6c800cfc4cuda3std3__48in_placeE
	.align		8
        /*0058*/ 	.dword	_ZN38_INTERNAL_0686a124_8_cache_cu_6c800cfc4cuda3std3__420unreachable_sentinelE
	.align		8
        /*0060*/ 	.dword	_ZN38_INTERNAL_0686a124_8_cache_cu_6c800cfc4cuda3std6ranges3__45__cpo4swapE
	.align		8
        /*0068*/ 	.dword	_ZN38_INTERNAL_0686a124_8_cache_cu_6c800cfc4cuda3std6ranges3__45__cpo9iter_moveE
	.align		8
        /*0070*/ 	.dword	_ZN38_INTERNAL_0686a124_8_cache_cu_6c800cfc4cuda3std6ranges3__45__cpo5beginE
	.align		8
        /*0078*/ 	.dword	_ZN38_INTERNAL_0686a124_8_cache_cu_6c800cfc4cuda3std6ranges3__45__cpo3endE
	.align		8
        /*0080*/ 	.dword	_ZN38_INTERNAL_0686a124_8_cache_cu_6c800cfc4cuda3std6ranges3__45__cpo6cbeginE
	.align		8
        /*0088*/ 	.dword	_ZN38_INTERNAL_0686a124_8_cache_cu_6c800cfc4cuda3std6ranges3__45__cpo4cendE
	.align		8
        /*0090*/ 	.dword	_ZN38_INTERNAL_0686a124_8_cache_cu_6c800cfc4cuda3std6ranges3__45__cpo7advanceE
	.align		8
        /*0098*/ 	.dword	_ZN38_INTERNAL_0686a124_8_cache_cu_6c800cfc4cuda3std6ranges3__45__cpo9iter_swapE
	.align		8
        /*00a0*/ 	.dword	_ZN38_INTERNAL_0686a124_8_cache_cu_6c800cfc4cuda3std6ranges3__45__cpo4nextE
	.align		8
        /*00a8*/ 	.dword	_ZN38_INTERNAL_0686a124_8_cache_cu_6c800cfc4cuda3std6ranges3__45__cpo4prevE
	.align		8
        /*00b0*/ 	.dword	_ZN38_INTERNAL_0686a124_8_cache_cu_6c800cfc4cuda3std6ranges3__45__cpo4dataE
	.align		8
        /*00b8*/ 	.dword	_ZN38_INTERNAL_0686a124_8_cache_cu_6c800cfc4cuda3std6ranges3__45__cpo5cdataE
	.align		8
        /*00c0*/ 	.dword	_ZN38_INTERNAL_0686a124_8_cache_cu_6c800cfc4cuda3std6ranges3__45__cpo4sizeE
	.align		8
        /*00c8*/ 	.dword	_ZN38_INTERNAL_0686a124_8_cache_cu_6c800cfc4cuda3std6ranges3__45__cpo5ssizeE
	.align		8
        /*00d0*/ 	.dword	_ZN38_INTERNAL_0686a124_8_cache_cu_6c800cfc4cuda3std6ranges3__45__cpo8distanceE
	.align		8
        /*00d8*/ 	.dword	_ZN38_INTERNAL_0686a124_8_cache_cu_6c800cfc6thrust23THRUST_300001_SM_900_NS6system6detail10sequential3seqE


//--------------------- .text._Z19cache_rotate_kernelPhPKjS_mm --------------------------
	.section	.text._Z19cache_rotate_kernelPhPKjS_mm,"ax",@progbits
	.align	128
        .global         _Z19cache_rotate_kernelPhPKjS_mm
        .type           _Z19cache_rotate_kernelPhPKjS_mm,@function
        .size           _Z19cache_rotate_kernelPhPKjS_mm,(.L_x_83 - _Z19cache_rotate_kernelPhPKjS_mm)
        .other          _Z19cache_rotate_kernelPhPKjS_mm,@"STO_CUDA_ENTRY STV_DEFAULT"
_Z19cache_rotate_kernelPhPKjS_mm:
.text._Z19cache_rotate_kernelPhPKjS_mm:
[----:B------:R-:W-:Y:S08]  /*0000*/  LDC R1, c[0x0][0x28] ;  /* 0x00000a00ff017b82 */ /* 0x000ff00000000800 */
[----:B------:R-:W0:Y:S01]  /*0010*/  LDC.64 R2, c[0x0][0x228] ;  /* 0x00008a00ff027b82 */ /* 0x000e220000000a00 */
[----:B------:R-:W-:Y:S02]  /*0020*/  ULDC UR4, c[0x0][0xc] ;  /* 0x0000030000047ab9 */ /* 0x000fe40000000800 */
[----:B0-----:R-:W-:-:S04]  /*0030*/  IADD3 R0, P0, R2, UR4, RZ ;  /* 0x0000000402007c10 */ /* 0x001fc8000ff1e0ff */
[----:B------:R-:W-:-:S04]  /*0040*/  IADD3 R0, P1, R0, -0x1, RZ ;  /* 0xffffffff00007810 */ /* 0x000fc80007f3e0ff */
[----:B------:R-:W-:-:S04]  /*0050*/  IADD3.X R3, RZ, -0x1, R3, P1, P0 ;  /* 0xffffffffff037810 */ /* 0x000fc80000fe0403 */
[----:B------:R-:W-:-:S13]  /*0060*/  ISETP.NE.U32.AND P0, PT, R3, RZ, PT ;  /* 0x000000ff0300720c */ /* 0x000fda0003f05070 */
[----:B------:R-:W-:Y:S05]  /*0070*/  @!P0 BRA `(.L_x_0) ;  /* 0x00000000000c8947 */ /* 0x000fea0003800000 */
[----:B------:R-:W-:-:S07]  /*0080*/  MOV R2, 0xa0 ;  /* 0x000000a000027802 */ /* 0x000fce0000000f00 */
[----:B------:R-:W-:Y:S05]  /*0090*/  CALL.REL.NOINC `($__internal_0_$__cuda_sm20_div_u64) ;  /* 0x0000000400f87944 */ /* 0x000fea0003c00000 */
[----:B------:R-:W-:Y:S05]  /*00a0*/  BRA `(.L_x_1) ;  /* 0x00000000004c7947 */ /* 0x000fea0003800000 */
.L_x_0:
[----:B------:R-:W0:Y:S01]  /*00b0*/  I2F.U32.RP R4, UR4 ;  /* 0x0000000400047d06 */ /* 0x000e220008209000 */
[----:B------:R-:W-:Y:S01]  /*00c0*/  ISETP.NE.U32.AND P2, PT, RZ, UR4, PT ;  /* 0x00000004ff007c0c */ /* 0x000fe2000bf45070 */
[----:B------:R-:W-:-:S06]  /*00d0*/  IMAD.MOV.U32 R7, RZ, RZ, RZ ;  /* 0x000000ffff077224 */ /* 0x000fcc00078e00ff */
[----:B0-----:R-:W0:Y:S02]  /*00e0*/  MUFU.RCP R4, R4 ;  /* 0x0000000400047308 */ /* 0x001e240000001000 */
[----:B0-----:R-:W-:-:S06]  /*00f0*/  VIADD R2, R4, 0xffffffe ;  /* 0x0ffffffe04027836 */ /* 0x001fcc0000000000 */
[----:B------:R0:W1:Y:S02]  /*0100*/  F2I.FTZ.U32.TRUNC.NTZ R3, R2 ;  /* 0x0000000200037305 */ /* 0x000064000021f000 */
[----:B0-----:R-:W-:Y:S02]  /*0110*/  IMAD.MOV.U32 R2, RZ, RZ, RZ ;  /* 0x000000ffff027224 */ /* 0x001fe400078e00ff */
[----:B-1----:R-:W-:-:S04]  /*0120*/  IMAD.MOV R5, RZ, RZ, -R3 ;  /* 0x000000ffff057224 */ /* 0x002fc800078e0a03 */
[----:B------:R-:W-:-:S04]  /*0130*/  IMAD R5, R5, UR4, RZ ;  /* 0x0000000405057c24 */ /* 0x000fc8000f8e02ff */
[----:B------:R-:W-:-:S06]  /*0140*/  IMAD.HI.U32 R3, R3, R5, R2 ;  /* 0x0000000503037227 */ /* 0x000fcc00078e0002 */
[----:B------:R-:W-:-:S04]  /*0150*/  IMAD.HI.U32 R6, R3, R0, RZ ;  /* 0x0000000003067227 */ /* 0x000fc800078e00ff */
[----:B------:R-:W-:-:S04]  /*0160*/  IMAD.MOV R3, RZ, RZ, -R6 ;  /* 0x000000ffff037224 */ /* 0x000fc800078e0a06 */
[----:B------:R-:W-:-:S05]  /*0170*/  IMAD R0, R3, UR4, R0 ;  /* 0x0000000403007c24 */ /* 0x000fca000f8e0200 */
[----:B------:R-:W-:-:S13]  /*0180*/  ISETP.GE.U32.AND P0, PT, R0, UR4, PT ;  /* 0x0000000400007c0c */ /* 0x000fda000bf06070 */
[----:B------:R-:W-:Y:S02]  /*0190*/  @P0 VIADD R0, R0, -UR4 ;  /* 0x8000000400000c36 */ /* 0x000fe40008000000 */
[----:B------:R-:W-:-:S03]  /*01a0*/  @P0 VIADD R6, R6, 0x1 ;  /* 0x0000000106060836 */ /* 0x000fc60000000000 */
[----:B------:R-:W-:-:S13]  /*01b0*/  ISETP.GE.U32.AND P1, PT, R0, UR4, PT ;  /* 0x0000000400007c0c */ /* 0x000fda000bf26070 */
[----:B------:R-:W-:Y:S01]  /*01c0*/  @P1 VIADD R6, R6, 0x1 ;  /* 0x0000000106061836 */ /* 0x000fe20000000000 */
[----:B------:R-:W-:-:S07]  /*01d0*/  @!P2 LOP3.LUT R6, RZ, UR4, RZ, 0x33, !PT ;  /* 0x00000004ff06ac12 */ /* 0x000fce000f8e33ff */
.L_x_1:
[----:B------:R-:W0:Y:S08]  /*01e0*/  S2UR UR4, SR_CTAID.X ;  /* 0x00000000000479c3 */ /* 0x000e300000002500 */
[----:B------:R-:W1:Y:S01]  /*01f0*/  LDC.64 R4, c[0x0][0x228] ;  /* 0x00008a00ff047b82 */ /* 0x000e620000000a00 */
[----:B0-----:R-:W-:Y:S02]  /*0200*/  IMAD R3, R7, UR4, RZ ;  /* 0x0000000407037c24 */ /* 0x001fe4000f8e02ff */
[----:B------:R-:W-:-:S04]  /*0210*/  IMAD.WIDE.U32 R8, R6, UR4, RZ ;  /* 0x0000000406087c25 */ /* 0x000fc8000f8e00ff */
[----:B------:R-:W-:Y:S01]  /*0220*/  IMAD.IADD R3, R9, 0x1, R3 ;  /* 0x0000000109037824 */ /* 0x000fe200078e0203 */
[----:B------:R-:W-:-:S04]  /*0230*/  IADD3 R11, P0, R6, R8, RZ ;  /* 0x00000008060b7210 */ /* 0x000fc80007f1e0ff */
[----:B------:R-:W-:Y:S02]  /*0240*/  IADD3.X R6, R7, R3, RZ, P0, !PT ;  /* 0x0000000307067210 */ /* 0x000fe400007fe4ff */
[----:B-1----:R-:W-:-:S04]  /*0250*/  ISETP.LT.U32.AND P0, PT, R11, R4, PT ;  /* 0x000000040b00720c */ /* 0x002fc80003f01070 */
[----:B------:R-:W-:-:S04]  /*0260*/  ISETP.LT.U32.AND.EX P0, PT, R6, R5, PT, P0 ;  /* 0x000000050600720c */ /* 0x000fc80003f01100 */
[----:B------:R-:W-:Y:S02]  /*0270*/  SEL R7, R11, R4, P0 ;  /* 0x000000040b077207 */ /* 0x000fe40000000000 */
[----:B------:R-:W-:Y:S02]  /*0280*/  SEL R11, R6, R5, P0 ;  /* 0x00000005060b7207 */ /* 0x000fe40000000000 */
[----:B------:R-:W-:-:S05]  /*0290*/  IADD3 R0, P0, R7, -R8, RZ ;  /* 0x8000000807007210 */ /* 0x000fca0007f1e0ff */
[----:B------:R-:W-:Y:S01]  /*02a0*/  IMAD.X R12, R11, 0x1, ~R3, P0 ;  /* 0x000000010b0c7824 */ /* 0x000fe200000e0e03 */
[----:B------:R-:W-:-:S04]  /*02b0*/  ISETP.NE.U32.AND P0, PT, R0, RZ, PT ;  /* 0x000000ff0000720c */ /* 0x000fc80003f05070 */
[----:B------:R-:W-:-:S13]  /*02c0*/  ISETP.NE.AND.EX P0, PT, R12, RZ, PT, P0 ;  /* 0x000000ff0c00720c */ /* 0x000fda0003f05300 */
[----:B------:R-:W-:Y:S05]  /*02d0*/  @!P0 EXIT ;  /* 0x000000000000894d */ /* 0x000fea0003800000 */
[----:B------:R-:W0:Y:S01]  /*02e0*/  LDC.64 R6, c[0x0][0x218] ;  /* 0x00008600ff067b82 */ /* 0x000e220000000a00 */
[----:B------:R-:W-:Y:S01]  /*02f0*/  ULDC.64 UR6, c[0x0][0x208] ;  /* 0x0000820000067ab9 */ /* 0x000fe20000000a00 */
[----:B------:R-:W1:Y:S01]  /*0300*/  S2R R15, SR_TID.X ;  /* 0x00000000000f7919 */ /* 0x000e620000002100 */
[----:B------:R-:W-:Y:S01]  /*0310*/  IMAD.MOV.U32 R2, RZ, RZ, R8 ;  /* 0x000000ffff027224 */ /* 0x000fe200078e0008 */
[----:B------:R-:W-:Y:S01]  /*0320*/  ULDC.64 UR8, c[0x0][0x210] ;  /* 0x0000840000087ab9 */ /* 0x000fe20000000a00 */
[----:B------:R-:W-:Y:S01]  /*0330*/  ULDC.64 UR4, c[0x0][0x220] ;  /* 0x0000880000047ab9 */ /* 0x000fe20000000a00 */
[----:B0-----:R-:W2:Y:S01]  /*0340*/  LDG.E.CONSTANT R7, desc[UR6][R6.64] ;  /* 0x0000000606077981 */ /* 0x001ea2000c1e9900 */
[----:B------:R-:W-:Y:S01]  /*0350*/  BSSY B0, `(.L_x_2) ;  /* 0x0000017000007945 */ /* 0x000fe20003800000 */
[----:B-1----:R-:W-:-:S05]  /*0360*/  IMAD.SHL.U32 R15, R15, 0x10, RZ ;  /* 0x000000100f0f7824 */ /* 0x002fca00078e00ff */
[----:B------:R-:W-:Y:S02]  /*0370*/  ISETP.GT.U32.AND P0, PT, R0, R15, PT ;  /* 0x0000000f0000720c */ /* 0x000fe40003f04070 */
[----:B------:R-:W-:-:S04]  /*0380*/  SHF.R.S32.HI R13, RZ, 0x1f, R15 ;  /* 0x0000001fff0d7819 */ /* 0x000fc8000001140f */
[----:B------:R-:W-:Y:S01]  /*0390*/  ISETP.GT.U32.AND.EX P0, PT, R12, R13, PT, P0 ;  /* 0x0000000d0c00720c */ /* 0x000fe20003f04100 */
[----:B--2---:R-:W-:-:S04]  /*03a0*/  IMAD.WIDE.U32 R16, R7, R4, R2 ;  /* 0x0000000407107225 */ /* 0x004fc800078e0002 */
[----:B------:R-:W-:-:S08]  /*03b0*/  IMAD R14, R7, R5, R17 ;  /* 0x00000005070e7224 */ /* 0x000fd000078e0211 */
[----:B------:R-:W-:Y:S05]  /*03c0*/  @!P0 BRA `(.L_x_3) ;  /* 0x00000000003c8947 */ /* 0x000fea0003800000 */
[----:B------:R-:W-:Y:S02]  /*03d0*/  IMAD.MOV.U32 R19, RZ, RZ, R15 ;  /* 0x000000ffff137224 */ /* 0x000fe400078e000f */
[----:B------:R-:W-:Y:S02]  /*03e0*/  IMAD.MOV.U32 R21, RZ, RZ, R13 ;  /* 0x000000ffff157224 */ /* 0x000fe400078e000d */
[----:B------:R-:W-:-:S07]  /*03f0*/  IMAD.MOV.U32 R17, RZ, RZ, R15 ;  /* 0x000000ffff117224 */ /* 0x000fce00078e000f */
.L_x_4:
[----:B0-----:R-:W-:-:S04]  /*0400*/  IADD3 R4, P1, P2, R16, UR8, R19 ;  /* 0x0000000810047c10 */ /* 0x001fc8000fa3e013 */
[----:B------:R-:W-:-:S06]  /*0410*/  IADD3.X R5, R14, UR9, R21, P1, P2 ;  /* 0x000000090e057c10 */ /* 0x000fcc0008fe4415 */
[----:B------:R-:W2:Y:S01]  /*0420*/  LDG.E.128 R4, desc[UR6][R4.64] ;  /* 0x0000000604047981 */ /* 0x000ea2000c1e1d00 */
[----:B------:R-:W-:Y:S01]  /*0430*/  IADD3 R10, P1, P2, R19, UR4, R8 ;  /* 0x00000004130a7c10 */ /* 0x000fe2000fa3e008 */
[----:B------:R-:W-:-:S03]  /*0440*/  VIADD R19, R17, 0x2000 ;  /* 0x0000200011137836 */ /* 0x000fc60000000000 */
[----:B------:R-:W-:Y:S02]  /*0450*/  IADD3.X R11, R21, UR5, R3, P1, P2 ;  /* 0x00000005150b7c10 */ /* 0x000fe40008fe4403 */
[-C--:B------:R-:W-:Y:S02]  /*0460*/  ISETP.GT.U32.AND P1, PT, R0, R19.reuse, PT ;  /* 0x000000130000720c */ /* 0x080fe40003f24070 */
[----:B------:R-:W-:Y:S02]  /*0470*/  SHF.R.S32.HI R21, RZ, 0x1f, R19 ;  /* 0x0000001fff157819 */ /* 0x000fe40000011413 */
[----:B------:R-:W-:Y:S02]  /*0480*/  MOV R17, R19 ;  /* 0x0000001300117202 */ /* 0x000fe40000000f00 */
[----:B------:R-:W-:Y:S01]  /*0490*/  ISETP.GT.U32.AND.EX P1, PT, R12, R21, PT, P1 ;  /* 0x000000150c00720c */ /* 0x000fe20003f24110 */
[----:B--2---:R0:W-:-:S12]  /*04a0*/  STG.E.128 desc[UR6][R10.64], R4 ;  /* 0x000000040a007986 */ /* 0x0041d8000c101d06 */
[----:B------:R-:W-:Y:S05]  /*04b0*/  @P1 BRA `(.L_x_4) ;  /* 0xfffffffc00d01947 */ /* 0x000fea000383ffff */
.L_x_3:
[----:B------:R-:W-:Y:S05]  /*04c0*/  BSYNC B0 ;  /* 0x0000000000007941 */ /* 0x000fea0003800000 */
.L_x_2:
[----:B------:R-:W-:Y:S02]  /*04d0*/  ULDC.64 UR4, c[0x0][0x230] ;  /* 0x00008c0000047ab9 */ /* 0x000fe40000000a00 */
[----:B------:R-:W-:-:S04]  /*04e0*/  UIADD3 UR4, UP0, UR4, -0x1, URZ ;  /* 0xffffffff04047890 */ /* 0x000fc8000ff1e03f */
[----:B------:R-:W-:Y:S02]  /*04f0*/  UIADD3.X UR5, UR5, -0x1, URZ, UP0, !UPT ;  /* 0xffffffff05057890 */ /* 0x000fe400087fe43f */
[----:B------:R-:W-:-:S04]  /*0500*/  ISETP.NE.U32.AND P1, PT, RZ, UR4, PT ;  /* 0x00000004ff007c0c */ /* 0x000fc8000bf25070 */
[----:B------:R-:W-:-:S13]  /*0510*/  ISETP.NE.AND.EX P1, PT, RZ, UR5, PT, P1 ;  /* 0x00000005ff007c0c */ /* 0x000fda000bf25310 */
[----:B------:R-:W-:Y:S05]  /*0520*/  @!P1 BRA `(.L_x_5) ;  /* 0x0000000000989947 */ /* 0x000fea0003800000 */
[----:B------:R-:W-:Y:S02]  /*0530*/  IMAD.MOV.U32 R19, RZ, RZ, R16 ;  /* 0x000000ffff137224 */ /* 0x000fe400078e0010 */
[----:B------:R-:W-:Y:S02]  /*0540*/  IMAD.MOV.U32 R18, RZ, RZ, R14 ;  /* 0x000000ffff127224 */ /* 0x000fe400078e000e */
[----:B------:R-:W-:-:S07]  /*0550*/  IMAD.MOV.U32 R17, RZ, RZ, RZ ;  /* 0x000000ffff117224 */ /* 0x000fce00078e00ff */
.L_x_9:
[----:B0-----:R-:W0:Y:S01]  /*0560*/  LDC.64 R6, c[0x0][0x218] ;  /* 0x00008600ff067b82 */ /* 0x001e220000000a00 */
[----:B------:R-:W-:Y:S01]  /*0570*/  VIADD R17, R17, 0x1 ;  /* 0x0000000111117836 */ /* 0x000fe20000000000 */
[----:B------:R-:W-:-:S06]  /*0580*/  ULDC.64 UR8, c[0x0][0x210] ;  /* 0x0000840000087ab9 */ /* 0x000fcc0000000a00 */
[----:B------:R-:W1:Y:S01]  /*0590*/  LDC.64 R4, c[0x0][0x228] ;  /* 0x00008a00ff047b82 */ /* 0x000e620000000a00 */
[----:B0-----:R-:W-:-:S06]  /*05a0*/  IMAD.WIDE R6, R17, 0x4, R6 ;  /* 0x0000000411067825 */ /* 0x001fcc00078e0206 */
[----:B------:R-:W1:Y:S01]  /*05b0*/  LDG.E.CONSTANT R7, desc[UR6][R6.64] ;  /* 0x0000000606077981 */ /* 0x000e62000c1e9900 */
[----:B------:R-:W-:Y:S01]  /*05c0*/  IMAD.U32 R10, RZ, RZ, UR5 ;  /* 0x00000005ff0a7e24 */ /* 0x000fe2000f8e00ff */
[----:B------:R-:W-:Y:S01]  /*05d0*/  ISETP.LT.U32.AND P1, PT, R17, UR4, PT ;  /* 0x0000000411007c0c */ /* 0x000fe2000bf21070 */
[----:B------:R-:W-:Y:S01]  /*05e0*/  IMAD.MOV.U32 R11, RZ, RZ, R3 ;  /* 0x000000ffff0b7224 */ /* 0x000fe200078e0003 */
[----:B------:R-:W-:Y:S02]  /*05f0*/  BSSY B0, `(.L_x_6) ;  /* 0x0000016000007945 */ /* 0x000fe40003800000 */
[----:B------:R-:W-:Y:S01]  /*0600*/  ISETP.GT.U32.AND.EX P1, PT, R10, RZ, PT, P1 ;  /* 0x000000ff0a00720c */ /* 0x000fe20003f24110 */
[----:B------:R-:W-:-:S04]  /*0610*/  IMAD.MOV.U32 R10, RZ, RZ, R8 ;  /* 0x000000ffff0a7224 */ /* 0x000fc800078e0008 */
[----:B-1----:R-:W-:-:S04]  /*0620*/  IMAD.WIDE.U32 R10, R7, R4, R10 ;  /* 0x00000004070a7225 */ /* 0x002fc800078e000a */
[----:B------:R-:W-:Y:S01]  /*0630*/  IMAD R14, R7, R5, R11 ;  /* 0x00000005070e7224 */ /* 0x000fe200078e020b */
[----:B------:R-:W-:Y:S01]  /*0640*/  MOV R16, R10 ;  /* 0x0000000a00107202 */ /* 0x000fe20000000f00 */
[----:B------:R-:W-:Y:S06]  /*0650*/  @!P0 BRA `(.L_x_7) ;  /* 0x00000000003c8947 */ /* 0x000fec0003800000 */
[----:B------:R-:W-:Y:S02]  /*0660*/  IMAD.MOV.U32 R21, RZ, RZ, R15 ;  /* 0x000000ffff157224 */ /* 0x000fe400078e000f */
[----:B------:R-:W-:Y:S02]  /*0670*/  IMAD.MOV.U32 R23, RZ, RZ, R13 ;  /* 0x000000ffff177224 */ /* 0x000fe400078e000d */
[----:B------:R-:W-:-:S07]  /*0680*/  IMAD.MOV.U32 R20, RZ, RZ, R15 ;  /* 0x000000ffff147224 */ /* 0x000fce00078e000f */
.L_x_8:
[----:B0-----:R-:W-:-:S04]  /*0690*/  IADD3 R4, P2, P3, R16, UR8, R21 ;  /* 0x0000000810047c10 */ /* 0x001fc8000fb5e015 */
[----:B------:R-:W-:-:S06]  /*06a0*/  IADD3.X R5, R14, UR9, R23, P2, P3 ;  /* 0x000000090e057c10 */ /* 0x000fcc00097e6417 */
[----:B------:R-:W2:Y:S01]  /*06b0*/  LDG.E.128 R4, desc[UR6][R4.64] ;  /* 0x0000000604047981 */ /* 0x000ea2000c1e1d00 */
[----:B------:R-:W-:Y:S01]  /*06c0*/  IADD3 R10, P2, P3, R21, UR8, R19 ;  /* 0x00000008150a7c10 */ /* 0x000fe2000fb5e013 */
[----:B------:R-:W-:-:S03]  /*06d0*/  VIADD R21, R20, 0x2000 ;  /* 0x0000200014157836 */ /* 0x000fc60000000000 */
[----:B------:R-:W-:Y:S01]  /*06e0*/  IADD3.X R11, R23, UR9, R18, P2, P3 ;  /* 0x00000009170b7c10 */ /* 0x000fe200097e6412 */
[--C-:B------:R-:W-:Y:S01]  /*06f0*/  IMAD.MOV.U32 R20, RZ, RZ, R21.reuse ;  /* 0x000000ffff147224 */ /* 0x100fe200078e0015 */
[----:B------:R-:W-:Y:S02]  /*0700*/  ISETP.GT.U32.AND P2, PT, R0, R21, PT ;  /* 0x000000150000720c */ /* 0x000fe40003f44070 */
[----:B------:R-:W-:-:S04]  /*0710*/  SHF.R.S32.HI R23, RZ, 0x1f, R21 ;  /* 0x0000001fff177819 */ /* 0x000fc80000011415 */
[----:B------:R-:W-:Y:S01]  /*0720*/  ISETP.GT.U32.AND.EX P2, PT, R12, R23, PT, P2 ;  /* 0x000000170c00720c */ /* 0x000fe20003f44120 */
[----:B--2---:R0:W-:-:S12]  /*0730*/  STG.E.128 desc[UR6][R10.64], R4 ;  /* 0x000000040a007986 */ /* 0x0041d8000c101d06 */
[----:B------:R-:W-:Y:S05]  /*0740*/  @P2 BRA `(.L_x_8) ;  /* 0xfffffffc00d02947 */ /* 0x000fea000383ffff */
.L_x_7:
[----:B------:R-:W-:Y:S05]  /*0750*/  BSYNC B0 ;  /* 0x0000000000007941 */ /* 0x000fea0003800000 */
.L_x_6:
[----:B------:R-:W-:Y:S02]  /*0760*/  IMAD.MOV.U32 R19, RZ, RZ, R16 ;  /* 0x000000ffff137224 */ /* 0x000fe400078e0010 */
[----:B------:R-:W-:Y:S01]  /*0770*/  IMAD.MOV.U32 R18, RZ, RZ, R14 ;  /* 0x000000ffff127224 */ /* 0x000fe200078e000e */
[----:B------:R-:W-:Y:S06]  /*0780*/  @P1 BRA `(.L_x_9) ;  /* 0xfffffffc00741947 */ /* 0x000fec000383ffff */
.L_x_5:
[----:B------:R-:W-:Y:S01]  /*0790*/  ULDC.64 UR8, c[0x0][0x210] ;  /* 0x0000840000087ab9 */ /* 0x000fe20000000a00 */
[----:B------:R-:W-:Y:S01]  /*07a0*/  ULDC.64 UR10, c[0x0][0x220] ;  /* 0x00008800000a7ab9 */ /* 0x000fe20000000a00 */
[----:B------:R-:W-:Y:S05]  /*07b0*/  @!P0 EXIT ;  /* 0x000000000000894d */ /* 0x000fea0003800000 */
.L_x_10:
[----:B01----:R-:W-:-:S04]  /*07c0*/  IADD3 R4, P0, P1, R15, UR10, R8 ;  /* 0x0000000a0f047c10 */ /* 0x003fc8000f91e008 */
[----:B------:R-:W-:-:S06]  /*07d0*/  IADD3.X R5, R13, UR11, R3, P0, P1 ;  /* 0x0000000b0d057c10 */ /* 0x000fcc00087e2403 */
[----:B------:R-:W2:Y:S01]  /*07e0*/  LDG.E.128 R4, desc[UR6][R4.64] ;  /* 0x0000000604047981 */ /* 0x000ea2000c1e1d00 */
[C---:B------:R-:W-:Y:S02]  /*07f0*/  IADD3 R10, P0, P1, R15.reuse, UR8, R16 ;  /* 0x000000080f0a7c10 */ /* 0x040fe4000f91e010 */
[----:B------:R-:W-:Y:S02]  /*0800*/  IADD3 R15, R15, 0x2000, RZ ;  /* 0x000020000f0f7810 */ /* 0x000fe40007ffe0ff */
[----:B------:R-:W-:Y:S02]  /*0810*/  IADD3.X R11, R13, UR9, R14, P0, P1 ;  /* 0x000000090d0b7c10 */ /* 0x000fe400087e240e */
[----:B------:R-:W-:Y:S02]  /*0820*/  ISETP.GT.U32.AND P0, PT, R0, R15, PT ;  /* 0x0000000f0000720c */ /* 0x000fe40003f04070 */
[----:B------:R-:W-:-:S04]  /*0830*/  SHF.R.S32.HI R13, RZ, 0x1f, R15 ;  /* 0x0000001fff0d7819 */ /* 0x000fc8000001140f */
[----:B------:R-:W-:Y:S01]  /*0840*/  ISETP.GT.U32.AND.EX P0, PT, R12, R13, PT, P0 ;  /* 0x0000000d0c00720c */ /* 0x000fe20003f04100 */
[----:B--2---:R1:W-:-:S12]  /*0850*/  STG.E.128 desc[UR6][R10.64], R4 ;  /* 0x000000040a007986 */ /* 0x0043d8000c101d06 */
[----:B------:R-:W-:Y:S05]  /*0860*/  @P0 BRA `(.L_x_10) ;  /* 0xfffffffc00d40947 */ /* 0x000fea000383ffff */
[----:B------:R-:W-:Y:S05]  /*0870*/  EXIT ;  /* 0x000000000000794d */ /* 0x000fea0003800000 */
        .weak           $__internal_0_$__cuda_sm20_div_u64
        .type           $__internal_0_$__cuda_sm20_div_u64,@function
        .size           $__internal_0_$__cuda_sm20_div_u64,(.L_x_83 - $__internal_0_$__cuda_sm20_div_u64)
$__internal_0_$__cuda_sm20_div_u64:
[----:B------:R-:W-:Y:S02]  /*0880*/  UMOV UR5, URZ ;  /* 0x0000003f00057c82 */ /* 0x000fe40008000000 */
[----:B------:R-:W0:Y:S08]  /*0890*/  I2F.U64.RP R8, UR4 ;  /* 0x0000000400087d12 */ /* 0x000e300008309000 */
[----:B0-----:R-:W0:Y:S02]  /*08a0*/  MUFU.RCP R8, R8 ;  /* 0x0000000800087308 */ /* 0x001e240000001000 */
[----:B0-----:R-:W-:-:S06]  /*08b0*/  VIADD R4, R8, 0x1ffffffe ;  /* 0x1ffffffe08047836 */ /* 0x001fcc0000000000 */
[----:B------:R-:W0:Y:S02]  /*08c0*/  F2I.U64.TRUNC R4, R4 ;  /* 0x0000000400047311 */ /* 0x000e24000020d800 */
[----:B0-----:R-:W-:-:S04]  /*08d0*/  IMAD.WIDE.U32 R6, R4, UR4, RZ ;  /* 0x0000000404067c25 */ /* 0x001fc8000f8e00ff */
[----:B------:R-:W-:Y:S01]  /*08e0*/  IMAD R7, R5, UR4, R7 ;  /* 0x0000000405077c24 */ /* 0x000fe2000f8e0207 */
[----:B------:R-:W-:-:S05]  /*08f0*/  IADD3 R9, P0, RZ, -R6, RZ ;  /* 0x80000006ff097210 */ /* 0x000fca0007f1e0ff */
[----:B------:R-:W-:-:S04]  /*0900*/  IMAD.HI.U32 R6, R4, R9, RZ ;  /* 0x0000000904067227 */ /* 0x000fc800078e00ff */
[----:B------:R-:W-:Y:S02]  /*0910*/  IMAD.X R11, RZ, RZ, ~R7, P0 ;  /* 0x000000ffff0b7224 */ /* 0x000fe400000e0e07 */
[----:B------:R-:W-:Y:S02]  /*0920*/  IMAD.MOV.U32 R7, RZ, RZ, R4 ;  /* 0x000000ffff077224 */ /* 0x000fe400078e0004 */
[-C--:B------:R-:W-:Y:S02]  /*0930*/  IMAD R13, R5, R11.reuse, RZ ;  /* 0x0000000b050d7224 */ /* 0x080fe400078e02ff */
[----:B------:R-:W-:-:S04]  /*0940*/  IMAD.WIDE.U32 R6, P0, R4, R11, R6 ;  /* 0x0000000b04067225 */ /* 0x000fc80007800006 */
[----:B------:R-:W-:-:S04]  /*0950*/  IMAD.HI.U32 R11, R5, R11, RZ ;  /* 0x0000000b050b7227 */ /* 0x000fc800078e00ff */
[----:B------:R-:W-:-:S05]  /*0960*/  IMAD.HI.U32 R6, P1, R5, R9, R6 ;  /* 0x0000000905067227 */ /* 0x000fca0007820006 */
[----:B------:R-:W-:Y:S01]  /*0970*/  IADD3 R7, P2, R13, R6, RZ ;  /* 0x000000060d077210 */ /* 0x000fe20007f5e0ff */
[----:B------:R-:W-:-:S04]  /*0980*/  IMAD.X R6, R11, 0x1, R5, P0 ;  /* 0x000000010b067824 */ /* 0x000fc800000e0605 */
[----:B------:R-:W-:Y:S01]  /*0990*/  IMAD.WIDE.U32 R4, R7, UR4, RZ ;  /* 0x0000000407047c25 */ /* 0x000fe2000f8e00ff */
[----:B------:R-:W-:Y:S02]  /*09a0*/  IADD3.X R9, RZ, RZ, R6, P2, P1 ;  /* 0x000000ffff097210 */ /* 0x000fe400017e2406 */
[----:B------:R-:W-:-:S03]  /*09b0*/  IADD3 R11, P0, RZ, -R4, RZ ;  /* 0x80000004ff0b7210 */ /* 0x000fc60007f1e0ff */
[----:B------:R-:W-:Y:S02]  /*09c0*/  IMAD R4, R9, UR4, R5 ;  /* 0x0000000409047c24 */ /* 0x000fe4000f8e0205 */
[----:B------:R-:W-:Y:S02]  /*09d0*/  IMAD.MOV.U32 R5, RZ, RZ, RZ ;  /* 0x000000ffff057224 */ /* 0x000fe400078e00ff */
[----:B------:R-:W-:-:S04]  /*09e0*/  IMAD.HI.U32 R6, R7, R11, RZ ;  /* 0x0000000b07067227 */ /* 0x000fc800078e00ff */
[----:B------:R-:W-:-:S04]  /*09f0*/  IMAD.X R4, RZ, RZ, ~R4, P0 ;  /* 0x000000ffff047224 */ /* 0x000fc800000e0e04 */
[----:B------:R-:W-:-:S04]  /*0a00*/  IMAD.WIDE.U32 R6, P0, R7, R4, R6 ;  /* 0x0000000407067225 */ /* 0x000fc80007800006 */
[C---:B------:R-:W-:Y:S02]  /*0a10*/  IMAD R8, R9.reuse, R4, RZ ;  /* 0x0000000409087224 */ /* 0x040fe400078e02ff */
[----:B------:R-:W-:-:S04]  /*0a20*/  IMAD.HI.U32 R7, P1, R9, R11, R6 ;  /* 0x0000000b09077227 */ /* 0x000fc80007820006 */
[----:B------:R-:W-:Y:S01]  /*0a30*/  IMAD.HI.U32 R4, R9, R4, RZ ;  /* 0x0000000409047227 */ /* 0x000fe200078e00ff */
[----:B------:R-:W-:-:S03]  /*0a40*/  IADD3 R7, P2, R8, R7, RZ ;  /* 0x0000000708077210 */ /* 0x000fc60007f5e0ff */
[----:B------:R-:W-:Y:S02]  /*0a50*/  IMAD.X R9, R4, 0x1, R9, P0 ;  /* 0x0000000104097824 */ /* 0x000fe400000e0609 */
[----:B------:R-:W-:-:S03]  /*0a60*/  IMAD.HI.U32 R4, R7, R0, RZ ;  /* 0x0000000007047227 */ /* 0x000fc600078e00ff */
[----:B------:R-:W-:Y:S01]  /*0a70*/  IADD3.X R9, RZ, RZ, R9, P2, P1 ;  /* 0x000000ffff097210 */ /* 0x000fe200017e2409 */
[----:B------:R-:W-:-:S04]  /*0a80*/  IMAD.WIDE.U32 R4, R7, R3, R4 ;  /* 0x0000000307047225 */ /* 0x000fc800078e0004 */
[C---:B------:R-:W-:Y:S02]  /*0a90*/  IMAD R7, R9.reuse, R3, RZ ;  /* 0x0000000309077224 */ /* 0x040fe400078e02ff */
[----:B------:R-:W-:-:S04]  /*0aa0*/  IMAD.HI.U32 R4, P0, R9, R0, R4 ;  /* 0x0000000009047227 */ /* 0x000fc80007800004 */
[----:B------:R-:W-:Y:S01]  /*0ab0*/  IMAD.HI.U32 R9, R9, R3, RZ ;  /* 0x0000000309097227 */ /* 0x000fe200078e00ff */
[----:B------:R-:W-:-:S04]  /*0ac0*/  IADD3 R6, P1, R7, R4, RZ ;  /* 0x0000000407067210 */ /* 0x000fc80007f3e0ff */
[----:B------:R-:W-:-:S05]  /*0ad0*/  IADD3.X R4, R9, RZ, RZ, P0, !PT ;  /* 0x000000ff09047210 */ /* 0x000fca00007fe4ff */
[----:B------:R-:W-:Y:S02]  /*0ae0*/  IMAD.X R7, RZ, RZ, R4, P1 ;  /* 0x000000ffff077224 */ /* 0x000fe400008e0604 */
[----:B------:R-:W-:-:S04]  /*0af0*/  IMAD.WIDE.U32 R4, R6, UR4, RZ ;  /* 0x0000000406047c25 */ /* 0x000fc8000f8e00ff */
[----:B------:R-:W-:Y:S01]  /*0b00*/  IMAD R8, R7, UR4, R5 ;  /* 0x0000000407087c24 */ /* 0x000fe2000f8e0205 */
[----:B------:R-:W-:-:S04]  /*0b10*/  IADD3 R9, P0, -R4, R0, RZ ;  /* 0x0000000004097210 */ /* 0x000fc80007f1e1ff */
[----:B------:R-:W-:Y:S01]  /*0b20*/  IADD3 R4, P1, R9, -UR4, RZ ;  /* 0x8000000409047c10 */ /* 0x000fe2000ff3e0ff */
[----:B------:R-:W-:Y:S01]  /*0b30*/  IMAD.X R8, R3, 0x1, ~R8, P0 ;  /* 0x0000000103087824 */ /* 0x000fe200000e0e08 */
[----:B------:R-:W-:Y:S02]  /*0b40*/  ISETP.GE.U32.AND P0, PT, R9, UR4, PT ;  /* 0x0000000409007c0c */ /* 0x000fe4000bf06070 */
[----:B------:R-:W-:Y:S02]  /*0b50*/  IADD3 R3, P2, R6, 0x1, RZ ;  /* 0x0000000106037810 */ /* 0x000fe40007f5e0ff */
[C---:B------:R-:W-:Y:S02]  /*0b60*/  ISETP.GE.U32.AND.EX P0, PT, R8.reuse, RZ, PT, P0 ;  /* 0x000000ff0800720c */ /* 0x040fe40003f06100 */
[----:B------:R-:W-:Y:S01]  /*0b70*/  IADD3.X R5, R8, -0x1, RZ, P1, !PT ;  /* 0xffffffff08057810 */ /* 0x000fe20000ffe4ff */
[----:B------:R-:W-:Y:S01]  /*0b80*/  IMAD.X R0, RZ, RZ, R7, P2 ;  /* 0x000000ffff007224 */ /* 0x000fe200010e0607 */
[----:B------:R-:W-:-:S02]  /*0b90*/  SEL R4, R4, R9, P0 ;  /* 0x0000000904047207 */ /* 0x000fc40000000000 */
[----:B------:R-:W-:Y:S02]  /*0ba0*/  SEL R3, R3, R6, P0 ;  /* 0x0000000603037207 */ /* 0x000fe40000000000 */
[----:B------:R-:W-:Y:S02]  /*0bb0*/  SEL R5, R5, R8, P0 ;  /* 0x0000000805057207 */ /* 0x000fe40000000000 */
[----:B------:R-:W-:Y:S02]  /*0bc0*/  SEL R0, R0, R7, P0 ;  /* 0x0000000700007207 */ /* 0x000fe40000000000 */
[----:B------:R-:W-:Y:S02]  /*0bd0*/  ISETP.GE.U32.AND P0, PT, R4, UR4, PT ;  /* 0x0000000404007c0c */ /* 0x000fe4000bf06070 */
[----:B------:R-:W-:Y:S02]  /*0be0*/  IADD3 R6, P2, R3, 0x1, RZ ;  /* 0x0000000103067810 */ /* 0x000fe40007f5e0ff */
[----:B------:R-:W-:-:S02]  /*0bf0*/  ISETP.GE.U32.AND.EX P0, PT, R5, RZ, PT, P0 ;  /* 0x000000ff0500720c */ /* 0x000fc40003f06100 */
[----:B------:R-:W-:Y:S01]  /*0c00*/  ISETP.NE.U32.AND P1, PT, RZ, UR4, PT ;  /* 0x00000004ff007c0c */ /* 0x000fe2000bf25070 */
[----:B------:R-:W-:Y:S01]  /*0c10*/  IMAD.X R7, RZ, RZ, R0, P2 ;  /* 0x000000ffff077224 */ /* 0x000fe200010e0600 */
[----:B------:R-:W-:Y:S01]  /*0c20*/  SEL R6, R6, R3, P0 ;  /* 0x0000000306067207 */ /* 0x000fe20000000000 */
[----:B------:R-:W-:Y:S01]  /*0c30*/  IMAD.MOV.U32 R3, RZ, RZ, 0x0 ;  /* 0x00000000ff037424 */ /* 0x000fe200078e00ff */
[----:B------:R-:W-:Y:S02]  /*0c40*/  ISETP.NE.AND.EX P1, PT, RZ, RZ, PT, P1 ;  /* 0x000000ffff00720c */ /* 0x000fe40003f25310 */
[----:B------:R-:W-:Y:S02]  /*0c50*/  SEL R7, R7, R0, P0 ;  /* 0x0000000007077207 */ /* 0x000fe40000000000 */
[----:B------:R-:W-:Y:S02]  /*0c60*/  SEL R6, R6, 0xffffffff, P1 ;  /* 0xffffffff06067807 */ /* 0x000fe40000800000 */
[----:B------:R-:W-:Y:S01]  /*0c70*/  SEL R7, R7, 0xffffffff, P1 ;  /* 0xffffffff07077807 */ /* 0x000fe20000800000 */
[----:B------:R-:W-:Y:S06]  /*0c80*/  RET.REL.NODEC R2 `(_Z19cache_rotate_kernelPhPKjS_mm) ;  /* 0xfffffff002dc7950 */ /* 0x000fec0003c3ffff */
.L_x_11:
[----:B------:R-:W-:-:S00]  /*0c90*/  BRA `(.L_x_11) ;  /* 0xfffffffc00fc7947 */ /* 0x000fc0000383ffff */
[----:B------:R-:W-:-:S00]  /*0ca0*/  NOP ;  /* 0x0000000000007918 */ /* 0x000fc00000000000 */
        /* <DEDUP_REMOVED lines=13> */
.L_x_83:


//--------------------- .text._Z19q_to_fp16_kv_kernelILi8ELi8EEvPKhPK6__halfPS2_S1_S4_S5_iii --------------------------
	.section	.text._Z19q_to_fp16_kv_kernelILi8ELi8EEvPKhPK6__halfPS2_S1_S4_S5_iii,"ax",@progbits
	.align	128
        .global         _Z19q_to_fp16_kv_kernelILi8ELi8EEvPKhPK6__halfPS2_S1_S4_S5_iii
        .type           _Z19q_to_fp16_kv_kernelILi8ELi8EEvPKhPK6__halfPS2_S1_S4_S5_iii,@function
        .size           _Z19q_to_fp16_kv_kernelILi8ELi8EEvPKhPK6__halfPS2_S1_S4_S5_iii,(.L_x_85 - _Z19q_to_fp16_kv_kernelILi8ELi8EEvPKhPK6__halfPS2_S1_S4_S5_iii)
        .other          _Z19q_to_fp16_kv_kernelILi8ELi8EEvPKhPK6__halfPS2_S1_S4_S5_iii,@"STO_CUDA_ENTRY STV_DEFAULT"
_Z19q_to_fp16_kv_kernelILi8ELi8EEvPKhPK6__halfPS2_S1_S4_S5_iii:
.text._Z19q_to_fp16_kv_kernelILi8ELi8EEvPKhPK6__halfPS2_S1_S4_S5_iii:
[----:B------:R-:W-:Y:S01]  /*0000*/  LDC R1, c[0x0][0x28] ;  /* 0x00000a00ff017b82 */ /* 0x000fe20000000800 */
[----:B------:R-:W0:Y:S07]  /*0010*/  S2R R2, SR_CTAID.Z ;  /* 0x0000000000027919 */ /* 0x000e2e0000002700 */
[----:B------:R-:W1:Y:S01]  /*0020*/  LDC.64 R6, c[0x0][0x230] ;  /* 0x00008c00ff067b82 */ /* 0x000e620000000a00 */
[----:B------:R-:W2:Y:S01]  /*0030*/  S2R R9, SR_CTAID.X ;  /* 0x0000000000097919 */ /* 0x000ea20000002500 */
[----:B------:R-:W3:Y:S06]  /*0040*/  S2R R0, SR_TID.X ;  /* 0x0000000000007919 */ /* 0x000eec0000002100 */
[----:B------:R-:W4:Y:S08]  /*0050*/  LDC.64 R4, c[0x0][0x228] ;  /* 0x00008a00ff047b82 */ /* 0x000f300000000a00 */
[----:B------:R-:W2:Y:S08]  /*0060*/  LDC R8, c[0x0][0x244] ;  /* 0x00009100ff087b82 */ /* 0x000eb00000000800 */
[----:B------:R-:W4:Y:S01]  /*0070*/  S2UR UR4, SR_CTAID.Y ;  /* 0x00000000000479c3 */ /* 0x000f220000002600 */
[----:B0-----:R-:W-:-:S07]  /*0080*/  LOP3.LUT R2, R2, 0x1, RZ, 0xc0, !PT ;  /* 0x0000000102027812 */ /* 0x001fce00078ec0ff */
[----:B------:R-:W0:Y:S01]  /*0090*/  LDC R10, c[0x0][0x248] ;  /* 0x00009200ff0a7b82 */ /* 0x000e220000000800 */
[----:B------:R-:W-:Y:S02]  /*00a0*/  ISETP.NE.U32.AND P0, PT, R2, 0x1, PT ;  /* 0x000000010200780c */ /* 0x000fe40003f05070 */
[----:B---3--:R-:W-:-:S05]  /*00b0*/  SHF.R.S32.HI R11, RZ, 0x1f, R0 ;  /* 0x0000001fff0b7819 */ /* 0x008fca0000011400 */
[----:B------:R-:W3:Y:S01]  /*00c0*/  LDC.64 R2, c[0x0][0x238] ;  /* 0x00008e00ff027b82 */ /* 0x000ee20000000a00 */
[----:B--2---:R-:W-:Y:S01]  /*00d0*/  IMAD R9, R9, 0x200, R8 ;  /* 0x0000020009097824 */ /* 0x004fe200078e0208 */
[----:B------:R-:W-:-:S04]  /*00e0*/  LEA.HI R11, R11, R0, RZ, 0x4 ;  /* 0x000000000b0b7211 */ /* 0x000fc800078f20ff */
[----:B------:R-:W-:Y:S02]  /*00f0*/  SHF.R.S32.HI R11, RZ, 0x4, R11 ;  /* 0x00000004ff0b7819 */ /* 0x000fe4000001140b */
[----:B-1----:R-:W1:Y:S08]  /*0100*/  @P0 LDC R6, c[0x0][0x218] ;  /* 0x00008600ff060b82 */ /* 0x002e700000000800 */
[----:B----4-:R-:W2:Y:S01]  /*0110*/  @P0 LDC R4, c[0x0][0x210] ;  /* 0x00008400ff040b82 */ /* 0x010ea20000000800 */
[----:B0-----:R-:W-:Y:S01]  /*0120*/  IMAD R9, R10, UR4, R9 ;  /* 0x000000040a097c24 */ /* 0x001fe2000f8e0209 */
[----:B------:R-:W-:Y:S01]  /*0130*/  LEA.HI R10, R0, R0, RZ, 0x1 ;  /* 0x00000000000a7211 */ /* 0x000fe200078f08ff */
[----:B------:R-:W-:-:S03]  /*0140*/  ULDC.64 UR4, c[0x0][0x208] ;  /* 0x0000820000047ab9 */ /* 0x000fc60000000a00 */
[----:B------:R-:W-:Y:S02]  /*0150*/  SHF.R.S32.HI R8, RZ, 0x1f, R9 ;  /* 0x0000001fff087819 */ /* 0x000fe40000011409 */
[----:B------:R-:W1:Y:S01]  /*0160*/  @P0 LDC R7, c[0x0][0x21c] ;  /* 0x00008700ff070b82 */ /* 0x000e620000000800 */
[----:B------:R-:W-:Y:S02]  /*0170*/  LOP3.LUT R13, R10, 0xffffffe, RZ, 0xc0, !PT ;  /* 0x0ffffffe0a0d7812 */ /* 0x000fe400078ec0ff */
[----:B------:R-:W-:-:S03]  /*0180*/  LEA.HI R8, R8, R9, RZ, 0x5 ;  /* 0x0000000908087211 */ /* 0x000fc600078f28ff */
[----:B------:R-:W-:Y:S01]  /*0190*/  IMAD.IADD R13, R0, 0x1, -R13 ;  /* 0x00000001000d7824 */ /* 0x000fe200078e0a0d */
[----:B------:R-:W-:Y:S01]  /*01a0*/  LEA.HI.SX32 R11, R8, R11, 0x1b ;  /* 0x0000000b080b7211 */ /* 0x000fe200078fdaff */
[----:B------:R-:W0:Y:S01]  /*01b0*/  @P0 LDC R5, c[0x0][0x214] ;  /* 0x00008500ff050b82 */ /* 0x000e220000000800 */
[----:B------:R-:W-:-:S07]  /*01c0*/  SHF.R.S32.HI R8, RZ, 0x1f, R9 ;  /* 0x0000001fff087819 */ /* 0x000fce0000011409 */
[----:B---3--:R-:W3:Y:S01]  /*01d0*/  @P0 LDC R2, c[0x0][0x220] ;  /* 0x00008800ff020b82 */ /* 0x008ee20000000800 */
[----:B--2---:R-:W-:-:S07]  /*01e0*/  IADD3 R4, P1, R9, R4, RZ ;  /* 0x0000000409047210 */ /* 0x004fce0007f3e0ff */
[----:B------:R-:W2:Y:S01]  /*01f0*/  @P0 LDC R3, c[0x0][0x224] ;  /* 0x00008900ff030b82 */ /* 0x000ea20000000800 */
[----:B-1----:R-:W-:Y:S01]  /*0200*/  IMAD.WIDE R6, R11, 0x2, R6 ;  /* 0x000000020b067825 */ /* 0x002fe200078e0206 */
[----:B------:R-:W-:-:S03]  /*0210*/  SHF.R.S32.HI R11, RZ, 0x1, R10 ;  /* 0x00000001ff0b7819 */ /* 0x000fc6000001140a */
[----:B------:R-:W-:Y:S02]  /*0220*/  IMAD.SHL.U32 R13, R13, 0x10, RZ ;  /* 0x000000100d0d7824 */ /* 0x000fe400078e00ff */
[----:B------:R1:W5:Y:S01]  /*0230*/  LDG.E.U16.CONSTANT R6, desc[UR4][R6.64] ;  /* 0x0000000406067981 */ /* 0x000362000c1e9500 */
[----:B0-----:R-:W-:Y:S02]  /*0240*/  IMAD.X R5, R8, 0x1, R5, P1 ;  /* 0x0000000108057824 */ /* 0x001fe400008e0605 */
[----:B------:R-:W-:Y:S02]  /*0250*/  VIADD R10, R13, 0x8 ;  /* 0x000000080d0a7836 */ /* 0x000fe40000000000 */
[----:B------:R-:W-:Y:S01]  /*0260*/  IMAD.WIDE R4, R11, 0x4, R4 ;  /* 0x000000040b047825 */ /* 0x000fe200078e0204 */
[----:B------:R-:W-:Y:S06]  /*0270*/  @P0 BRA `(.L_x_12) ;  /* 0x0000000000b80947 */ /* 0x000fec0003800000 */
[----:B------:R0:W4:Y:S01]  /*0280*/  LDG.E.CONSTANT R4, desc[UR4][R4.64] ;  /* 0x0000000404047981 */ /* 0x000122000c1e9900 */
[----:B-1----:R-:W-:Y:S02]  /*0290*/  LOP3.LUT R7, R0, 0x2, RZ, 0xc0, !PT ;  /* 0x0000000200077812 */ /* 0x002fe400078ec0ff */
[----:B---3--:R-:W-:-:S03]  /*02a0*/  LEA R2, P0, R9, R2, 0x1 ;  /* 0x0000000209027211 */ /* 0x008fc600078008ff */
[----:B------:R-:W-:Y:S01]  /*02b0*/  IMAD.MOV R7, RZ, RZ, -R7 ;  /* 0x000000ffff077224 */ /* 0x000fe200078e0a07 */
[----:B--2---:R-:W-:Y:S02]  /*02c0*/  LEA.HI.X R3, R9, R3, R8, 0x1, P0 ;  /* 0x0000000309037211 */ /* 0x004fe400000f0c08 */
[C---:B0-----:R-:W-:Y:S02]  /*02d0*/  LOP3.LUT R5, R0.reuse, 0x1, RZ, 0xc0, !PT ;  /* 0x0000000100057812 */ /* 0x041fe400078ec0ff */
[----:B------:R-:W-:Y:S01]  /*02e0*/  SHF.R.S32.HI R7, RZ, 0x1f, R7 ;  /* 0x0000001fff077819 */ /* 0x000fe20000011407 */
[----:B------:R-:W-:-:S04]  /*02f0*/  IMAD.WIDE R2, R0, 0x4, R2 ;  /* 0x0000000400027825 */ /* 0x000fc800078e0202 */
[----:B------:R-:W-:Y:S01]  /*0300*/  IMAD.MOV R5, RZ, RZ, -R5 ;  /* 0x000000ffff057224 */ /* 0x000fe200078e0a05 */
[--C-:B----4-:R-:W-:Y:S02]  /*0310*/  SHF.R.U32.HI R13, RZ, R13, R4.reuse ;  /* 0x0000000dff0d7219 */ /* 0x110fe40000011604 */
[----:B------:R-:W-:Y:S02]  /*0320*/  SHF.R.U32.HI R10, RZ, R10, R4 ;  /* 0x0000000aff0a7219 */ /* 0x000fe40000011604 */
[----:B------:R-:W-:Y:S02]  /*0330*/  LOP3.LUT R13, R13, 0xff, RZ, 0xc0, !PT ;  /* 0x000000ff0d0d7812 */ /* 0x000fe400078ec0ff */
[----:B------:R-:W-:-:S03]  /*0340*/  LOP3.LUT R10, R10, 0xff, RZ, 0xc0, !PT ;  /* 0x000000ff0a0a7812 */ /* 0x000fc600078ec0ff */
[----:B------:R-:W-:Y:S02]  /*0350*/  VIADD R13, R13, 0xffffff80 ;  /* 0xffffff800d0d7836 */ /* 0x000fe40000000000 */
[----:B------:R-:W-:-:S04]  /*0360*/  VIADD R10, R10, 0xffffff80 ;  /* 0xffffff800a0a7836 */ /* 0x000fc80000000000 */
[----:B------:R-:W-:Y:S08]  /*0370*/  I2F.F16 R13, R13 ;  /* 0x0000000d000d7306 */ /* 0x000ff00000200c00 */
[----:B------:R-:W0:Y:S02]  /*0380*/  I2F.F16 R10, R10 ;  /* 0x0000000a000a7306 */ /* 0x000e240000200c00 */
[----:B0-----:R-:W-:-:S05]  /*0390*/  PRMT R13, R13, 0x5410, R10 ;  /* 0x000054100d0d7816 */ /* 0x001fca000000000a */
[----:B-----5:R-:W-:-:S05]  /*03a0*/  HMUL2 R6, R13, R6.H0_H0 ;  /* 0x200000060d067232 */ /* 0x020fca0000000000 */
[----:B------:R-:W0:Y:S01]  /*03b0*/  SHFL.BFLY PT, R4, R6, 0x1, 0x1f ;  /* 0x0c201f0006047f89 */ /* 0x000e2200000e0000 */
[----:B------:R-:W-:-:S06]  /*03c0*/  LOP3.LUT R5, R6, 0x80008000, R5, 0x78, !PT ;  /* 0x8000800006057812 */ /* 0x000fcc00078e7805 */
[----:B0-----:R-:W-:-:S07]  /*03d0*/  HFMA2.MMA R4, R5, 1, 1, R4 ;  /* 0x3c003c0005047835 */ /* 0x001fce0000000004 */
[----:B------:R-:W0:Y:S03]  /*03e0*/  SHFL.BFLY PT, R5, R4, 0x2, 0x1f ;  /* 0x0c401f0004057f89 */ /* 0x000e2600000e0000 */
[----:B------:R-:W-:Y:S02]  /*03f0*/  LOP3.LUT R10, R4, 0x80008000, R7, 0x78, !PT ;  /* 0x80008000040a7812 */ /* 0x000fe400078e7807 */
[----:B------:R-:W-:-:S05]  /*0400*/  LOP3.LUT R7, R0, 0x4, RZ, 0xc0, !PT ;  /* 0x0000000400077812 */ /* 0x000fca00078ec0ff */
[----:B------:R-:W-:Y:S02]  /*0410*/  IMAD.MOV R7, RZ, RZ, -R7 ;  /* 0x000000ffff077224 */ /* 0x000fe400078e0a07 */
[----:B0-----:R-:W-:-:S03]  /*0420*/  HADD2 R5, R10, R5 ;  /* 0x000000050a057230 */ /* 0x001fc60000000000 */
[----:B------:R-:W-:Y:S02]  /*0430*/  SHF.R.S32.HI R10, RZ, 0x1f, R7 ;  /* 0x0000001fff0a7819 */ /* 0x000fe40000011407 */
[----:B------:R-:W0:Y:S02]  /*0440*/  SHFL.BFLY PT, R6, R5, 0x4, 0x1f ;  /* 0x0c801f0005067f89 */ /* 0x000e2400000e0000 */
[----:B------:R-:W-:-:S06]  /*0450*/  LOP3.LUT R7, R5, 0x80008000, R10, 0x78, !PT ;  /* 0x8000800005077812 */ /* 0x000fcc00078e780a */
[----:B0-----:R-:W-:Y:S01]  /*0460*/  HFMA2.MMA R6, R7, 1, 1, R6 ;  /* 0x3c003c0007067835 */ /* 0x001fe20000000006 */
[----:B------:R-:W-:-:S05]  /*0470*/  LOP3.LUT R7, R0, 0x8, RZ, 0xc0, !PT ;  /* 0x0000000800077812 */ /* 0x000fca00078ec0ff */
[----:B------:R-:W-:Y:S01]  /*0480*/  IMAD.MOV R7, RZ, RZ, -R7 ;  /* 0x000000ffff077224 */ /* 0x000fe200078e0a07 */
[----:B------:R-:W0:Y:S04]  /*0490*/  SHFL.BFLY PT, R4, R6, 0x8, 0x1f ;  /* 0x0d001f0006047f89 */ /* 0x000e2800000e0000 */
[----:B------:R-:W-:-:S04]  /*04a0*/  SHF.R.S32.HI R7, RZ, 0x1f, R7 ;  /* 0x0000001fff077819 */ /* 0x000fc80000011407 */
[----:B------:R-:W-:-:S05]  /*04b0*/  LOP3.LUT R7, R6, 0x80008000, R7, 0x78, !PT ;  /* 0x8000800006077812 */ /* 0x000fca00078e7807 */
[----:B0-----:R-:W-:Y:S01]  /*04c0*/  HADD2 R4, R7, R4 ;  /* 0x0000000407047230 */ /* 0x001fe20000000000 */
[----:B------:R-:W-:-:S04]  /*04d0*/  LOP3.LUT R7, R0, 0x10, RZ, 0xc0, !PT ;  /* 0x0000001000077812 */ /* 0x000fc800078ec0ff */
[----:B------:R-:W0:Y:S01]  /*04e0*/  SHFL.BFLY PT, R5, R4, 0x10, 0x1f ;  /* 0x0e001f0004057f89 */ /* 0x000e2200000e0000 */
[----:B------:R-:W-:-:S05]  /*04f0*/  IMAD.MOV R7, RZ, RZ, -R7 ;  /* 0x000000ffff077224 */ /* 0x000fca00078e0a07 */
[----:B------:R-:W-:-:S04]  /*0500*/  SHF.R.S32.HI R7, RZ, 0x1f, R7 ;  /* 0x0000001fff077819 */ /* 0x000fc80000011407 */
[----:B------:R-:W-:-:S06]  /*0510*/  LOP3.LUT R6, R4, 0x80008000, R7, 0x78, !PT ;  /* 0x8000800004067812 */ /* 0x000fcc00078e7807 */
[----:B0-----:R-:W-:-:S10]  /*0520*/  HFMA2.MMA R5, R6, 1, 1, R5 ;  /* 0x3c003c0006057835 */ /* 0x001fd40000000005 */
[----:B------:R-:W-:-:S05]  /*0530*/  HMUL2 R5, R5, 0.03125, 0.03125 ;  /* 0x2800280005057832 */ /* 0x000fca0000000000 */
[----:B------:R-:W-:Y:S01]  /*0540*/  STG.E.STRONG.GPU desc[UR4][R2.64], R5 ;  /* 0x0000000502007986 */ /* 0x000fe2000c10f904 */
[----:B------:R-:W-:Y:S05]  /*0550*/  EXIT ;  /* 0x000000000000794d */ /* 0x000fea0003800000 */
.L_x_12:
[----:B------:R0:W4:Y:S01]  /*0560*/  LDG.E.CONSTANT R4, desc[UR4][R4.64] ;  /* 0x0000000404047981 */ /* 0x000122000c1e9900 */
[----:B---3--:R-:W-:-:S04]  /*0570*/  LEA R2, P0, R9, R2, 0x1 ;  /* 0x0000000209027211 */ /* 0x008fc800078008ff */
[----:B--2---:R-:W-:Y:S02]  /*0580*/  LEA.HI.X R3, R9, R3, R8, 0x1, P0 ;  /* 0x0000000309037211 */ /* 0x004fe400000f0c08 */
[C---:B0-----:R-:W-:Y:S01]  /*0590*/  LOP3.LUT R5, R0.reuse, 0x1, RZ, 0xc0, !PT ;  /* 0x0000000100057812 */ /* 0x041fe200078ec0ff */
[----:B------:R-:W-:Y:S01]  /*05a0*/  IMAD.WIDE R2, R0, 0x4, R2 ;  /* 0x0000000400027825 */ /* 0x000fe200078e0202 */
        /* <DEDUP_REMOVED lines=9> */
[----:B-1---5:R-:W-:Y:S02]  /*0640*/  HMUL2 R7, R13, R6.H0_H0 ;  /* 0x200000060d077232 */ /* 0x022fe40000000000 */
[----:B------:R-:W-:-:S03]  /*0650*/  IMAD.MOV R6, RZ, RZ, -R5 ;  /* 0x000000ffff067224 */ /* 0x000fc600078e0a05 */
[----:B------:R0:W1:Y:S02]  /*0660*/  SHFL.BFLY PT, R4, R7, 0x1, 0x1f ;  /* 0x0c201f0007047f89 */ /* 0x00006400000e0000 */
[----:B------:R-:W-:Y:S02]  /*0670*/  LOP3.LUT R5, R7, 0x80008000, R6, 0x78, !PT ;  /* 0x8000800007057812 */ /* 0x000fe400078e7806 */
[----:B------:R-:W-:-:S05]  /*0680*/  LOP3.LUT R6, R0, 0x2, RZ, 0xc0, !PT ;  /* 0x0000000200067812 */ /* 0x000fca00078ec0ff */
[----:B------:R-:W-:Y:S01]  /*0690*/  IMAD.MOV R6, RZ, RZ, -R6 ;  /* 0x000000ffff067224 */ /* 0x000fe200078e0a06 */
[----:B0-----:R-:W-:-:S04]  /*06a0*/  LOP3.LUT R7, R0, 0x4, RZ, 0xc0, !PT ;  /* 0x0000000400077812 */ /* 0x001fc800078ec0ff */
[----:B------:R-:W-:Y:S01]  /*06b0*/  SHF.R.S32.HI R11, RZ, 0x1f, R6 ;  /* 0x0000001fff0b7819 */ /* 0x000fe20000011406 */
[----:B------:R-:W-:-:S05]  /*06c0*/  IMAD.MOV R7, RZ, RZ, -R7 ;  /* 0x000000ffff077224 */ /* 0x000fca00078e0a07 */
[----:B------:R-:W-:Y:S01]  /*06d0*/  SHF.R.S32.HI R10, RZ, 0x1f, R7 ;  /* 0x0000001fff0a7819 */ /* 0x000fe20000011407 */
[----:B-1----:R-:W-:-:S07]  /*06e0*/  HFMA2.MMA R4, R5, 1, 1, R4 ;  /* 0x3c003c0005047835 */ /* 0x002fce0000000004 */
[----:B------:R-:W0:Y:S03]  /*06f0*/  SHFL.BFLY PT, R5, R4, 0x2, 0x1f ;  /* 0x0c401f0004057f89 */ /* 0x000e2600000e0000 */
[----:B------:R-:W-:-:S05]  /*0700*/  LOP3.LUT R6, R4, 0x80008000, R11, 0x78, !PT ;  /* 0x8000800004067812 */ /* 0x000fca00078e780b */
[----:B0-----:R-:W-:-:S05]  /*0710*/  HADD2 R5, R6, R5 ;  /* 0x0000000506057230 */ /* 0x001fca0000000000 */
[----:B------:R-:W0:Y:S01]  /*0720*/  SHFL.BFLY PT, R6, R5, 0x4, 0x1f ;  /* 0x0c801f0005067f89 */ /* 0x000e2200000e0000 */
        /* <DEDUP_REMOVED lines=17> */
.L_x_13:
        /* <DEDUP_REMOVED lines=12> */
.L_x_85:


//--------------------- .text._Z19q_to_fp16_kv_kernelILi8ELi4EEvPKhPK6__halfPS2_S1_S4_S5_iii --------------------------
	.section	.text._Z19q_to_fp16_kv_kernelILi8ELi4EEvPKhPK6__halfPS2_S1_S4_S5_iii,"ax",@progbits
	.align	128
        .global         _Z19q_to_fp16_kv_kernelILi8ELi4EEvPKhPK6__halfPS2_S1_S4_S5_iii
        .type           _Z19q_to_fp16_kv_kernelILi8ELi4EEvPKhPK6__halfPS2_S1_S4_S5_iii,@function
        .size           _Z19q_to_fp16_kv_kernelILi8ELi4EEvPKhPK6__halfPS2_S1_S4_S5_iii,(.L_x_86 - _Z19q_to_fp16_kv_kernelILi8ELi4EEvPKhPK6__halfPS2_S1_S4_S5_iii)
        .other          _Z19q_to_fp16_kv_kernelILi8ELi4EEvPKhPK6__halfPS2_S1_S4_S5_iii,@"STO_CUDA_ENTRY STV_DEFAULT"
_Z19q_to_fp16_kv_kernelILi8ELi4EEvPKhPK6__halfPS2_S1_S4_S5_iii:
.text._Z19q_to_fp16_kv_kernelILi8ELi4EEvPKhPK6__halfPS2_S1_S4_S5_iii:
[----:B------:R-:W-:Y:S01]  /*0000*/  LDC R1, c[0x0][0x28] ;  /* 0x00000a00ff017b82 */ /* 0x000fe20000000800 */
[----:B------:R-:W0:Y:S07]  /*0010*/  S2R R0, SR_CTAID.Z ;  /* 0x0000000000007919 */ /* 0x000e2e0000002700 */
[----:B------:R-:W1:Y:S01]  /*0020*/  LDC.64 R10, c[0x0][0x238] ;  /* 0x00008e00ff0a7b82 */ /* 0x000e620000000a00 */
[----:B------:R-:W-:Y:S01]  /*0030*/  ULDC.64 UR4, c[0x0][0x208] ;  /* 0x0000820000047ab9 */ /* 0x000fe20000000a00 */
[----:B------:R-:W2:Y:S01]  /*0040*/  S2R R5, SR_CTAID.X ;  /* 0x0000000000057919 */ /* 0x000ea20000002500 */
[----:B------:R-:W3:Y:S05]  /*0050*/  S2R R2, SR_CTAID.Y ;  /* 0x0000000000027919 */ /* 0x000eea0000002600 */
[----:B------:R-:W4:Y:S08]  /*0060*/  LDC.64 R6, c[0x0][0x230] ;  /* 0x00008c00ff067b82 */ /* 0x000f300000000a00 */
[----:B------:R-:W5:Y:S08]  /*0070*/  LDC.64 R8, c[0x0][0x228] ;  /* 0x00008a00ff087b82 */ /* 0x000f700000000a00 */
[----:B------:R-:W2:Y:S01]  /*0080*/  LDC R4, c[0x0][0x244] ;  /* 0x00009100ff047b82 */ /* 0x000ea20000000800 */
[----:B0-----:R-:W-:-:S07]  /*0090*/  LOP3.LUT R0, R0, 0x1, RZ, 0xc0, !PT ;  /* 0x0000000100007812 */ /* 0x001fce00078ec0ff */
[----:B------:R-:W3:Y:S01]  /*00a0*/  LDC R3, c[0x0][0x248] ;  /* 0x00009200ff037b82 */ /* 0x000ee20000000800 */
[----:B------:R-:W-:Y:S02]  /*00b0*/  ISETP.NE.U32.AND P0, PT, R0, 0x1, PT ;  /* 0x000000010000780c */ /* 0x000fe40003f05070 */
[----:B------:R-:W0:Y:S11]  /*00c0*/  S2R R0, SR_TID.X ;  /* 0x0000000000007919 */ /* 0x000e360000002100 */
[----:B-1----:R-:W1:Y:S01]  /*00d0*/  @P0 LDC R10, c[0x0][0x220] ;  /* 0x00008800ff0a0b82 */ /* 0x002e620000000800 */
[----:B--2---:R-:W-:-:S07]  /*00e0*/  IMAD R5, R5, 0x200, R4 ;  /* 0x0000020005057824 */ /* 0x004fce00078e0204 */
[----:B------:R-:W2:Y:S01]  /*00f0*/  @P0 LDC R11, c[0x0][0x224] ;  /* 0x00008900ff0b0b82 */ /* 0x000ea20000000800 */
[----:B---3--:R-:W-:-:S07]  /*0100*/  IMAD R5, R2, R3, R5 ;  /* 0x0000000302057224 */ /* 0x008fce00078e0205 */
[----:B----4-:R-:W3:Y:S08]  /*0110*/  @P0 LDC R6, c[0x0][0x218] ;  /* 0x00008600ff060b82 */ /* 0x010ef00000000800 */
[----:B------:R-:W4:Y:S01]  /*0120*/  @P0 LDC R7, c[0x0][0x21c] ;  /* 0x00008700ff070b82 */ /* 0x000f220000000800 */
[----:B-1----:R-:W-:-:S07]  /*0130*/  IMAD.MOV.U32 R2, RZ, RZ, R10 ;  /* 0x000000ffff027224 */ /* 0x002fce00078e000a */
[----:B-----5:R-:W1:Y:S01]  /*0140*/  @P0 LDC R8, c[0x0][0x210] ;  /* 0x00008400ff080b82 */ /* 0x020e620000000800 */
[----:B--2---:R-:W-:-:S07]  /*0150*/  IMAD.MOV.U32 R3, RZ, RZ, R11 ;  /* 0x000000ffff037224 */ /* 0x004fce00078e000b */
[----:B------:R-:W2:Y:S01]  /*0160*/  @P0 LDC R9, c[0x0][0x214] ;  /* 0x00008500ff090b82 */ /* 0x000ea20000000800 */
[----:B0--3--:R-:W-:Y:S05]  /*0170*/  @P0 BRA `(.L_x_14) ;  /* 0x0000000400000947 */ /* 0x009fea0003800000 */
[----:B------:R-:W-:Y:S02]  /*0180*/  LEA.HI R4, R5, R5, RZ, 0x1 ;  /* 0x0000000505047211 */ /* 0x000fe400078f08ff */
[----:B------:R-:W-:Y:S02]  /*0190*/  SHF.R.S32.HI R11, RZ, 0x1f, R0 ;  /* 0x0000001fff0b7819 */ /* 0x000fe40000011400 */
[----:B------:R-:W-:Y:S02]  /*01a0*/  SHF.R.S32.HI R4, RZ, 0x1, R4 ;  /* 0x00000001ff047819 */ /* 0x000fe40000011404 */
[----:B------:R-:W-:Y:S02]  /*01b0*/  LEA.HI R10, R11, R0, RZ, 0x2 ;  /* 0x000000000b0a7211 */ /* 0x000fe400078f10ff */
[----:B-1----:R-:W-:Y:S02]  /*01c0*/  IADD3 R8, P0, R4, R8, RZ ;  /* 0x0000000804087210 */ /* 0x002fe40007f1e0ff */
[----:B------:R-:W-:-:S02]  /*01d0*/  SHF.R.S32.HI R13, RZ, 0x2, R10 ;  /* 0x00000002ff0d7819 */ /* 0x000fc4000001140a */
[----:B--2---:R-:W-:-:S03]  /*01e0*/  LEA.HI.X.SX32 R9, R4, R9, 0x1, P0 ;  /* 0x0000000904097211 */ /* 0x004fc600000f0eff */
[----:B------:R-:W-:-:S06]  /*01f0*/  IMAD.WIDE R8, R13, 0x4, R8 ;  /* 0x000000040d087825 */ /* 0x000fcc00078e0208 */
[----:B------:R-:W2:Y:S01]  /*0200*/  LDG.E.CONSTANT R8, desc[UR4][R8.64] ;  /* 0x0000000408087981 */ /* 0x000ea2000c1e9900 */
[----:B------:R-:W-:Y:S02]  /*0210*/  SHF.R.S32.HI R4, RZ, 0x1f, R5 ;  /* 0x0000001fff047819 */ /* 0x000fe40000011405 */
[----:B------:R-:W-:Y:S02]  /*0220*/  LEA.HI R11, R11, R0, RZ, 0x4 ;  /* 0x000000000b0b7211 */ /* 0x000fe400078f20ff */
[----:B------:R-:W-:Y:S02]  /*0230*/  LEA.HI R4, R4, R5, RZ, 0x5 ;  /* 0x0000000504047211 */ /* 0x000fe400078f28ff */
[----:B------:R-:W-:-:S04]  /*0240*/  SHF.R.S32.HI R11, RZ, 0x4, R11 ;  /* 0x00000004ff0b7819 */ /* 0x000fc8000001140b */
[----:B------:R-:W-:-:S05]  /*0250*/  LEA.HI.SX32 R11, R4, R11, 0x1b ;  /* 0x0000000b040b7211 */ /* 0x000fca00078fdaff */
[----:B----4-:R-:W-:-:S06]  /*0260*/  IMAD.WIDE R6, R11, 0x2, R6 ;  /* 0x000000020b067825 */ /* 0x010fcc00078e0206 */
[----:B------:R-:W3:Y:S01]  /*0270*/  LDG.E.U16.CONSTANT R6, desc[UR4][R6.64] ;  /* 0x0000000406067981 */ /* 0x000ee2000c1e9500 */
[----:B------:R-:W-:Y:S01]  /*0280*/  LOP3.LUT R11, R10, 0x1ffffffc, RZ, 0xc0, !PT ;  /* 0x1ffffffc0a0b7812 */ /* 0x000fe200078ec0ff */
[----:B------:R-:W-:-:S04]  /*0290*/  IMAD.WIDE R2, R5, 0x2, R2 ;  /* 0x0000000205027825 */ /* 0x000fc800078e0202 */
[C---:B------:R-:W-:Y:S02]  /*02a0*/  IMAD.IADD R11, R0.reuse, 0x1, -R11 ;  /* 0x00000001000b7824 */ /* 0x040fe400078e0a0b */
[----:B------:R-:W-:-:S04]  /*02b0*/  IMAD.WIDE R2, R0, 0x4, R2 ;  /* 0x0000000400027825 */ /* 0x000fc800078e0202 */
[----:B------:R-:W-:-:S05]  /*02c0*/  IMAD.SHL.U32 R11, R11, 0x8, RZ ;  /* 0x000000080b0b7824 */ /* 0x000fca00078e00ff */
[----:B--2---:R-:W-:Y:S01]  /*02d0*/  SHF.R.U32.HI R4, RZ, R11, R8 ;  /* 0x0000000bff047219 */ /* 0x004fe20000011608 */
[----:B------:R-:W-:-:S03]  /*02e0*/  VIADD R11, R11, 0x4 ;  /* 0x000000040b0b7836 */ /* 0x000fc60000000000 */
[----:B------:R-:W-:Y:S02]  /*02f0*/  LOP3.LUT R4, R4, 0xf, RZ, 0xc0, !PT ;  /* 0x0000000f04047812 */ /* 0x000fe400078ec0ff */
[----:B------:R-:W-:Y:S02]  /*0300*/  SHF.R.U32.HI R11, RZ, R11, R8 ;  /* 0x0000000bff0b7219 */ /* 0x000fe40000011608 */
[----:B------:R-:W-:Y:S01]  /*0310*/  LOP3.LUT R8, R0, 0x1, RZ, 0xc0, !PT ;  /* 0x0000000100087812 */ /* 0x000fe200078ec0ff */
[----:B------:R-:W-:Y:S01]  /*0320*/  VIADD R4, R4, 0xfffffff8 ;  /* 0xfffffff804047836 */ /* 0x000fe20000000000 */
[----:B------:R-:W-:-:S03]  /*0330*/  LOP3.LUT R11, R11, 0xf, RZ, 0xc0, !PT ;  /* 0x0000000f0b0b7812 */ /* 0x000fc600078ec0ff */
[----:B------:R-:W-:Y:S02]  /*0340*/  IMAD.MOV R9, RZ, RZ, -R8 ;  /* 0x000000ffff097224 */ /* 0x000fe400078e0a08 */
[----:B------:R-:W-:Y:S01]  /*0350*/  VIADD R11, R11, 0xfffffff8 ;  /* 0xfffffff80b0b7836 */ /* 0x000fe20000000000 */
[----:B------:R-:W-:Y:S08]  /*0360*/  I2F.F16 R4, R4 ;  /* 0x0000000400047306 */ /* 0x000ff00000200c00 */
[----:B------:R-:W0:Y:S02]  /*0370*/  I2F.F16 R11, R11 ;  /* 0x0000000b000b7306 */ /* 0x000e240000200c00 */
[----:B0-----:R-:W-:-:S02]  /*0380*/  PRMT R11, R4, 0x5410, R11 ;  /* 0x00005410040b7816 */ /* 0x001fc4000000000b */
[----:B------:R-:W-:-:S03]  /*0390*/  LOP3.LUT R4, R0, 0x2, RZ, 0xc0, !PT ;  /* 0x0000000200047812 */ /* 0x000fc600078ec0ff */
[----:B---3--:R-:W-:Y:S02]  /*03a0*/  HMUL2 R6, R11, R6.H0_H0 ;  /* 0x200000060b067232 */ /* 0x008fe40000000000 */
[----:B------:R-:W-:-:S03]  /*03b0*/  IMAD.MOV R4, RZ, RZ, -R4 ;  /* 0x000000ffff047224 */ /* 0x000fc600078e0a04 */
[----:B------:R0:W1:Y:S01]  /*03c0*/  SHFL.BFLY PT, R7, R6, 0x1, 0x1f ;  /* 0x0c201f0006077f89 */ /* 0x00006200000e0000 */
[----:B------:R-:W-:Y:S02]  /*03d0*/  LOP3.LUT R8, R6, 0x80008000, R9, 0x78, !PT ;  /* 0x8000800006087812 */ /* 0x000fe400078e7809 */
[----:B------:R-:W-:Y:S02]  /*03e0*/  SHF.R.S32.HI R4, RZ, 0x1f, R4 ;  /* 0x0000001fff047819 */ /* 0x000fe40000011404 */
[----:B0-----:R-:W-:-:S05]  /*03f0*/  LOP3.LUT R6, R0, 0x4, RZ, 0xc0, !PT ;  /* 0x0000000400067812 */ /* 0x001fca00078ec0ff */
[----:B------:R-:W-:Y:S01]  /*0400*/  IMAD.MOV R6, RZ, RZ, -R6 ;  /* 0x000000ffff067224 */ /* 0x000fe200078e0a06 */
[----:B-1----:R-:W-:-:S07]  /*0410*/  HFMA2.MMA R7, R8, 1, 1, R7 ;  /* 0x3c003c0008077835 */ /* 0x002fce0000000007 */
[----:B------:R0:W1:Y:S03]  /*0420*/  SHFL.BFLY PT, R8, R7, 0x2, 0x1f ;  /* 0x0c401f0007087f89 */ /* 0x00006600000e0000 */
[----:B------:R-:W-:Y:S02]  /*0430*/  LOP3.LUT R9, R7, 0x80008000, R4, 0x78, !PT ;  /* 0x8000800007097812 */ /* 0x000fe400078e7804 */
[----:B0-----:R-:W-:-:S05]  /*0440*/  LOP3.LUT R7, R0, 0x8, RZ, 0xc0, !PT ;  /* 0x0000000800077812 */ /* 0x001fca00078ec0ff */
[----:B------:R-:W-:-:S05]  /*0450*/  IMAD.MOV R7, RZ, RZ, -R7 ;  /* 0x000000ffff077224 */ /* 0x000fca00078e0a07 */
[----:B------:R-:W-:Y:S01]  /*0460*/  SHF.R.S32.HI R7, RZ, 0x1f, R7 ;  /* 0x0000001fff077819 */ /* 0x000fe20000011407 */
[----:B-1----:R-:W-:Y:S01]  /*0470*/  HADD2 R8, R9, R8 ;  /* 0x0000000809087230 */ /* 0x002fe20000000000 */
[----:B------:R-:W-:-:S04]  /*0480*/  SHF.R.S32.HI R9, RZ, 0x1f, R6 ;  /* 0x0000001fff097819 */ /* 0x000fc80000011406 */
[----:B------:R0:W1:Y:S01]  /*0490*/  SHFL.BFLY PT, R4, R8, 0x4, 0x1f ;  /* 0x0c801f0008047f89 */ /* 0x00006200000e0000 */
[----:B------:R-:W-:Y:S02]  /*04a0*/  LOP3.LUT R9, R8, 0x80008000, R9, 0x78, !PT ;  /* 0x8000800008097812 */ /* 0x000fe400078e7809 */
[----:B0-----:R-:W-:-:S05]  /*04b0*/  LOP3.LUT R8, R0, 0x10, RZ, 0xc0, !PT ;  /* 0x0000001000087812 */ /* 0x001fca00078ec0ff */
[----:B------:R-:W-:Y:S01]  /*04c0*/  IMAD.MOV R8, RZ, RZ, -R8 ;  /* 0x000000ffff087224 */ /* 0x000fe200078e0a08 */
[----:B-1----:R-:W-:-:S04]  /*04d0*/  HFMA2.MMA R4, R9, 1, 1, R4 ;  /* 0x3c003c0009047835 */ /* 0x002fc80000000004 */
[----:B------:R-:W-:-:S03]  /*04e0*/  SHF.R.S32.HI R9, RZ, 0x1f, R8 ;  /* 0x0000001fff097819 */ /* 0x000fc60000011408 */
[----:B------:R-:W0:Y:S03]  /*04f0*/  SHFL.BFLY PT, R6, R4, 0x8, 0x1f ;  /* 0x0d001f0004067f89 */ /* 0x000e2600000e0000 */
[----:B------:R-:W-:-:S05]  /*0500*/  LOP3.LUT R7, R4, 0x80008000, R7, 0x78, !PT ;  /* 0x8000800004077812 */ /* 0x000fca00078e7807 */
[----:B0-----:R-:W-:-:S05]  /*0510*/  HADD2 R6, R7, R6 ;  /* 0x0000000607067230 */ /* 0x001fca0000000000 */
[----:B------:R-:W0:Y:S01]  /*0520*/  SHFL.BFLY PT, R7, R6, 0x10, 0x1f ;  /* 0x0e001f0006077f89 */ /* 0x000e2200000e0000 */
[----:B------:R-:W-:-:S06]  /*0530*/  LOP3.LUT R8, R6, 0x80008000, R9, 0x78, !PT ;  /* 0x8000800006087812 */ /* 0x000fcc00078e7809 */
[----:B0-----:R-:W-:-:S10]  /*0540*/  HFMA2.MMA R7, R8, 1, 1, R7 ;  /* 0x3c003c0008077835 */ /* 0x001fd40000000007 */
[----:B------:R-:W-:-:S05]  /*0550*/  HMUL2 R7, R7, 0.03125, 0.03125 ;  /* 0x2800280007077832 */ /* 0x000fca0000000000 */
[----:B------:R-:W-:Y:S01]  /*0560*/  STG.E.STRONG.GPU desc[UR4][R2.64], R7 ;  /* 0x0000000702007986 */ /* 0x000fe2000c10f904 */
[----:B------:R-:W-:Y:S05]  /*0570*/  EXIT ;  /* 0x000000000000794d */ /* 0x000fea0003800000 */
.L_x_14:
[C---:B-1----:R-:W-:Y:S02]  /*0580*/  IADD3 R8, P0, R5.reuse, R8, RZ ;  /* 0x0000000805087210 */ /* 0x042fe40007f1e0ff */
[----:B------:R-:W-:Y:S02]  /*0590*/  LEA.HI R4, R0, R0, RZ, 0x1 ;  /* 0x0000000000047211 */ /* 0x000fe400078f08ff */
[----:B--2---:R-:W-:Y:S02]  /*05a0*/  LEA.HI.X.SX32 R9, R5, R9, 0x1, P0 ;  /* 0x0000000905097211 */ /* 0x004fe400000f0eff */
[----:B------:R-:W-:-:S05]  /*05b0*/  SHF.R.S32.HI R11, RZ, 0x1, R4 ;  /* 0x00000001ff0b7819 */ /* 0x000fca0000011404 */
[----:B------:R-:W-:-:S06]  /*05c0*/  IMAD.WIDE R8, R11, 0x4, R8 ;  /* 0x000000040b087825 */ /* 0x000fcc00078e0208 */
[----:B------:R-:W2:Y:S01]  /*05d0*/  LDG.E.CONSTANT R8, desc[UR4][R8.64] ;  /* 0x0000000408087981 */ /* 0x000ea2000c1e9900 */
[----:B------:R-:W-:Y:S02]  /*05e0*/  SHF.R.S32.HI R11, RZ, 0x1f, R0 ;  /* 0x0000001fff0b7819 */ /* 0x000fe40000011400 */
        /* <DEDUP_REMOVED lines=23> */
[----:B0-----:R-:W-:-:S05]  /*0760*/  PRMT R4, R4, 0x5410, R11 ;  /* 0x0000541004047816 */ /* 0x001fca000000000b */
[----:B---3--:R-:W-:Y:S01]  /*0770*/  HMUL2 R6, R4, R7.H0_H0 ;  /* 0x2000000704067232 */ /* 0x008fe20000000000 */
[----:B------:R-:W-:-:S04]  /*0780*/  LOP3.LUT R4, R0, 0x2, RZ, 0xc0, !PT ;  /* 0x0000000200047812 */ /* 0x000fc800078ec0ff */
[----:B------:R0:W1:Y:S01]  /*0790*/  SHFL.BFLY PT, R7, R6, 0x1, 0x1f ;  /* 0x0c201f0006077f89 */ /* 0x00006200000e0000 */
[----:B------:R-:W-:Y:S01]  /*07a0*/  LOP3.LUT R8, R6, 0x80008000, R9, 0x78, !PT ;  /* 0x8000800006087812 */ /* 0x000fe200078e7809 */
[----:B------:R-:W-:-:S05]  /*07b0*/  IMAD.MOV R4, RZ, RZ, -R4 ;  /* 0x000000ffff047224 */ /* 0x000fca00078e0a04 */
        /* <DEDUP_REMOVED lines=26> */
.L_x_15:
        /* <DEDUP_REMOVED lines=10> */
.L_x_86:


//--------------------- .text._Z19q_to_fp16_kv_kernelILi4ELi4EEvPKhPK6__halfPS2_S1_S4_S5_iii --------------------------
	.section	.text._Z19q_to_fp16_kv_kernelILi4ELi4EEvPKhPK6__halfPS2_S1_S4_S5_iii,"ax",@progbits
	.align	128
        .global         _Z19q_to_fp16_kv_kernelILi4ELi4EEvPKhPK6__halfPS2_S1_S4_S5_iii
        .type           _Z19q_to_fp16_kv_kernelILi4ELi4EEvPKhPK6__halfPS2_S1_S4_S5_iii,@function
        .size           _Z19q_to_fp16_kv_kernelILi4ELi4EEvPKhPK6__halfPS2_S1_S4_S5_iii,(.L_x_87 - _Z19q_to_fp16_kv_kernelILi4ELi4EEvPKhPK6__halfPS2_S1_S4_S5_iii)
        .other          _Z19q_to_fp16_kv_kernelILi4ELi4EEvPKhPK6__halfPS2_S1_S4_S5_iii,@"STO_CUDA_ENTRY STV_DEFAULT"
_Z19q_to_fp16_kv_kernelILi4ELi4EEvPKhPK6__halfPS2_S1_S4_S5_iii:
.text._Z19q_to_fp16_kv_kernelILi4ELi4EEvPKhPK6__halfPS2_S1_S4_S5_iii:
[----:B------:R-:W-:Y:S01]  /*0000*/  LDC R1, c[0x0][0x28] ;  /* 0x00000a00ff017b82 */ /* 0x000fe20000000800 */
[----:B------:R-:W0:Y:S07]  /*0010*/  S2R R2, SR_CTAID.Z ;  /* 0x0000000000027919 */ /* 0x000e2e0000002700 */
[----:B------:R-:W1:Y:S01]  /*0020*/  LDC.64 R6, c[0x0][0x230] ;  /* 0x00008c00ff067b82 */ /* 0x000e620000000a00 */
[----:B------:R-:W-:Y:S01]  /*0030*/  ULDC.64 UR4, c[0x0][0x208] ;  /* 0x0000820000047ab9 */ /* 0x000fe20000000a00 */
[----:B------:R-:W2:Y:S01]  /*0040*/  S2R R8, SR_CTAID.X ;  /* 0x0000000000087919 */ /* 0x000ea20000002500 */
[----:B------:R-:W3:Y:S05]  /*0050*/  S2R R9, SR_CTAID.Y ;  /* 0x0000000000097919 */ /* 0x000eea0000002600 */
[----:B------:R-:W4:Y:S01]  /*0060*/  LDC.64 R4, c[0x0][0x228] ;  /* 0x00008a00ff047b82 */ /* 0x000f220000000a00 */
[----:B------:R-:W3:Y:S07]  /*0070*/  S2R R0, SR_TID.X ;  /* 0x0000000000007919 */ /* 0x000eee0000002100 */
[----:B------:R-:W2:Y:S08]  /*0080*/  LDC R11, c[0x0][0x244] ;  /* 0x00009100ff0b7b82 */ /* 0x000eb00000000800 */
[----:B------:R-:W4:Y:S01]  /*0090*/  LDC R10, c[0x0][0x248] ;  /* 0x00009200ff0a7b82 */ /* 0x000f220000000800 */
[----:B0-----:R-:W-:-:S04]  /*00a0*/  LOP3.LUT R2, R2, 0x1, RZ, 0xc0, !PT ;  /* 0x0000000102027812 */ /* 0x001fc800078ec0ff */
[----:B------:R-:W-:-:S03]  /*00b0*/  ISETP.NE.U32.AND P0, PT, R2, 0x1, PT ;  /* 0x000000010200780c */ /* 0x000fc60003f05070 */
[----:B------:R-:W0:Y:S01]  /*00c0*/  LDC.64 R2, c[0x0][0x238] ;  /* 0x00008e00ff027b82 */ /* 0x000e220000000a00 */
[----:B--2---:R-:W-:Y:S01]  /*00d0*/  IMAD R8, R8, 0x200, R11 ;  /* 0x0000020008087824 */ /* 0x004fe200078e020b */
[----:B---3--:R-:W-:-:S08]  /*00e0*/  SHF.R.S32.HI R13, RZ, 0x1f, R0 ;  /* 0x0000001fff0d7819 */ /* 0x008fd00000011400 */
[----:B-1----:R-:W1:Y:S01]  /*00f0*/  @P0 LDC R6, c[0x0][0x218] ;  /* 0x00008600ff060b82 */ /* 0x002e620000000800 */
[----:B----4-:R-:W-:Y:S01]  /*0100*/  IMAD R8, R9, R10, R8 ;  /* 0x0000000a09087224 */ /* 0x010fe200078e0208 */
[CC--:B------:R-:W-:Y:S02]  /*0110*/  LEA.HI R9, R13.reuse, R0.reuse, RZ, 0x4 ;  /* 0x000000000d097211 */ /* 0x0c0fe400078f20ff */
[----:B------:R-:W-:Y:S02]  /*0120*/  LEA.HI R13, R13, R0, RZ, 0x2 ;  /* 0x000000000d0d7211 */ /* 0x000fe400078f10ff */
[----:B------:R-:W-:Y:S02]  /*0130*/  SHF.R.S32.HI R11, RZ, 0x1f, R8 ;  /* 0x0000001fff0b7819 */ /* 0x000fe40000011408 */
[----:B------:R-:W2:Y:S01]  /*0140*/  @P0 LDC R4, c[0x0][0x210] ;  /* 0x00008400ff040b82 */ /* 0x000ea20000000800 */
[----:B------:R-:W-:Y:S02]  /*0150*/  SHF.R.S32.HI R10, RZ, 0x4, R9 ;  /* 0x00000004ff0a7819 */ /* 0x000fe40000011409 */
[----:B------:R-:W-:-:S02]  /*0160*/  LEA.HI R11, R11, R8, RZ, 0x5 ;  /* 0x000000080b0b7211 */ /* 0x000fc400078f28ff */
[----:B------:R-:W-:Y:S02]  /*0170*/  LEA.HI R9, R8, R8, RZ, 0x1 ;  /* 0x0000000808097211 */ /* 0x000fe400078f08ff */
[----:B------:R-:W-:Y:S01]  /*0180*/  LEA.HI.SX32 R11, R11, R10, 0x1b ;  /* 0x0000000a0b0b7211 */ /* 0x000fe200078fdaff */
[----:B------:R-:W1:Y:S01]  /*0190*/  @P0 LDC R7, c[0x0][0x21c] ;  /* 0x00008700ff070b82 */ /* 0x000e620000000800 */
[----:B------:R-:W-:Y:S02]  /*01a0*/  SHF.R.S32.HI R9, RZ, 0x1, R9 ;  /* 0x00000001ff097819 */ /* 0x000fe40000011409 */
[----:B------:R-:W-:Y:S02]  /*01b0*/  LOP3.LUT R15, R13, 0x1ffffffc, RZ, 0xc0, !PT ;  /* 0x1ffffffc0d0f7812 */ /* 0x000fe400078ec0ff */
[----:B------:R-:W-:-:S03]  /*01c0*/  SHF.R.S32.HI R13, RZ, 0x2, R13 ;  /* 0x00000002ff0d7819 */ /* 0x000fc6000001140d */
[----:B------:R-:W3:Y:S01]  /*01d0*/  @P0 LDC R5, c[0x0][0x214] ;  /* 0x00008500ff050b82 */ /* 0x000ee20000000800 */
[----:B------:R-:W-:-:S07]  /*01e0*/  IMAD.IADD R15, R0, 0x1, -R15 ;  /* 0x00000001000f7824 */ /* 0x000fce00078e0a0f */
[----:B0-----:R-:W0:Y:S01]  /*01f0*/  @P0 LDC R2, c[0x0][0x220] ;  /* 0x00008800ff020b82 */ /* 0x001e220000000800 */
[----:B--2---:R-:W-:-:S07]  /*0200*/  IADD3 R4, P1, R9, R4, RZ ;  /* 0x0000000409047210 */ /* 0x004fce0007f3e0ff */
[----:B------:R-:W2:Y:S01]  /*0210*/  @P0 LDC R3, c[0x0][0x224] ;  /* 0x00008900ff030b82 */ /* 0x000ea20000000800 */
[----:B-1----:R-:W-:-:S04]  /*0220*/  IMAD.WIDE R6, R11, 0x2, R6 ;  /* 0x000000020b067825 */ /* 0x002fc800078e0206 */
[----:B------:R-:W-:Y:S02]  /*0230*/  IMAD.SHL.U32 R15, R15, 0x8, RZ ;  /* 0x000000080f0f7824 */ /* 0x000fe400078e00ff */
[----:B------:R1:W5:Y:S01]  /*0240*/  LDG.E.U16.CONSTANT R6, desc[UR4][R6.64] ;  /* 0x0000000406067981 */ /* 0x000362000c1e9500 */
[----:B---3--:R-:W-:Y:S01]  /*0250*/  LEA.HI.X.SX32 R5, R9, R5, 0x1, P1 ;  /* 0x0000000509057211 */ /* 0x008fe200008f0eff */
[----:B------:R-:W-:Y:S02]  /*0260*/  VIADD R9, R15, 0x4 ;  /* 0x000000040f097836 */ /* 0x000fe40000000000 */
[----:B------:R-:W-:Y:S01]  /*0270*/  IMAD.WIDE R4, R13, 0x4, R4 ;  /* 0x000000040d047825 */ /* 0x000fe200078e0204 */
[----:B------:R-:W-:Y:S06]  /*0280*/  @P0 BRA `(.L_x_16) ;  /* 0x0000000000b40947 */ /* 0x000fec0003800000 */
[----:B------:R3:W4:Y:S01]  /*0290*/  LDG.E.CONSTANT R4, desc[UR4][R4.64] ;  /* 0x0000000404047981 */ /* 0x000722000c1e9900 */
[----:B-1----:R-:W-:Y:S01]  /*02a0*/  LOP3.LUT R7, R0, 0x2, RZ, 0xc0, !PT ;  /* 0x0000000200077812 */ /* 0x002fe200078ec0ff */
[----:B0-2---:R-:W-:-:S04]  /*02b0*/  IMAD.WIDE R2, R8, 0x2, R2 ;  /* 0x0000000208027825 */ /* 0x005fc800078e0202 */
[----:B------:R-:W-:Y:S02]  /*02c0*/  IMAD.MOV R7, RZ, RZ, -R7 ;  /* 0x000000ffff077224 */ /* 0x000fe400078e0a07 */
[C---:B------:R-:W-:Y:S01]  /*02d0*/  IMAD.WIDE R2, R0.reuse, 0x4, R2 ;  /* 0x0000000400027825 */ /* 0x040fe200078e0202 */
[----:B---3--:R-:W-:Y:S02]  /*02e0*/  LOP3.LUT R5, R0, 0x1, RZ, 0xc0, !PT ;  /* 0x0000000100057812 */ /* 0x008fe400078ec0ff */
[----:B------:R-:W-:-:S03]  /*02f0*/  SHF.R.S32.HI R7, RZ, 0x1f, R7 ;  /* 0x0000001fff077819 */ /* 0x000fc60000011407 */
        /* <DEDUP_REMOVED lines=38> */
.L_x_16:
[----:B------:R3:W4:Y:S01]  /*0560*/  LDG.E.CONSTANT R4, desc[UR4][R4.64] ;  /* 0x0000000404047981 */ /* 0x000722000c1e9900 */
[----:B0-2---:R-:W-:-:S04]  /*0570*/  IMAD.WIDE R2, R8, 0x2, R2 ;  /* 0x0000000208027825 */ /* 0x005fc800078e0202 */
[C---:B------:R-:W-:Y:S01]  /*0580*/  IMAD.WIDE R2, R0.reuse, 0x4, R2 ;  /* 0x0000000400027825 */ /* 0x040fe200078e0202 */
[----:B---3--:R-:W-:Y:S02]  /*0590*/  LOP3.LUT R5, R0, 0x1, RZ, 0xc0, !PT ;  /* 0x0000000100057812 */ /* 0x008fe400078ec0ff */
        /* <DEDUP_REMOVED lines=41> */
.L_x_17:
        /* <DEDUP_REMOVED lines=13> */
.L_x_87:


//--------------------- .text._Z25q_to_fp16_kv_paged_kernelILi8ELi8EEvPKhPK6__halfPS2_S1_S4_S5_PKiS7_iii --------------------------
	.section	.text._Z25q_to_fp16_kv_paged_kernelILi8ELi8EEvPKhPK6__halfPS2_S1_S4_S5_PKiS7_iii,"ax",@progbits
	.align	128
        .global         _Z25q_to_fp16_kv_paged_kernelILi8ELi8EEvPKhPK6__halfPS2_S1_S4_S5_PKiS7_iii
        .type           _Z25q_to_fp16_kv_paged_kernelILi8ELi8EEvPKhPK6__halfPS2_S1_S4_S5_PKiS7_iii,@function
        .size           _Z25q_to_fp16_kv_paged_kernelILi8ELi8EEvPKhPK6__halfPS2_S1_S4_S5_PKiS7_iii,(.L_x_88 - _Z25q_to_fp16_kv_paged_kernelILi8ELi8EEvPKhPK6__halfPS2_S1_S4_S5_PKiS7_iii)
        .other          _Z25q_to_fp16_kv_paged_kernelILi8ELi8EEvPKhPK6__halfPS2_S1_S4_S5_PKiS7_iii,@"STO_CUDA_ENTRY STV_DEFAULT"
_Z25q_to_fp16_kv_paged_kernelILi8ELi8EEvPKhPK6__halfPS2_S1_S4_S5_PKiS7_iii:
.text._Z25q_to_fp16_kv_paged_kernelILi8ELi8EEvPKhPK6__halfPS2_S1_S4_S5_PKiS7_iii:
[----:B------:R-:W-:Y:S01]  /*0000*/  LDC R1, c[0x0][0x28] ;  /* 0x00000a00ff017b82 */ /* 0x000fe20000000800 */
[----:B------:R-:W0:Y:S07]  /*0010*/  S2R R11, SR_CTAID.Z ;  /* 0x00000000000b7919 */ /* 0x000e2e0000002700 */
[----:B------:R-:W1:Y:S01]  /*0020*/  LDC.64 R4, c[0x0][0x240] ;  /* 0x00009000ff047b82 */ /* 0x000e620000000a00 */
[----:B------:R-:W-:-:S07]  /*0030*/  ULDC.64 UR6, c[0x0][0x208] ;  /* 0x0000820000067ab9 */ /* 0x000fce0000000a00 */
[----:B------:R-:W2:Y:S08]  /*0040*/  S2UR UR4, SR_CTAID.X ;  /* 0x00000000000479c3 */ /* 0x000eb00000002500 */
[----:B------:R-:W2:Y:S08]  /*0050*/  LDC R0, c[0x0][0x250] ;  /* 0x00009400ff007b82 */ /* 0x000eb00000000800 */
[----:B------:R-:W3:Y:S01]  /*0060*/  LDC.64 R2, c[0x0][0x248] ;  /* 0x00009200ff027b82 */ /* 0x000ee20000000a00 */
[----:B0-----:R-:W-:-:S05]  /*0070*/  SHF.R.U32.HI R7, RZ, 0x1, R11 ;  /* 0x00000001ff077819 */ /* 0x001fca000001160b */
[----:B-1----:R-:W-:-:S06]  /*0080*/  IMAD.WIDE.U32 R4, R7, 0x4, R4 ;  /* 0x0000000407047825 */ /* 0x002fcc00078e0004 */
[----:B------:R-:W4:Y:S01]  /*0090*/  LDG.E.CONSTANT R4, desc[UR6][R4.64] ;  /* 0x0000000604047981 */ /* 0x000f22000c1e9900 */
[----:B--2---:R-:W-:-:S04]  /*00a0*/  IMAD R7, R7, R0, UR4 ;  /* 0x0000000407077e24 */ /* 0x004fc8000f8e0200 */
[----:B---3--:R-:W-:Y:S01]  /*00b0*/  IMAD.WIDE R2, R7, 0x4, R2 ;  /* 0x0000000407027825 */ /* 0x008fe200078e0202 */
[----:B----4-:R-:W-:-:S13]  /*00c0*/  ISETP.NE.AND P0, PT, R4, RZ, PT ;  /* 0x000000ff0400720c */ /* 0x010fda0003f05270 */
[----:B------:R-:W-:Y:S05]  /*00d0*/  @!P0 EXIT ;  /* 0x000000000000894d */ /* 0x000fea0003800000 */
[----:B------:R-:W0:Y:S01]  /*00e0*/  LDC R15, c[0x0][0x258] ;  /* 0x00009600ff0f7b82 */ /* 0x000e220000000800 */
[----:B------:R1:W5:Y:S07]  /*00f0*/  LDG.E.CONSTANT R2, desc[UR6][R2.64] ;  /* 0x0000000602027981 */ /* 0x00036e000c1e9900 */
[----:B------:R-:W2:Y:S01]  /*0100*/  LDC R13, c[0x0][0x254] ;  /* 0x00009500ff0d7b82 */ /* 0x000ea20000000800 */
[----:B0-----:R-:W-:Y:S01]  /*0110*/  ISETP.GT.AND P0, PT, R15, 0x1ff, PT ;  /* 0x000001ff0f00780c */ /* 0x001fe20003f04270 */
[----:B--2---:R-:W-:-:S05]  /*0120*/  IMAD R5, R13, UR4, RZ ;  /* 0x000000040d057c24 */ /* 0x004fca000f8e02ff */
[----:B------:R-:W-:-:S07]  /*0130*/  VIADDMNMX R4, R5, R13, R4, PT ;  /* 0x0000000d05047246 */ /* 0x000fce0003800104 */
[----:B-1----:R-:W-:Y:S05]  /*0140*/  @P0 BRA `(.L_x_18) ;  /* 0x0000000000300947 */ /* 0x002fea0003800000 */
.L_x_19:
[----:B------:R-:W-:-:S05]  /*0150*/  IMAD R0, R5, R15, RZ ;  /* 0x0000000f05007224 */ /* 0x000fca00078e02ff */
[----:B------:R-:W-:Y:S01]  /*0160*/  LOP3.LUT P0, RZ, R0, 0x1ff, RZ, 0xc0, !PT ;  /* 0x000001ff00ff7812 */ /* 0x000fe2000780c0ff */
[----:B------:R-:W-:Y:S02]  /*0170*/  IMAD.MOV.U32 R0, RZ, RZ, R5 ;  /* 0x000000ffff007224 */ /* 0x000fe400078e0005 */
[----:B------:R-:W-:-:S10]  /*0180*/  VIADD R5, R5, 0xffffffff ;  /* 0xffffffff05057836 */ /* 0x000fd40000000000 */
[----:B------:R-:W-:Y:S05]  /*0190*/  @P0 BRA `(.L_x_19) ;  /* 0xfffffffc00ec0947 */ /* 0x000fea000383ffff */
[----:B------:R-:W-:-:S07]  /*01a0*/  IMAD.MOV.U32 R5, RZ, RZ, R0 ;  /* 0x000000ffff057224 */ /* 0x000fce00078e0000 */
.L_x_20:
[----:B------:R-:W-:-:S05]  /*01b0*/  IMAD R0, R4, R15, RZ ;  /* 0x0000000f04007224 */ /* 0x000fca00078e02ff */
[----:B------:R-:W-:Y:S01]  /*01c0*/  LOP3.LUT P0, RZ, R0, 0x1ff, RZ, 0xc0, !PT ;  /* 0x000001ff00ff7812 */ /* 0x000fe2000780c0ff */
[----:B------:R-:W-:Y:S02]  /*01d0*/  IMAD.MOV.U32 R0, RZ, RZ, R4 ;  /* 0x000000ffff007224 */ /* 0x000fe400078e0004 */
[----:B------:R-:W-:-:S10]  /*01e0*/  VIADD R4, R4, 0x1 ;  /* 0x0000000104047836 */ /* 0x000fd40000000000 */
[----:B------:R-:W-:Y:S05]  /*01f0*/  @P0 BRA `(.L_x_20) ;  /* 0xfffffffc00ec0947 */ /* 0x000fea000383ffff */
[----:B------:R-:W-:-:S07]  /*0200*/  IMAD.MOV.U32 R4, RZ, RZ, R0 ;  /* 0x000000ffff047224 */ /* 0x000fce00078e0000 */
.L_x_18:
[----:B------:R-:W-:Y:S01]  /*0210*/  VIADDMNMX R4, R4, -R5, RZ, !PT ;  /* 0x8000000504047246 */ /* 0x000fe200078001ff */
[----:B-----5:R-:W-:-:S04]  /*0220*/  IMAD R3, R2, R13, RZ ;  /* 0x0000000d02037224 */ /* 0x020fc800078e02ff */
[----:B------:R-:W-:Y:S02]  /*0230*/  IMAD.IADD R4, R4, 0x1, R3 ;  /* 0x0000000104047824 */ /* 0x000fe400078e0203 */
[-C--:B------:R-:W-:Y:S02]  /*0240*/  IMAD R8, R3, R15.reuse, RZ ;  /* 0x0000000f03087224 */ /* 0x080fe400078e02ff */
[----:B------:R-:W-:-:S05]  /*0250*/  IMAD R9, R4, R15, RZ ;  /* 0x0000000f04097224 */ /* 0x000fca00078e02ff */
[----:B------:R-:W-:-:S13]  /*0260*/  ISETP.GE.AND P0, PT, R8, R9, PT ;  /* 0x000000090800720c */ /* 0x000fda0003f06270 */
[----:B------:R-:W-:Y:S05]  /*0270*/  @P0 EXIT ;  /* 0x000000000000094d */ /* 0x000fea0003800000 */
[----:B------:R-:W0:Y:S01]  /*0280*/  LDC.64 R6, c[0x0][0x210] ;  /* 0x00008400ff067b82 */ /* 0x000e220000000a00 */
[----:B------:R-:W1:Y:S01]  /*0290*/  S2R R10, SR_TID.X ;  /* 0x00000000000a7919 */ /* 0x000e620000002100 */
[----:B------:R-:W-:Y:S01]  /*02a0*/  LOP3.LUT P0, RZ, R11, 0x1, RZ, 0xc0, !PT ;  /* 0x000000010bff7812 */ /* 0x000fe2000780c0ff */
[----:B------:R-:W-:-:S05]  /*02b0*/  IMAD R0, R2, R15, RZ ;  /* 0x0000000f02007224 */ /* 0x000fca00078e02ff */
[----:B------:R-:W2:Y:S08]  /*02c0*/  S2UR UR4, SR_CTAID.Y ;  /* 0x00000000000479c3 */ /* 0x000eb00000002600 */
[----:B------:R-:W3:Y:S08]  /*02d0*/  LDC.64 R4, c[0x0][0x220] ;  /* 0x00008800ff047b82 */ /* 0x000ef00000000a00 */
[----:B0-----:R-:W0:Y:S01]  /*02e0*/  @P0 LDC R6, c[0x0][0x228] ;  /* 0x00008a00ff060b82 */ /* 0x001e220000000800 */
[----:B--2---:R-:W-:-:S07]  /*02f0*/  USHF.L.U32 UR4, UR4, 0x9, URZ ;  /* 0x0000000904047899 */ /* 0x004fce000800063f */
[----:B------:R-:W2:Y:S01]  /*0300*/  @P0 LDC R7, c[0x0][0x22c] ;  /* 0x00008b00ff070b82 */ /* 0x000ea20000000800 */
[C---:B-1----:R-:W-:Y:S02]  /*0310*/  LEA.HI R16, R10.reuse, R10, RZ, 0x1 ;  /* 0x0000000a0a107211 */ /* 0x042fe400078f08ff */
[----:B------:R-:W-:Y:S01]  /*0320*/  LOP3.LUT R17, R10, 0x8, RZ, 0xc0, !PT ;  /* 0x000000080a117812 */ /* 0x000fe200078ec0ff */
[----:B------:R-:W-:Y:S01]  /*0330*/  IMAD R0, R0, R13, UR4 ;  /* 0x0000000400007e24 */ /* 0x000fe2000f8e020d */
[----:B------:R-:W-:-:S03]  /*0340*/  SHF.R.S32.HI R11, RZ, 0x1, R16 ;  /* 0x00000001ff0b7819 */ /* 0x000fc60000011410 */
[----:B---3--:R-:W1:Y:S01]  /*0350*/  @P0 LDC R4, c[0x0][0x238] ;  /* 0x00008e00ff040b82 */ /* 0x008e620000000800 */
[--C-:B------:R-:W-:Y:S01]  /*0360*/  IMAD.MOV.U32 R12, RZ, RZ, R0.reuse ;  /* 0x000000ffff0c7224 */ /* 0x100fe200078e0000 */
[----:B------:R-:W-:Y:S01]  /*0370*/  SHF.R.S32.HI R13, RZ, 0x1f, R0 ;  /* 0x0000001fff0d7819 */ /* 0x000fe20000011400 */
[----:B------:R-:W-:Y:S02]  /*0380*/  IMAD.MOV R17, RZ, RZ, -R17 ;  /* 0x000000ffff117224 */ /* 0x000fe400078e0a11 */
[----:B------:R-:W-:-:S03]  /*0390*/  IMAD.WIDE R14, R10, 0x2, R12 ;  /* 0x000000020a0e7825 */ /* 0x000fc600078e020c */
[----:B------:R-:W3:Y:S01]  /*03a0*/  LDC.64 R2, c[0x0][0x218] ;  /* 0x00008600ff027b82 */ /* 0x000ee20000000a00 */
[----:B------:R-:W-:Y:S01]  /*03b0*/  SHF.R.S32.HI R17, RZ, 0x1f, R17 ;  /* 0x0000001fff117819 */ /* 0x000fe20000011411 */
[----:B------:R-:W-:Y:S01]  /*03c0*/  IMAD.WIDE R12, R11, 0x4, R12 ;  /* 0x000000040b0c7825 */ /* 0x000fe200078e020c */
[----:B------:R-:W-:Y:S02]  /*03d0*/  SHF.R.S32.HI R11, RZ, 0x1f, R10 ;  /* 0x0000001fff0b7819 */ /* 0x000fe4000001140a */
[----:B------:R-:W-:-:S03]  /*03e0*/  LOP3.LUT R17, R17, 0x80008000, RZ, 0xc0, !PT ;  /* 0x8000800011117812 */ /* 0x000fc600078ec0ff */
[----:B------:R-:W4:Y:S01]  /*03f0*/  @P0 LDC R5, c[0x0][0x23c] ;  /* 0x00008f00ff050b82 */ /* 0x000f220000000800 */
[----:B0-----:R-:W-:Y:S02]  /*0400*/  IADD3 R6, P2, R12, R6, RZ ;  /* 0x000000060c067210 */ /* 0x001fe40007f5e0ff */
[----:B------:R-:W-:Y:S02]  /*0410*/  LOP3.LUT R12, R10, 0x1, RZ, 0xc0, !PT ;  /* 0x000000010a0c7812 */ /* 0x000fe400078ec0ff */
[----:B------:R-:W-:Y:S01]  /*0420*/  LEA.HI R11, R11, R10, RZ, 0x4 ;  /* 0x0000000a0b0b7211 */ /* 0x000fe200078f20ff */
[----:B--2---:R-:W-:Y:S01]  /*0430*/  IMAD.X R7, R13, 0x1, R7, P2 ;  /* 0x000000010d077824 */ /* 0x004fe200010e0607 */
[----:B------:R-:W-:Y:S02]  /*0440*/  LOP3.LUT R13, R16, 0xffffffe, RZ, 0xc0, !PT ;  /* 0x0ffffffe100d7812 */ /* 0x000fe400078ec0ff */
[----:B-1----:R-:W-:Y:S02]  /*0450*/  LEA R4, P1, R14, R4, 0x1 ;  /* 0x000000040e047211 */ /* 0x002fe400078208ff */
[----:B------:R-:W-:Y:S01]  /*0460*/  LOP3.LUT R16, R10, 0x4, RZ, 0xc0, !PT ;  /* 0x000000040a107812 */ /* 0x000fe200078ec0ff */
[----:B---3--:R-:W0:Y:S04]  /*0470*/  @P0 LDC R2, c[0x0][0x230] ;  /* 0x00008c00ff020b82 */ /* 0x008e280000000800 */
[----:B------:R-:W-:-:S05]  /*0480*/  IMAD.MOV R16, RZ, RZ, -R16 ;  /* 0x000000ffff107224 */ /* 0x000fca00078e0a10 */
[----:B------:R-:W-:Y:S01]  /*0490*/  SHF.R.S32.HI R16, RZ, 0x1f, R16 ;  /* 0x0000001fff107819 */ /* 0x000fe20000011410 */
[----:B------:R-:W1:Y:S01]  /*04a0*/  @P0 LDC R3, c[0x0][0x234] ;  /* 0x00008d00ff030b82 */ /* 0x000e620000000800 */
[----:B----4-:R-:W-:Y:S01]  /*04b0*/  LEA.HI.X R5, R14, R5, R15, 0x1, P1 ;  /* 0x000000050e057211 */ /* 0x010fe200008f0c0f */
[C---:B------:R-:W-:Y:S01]  /*04c0*/  IMAD.IADD R14, R10.reuse, 0x1, -R13 ;  /* 0x000000010a0e7824 */ /* 0x040fe200078e0a0d */
[C---:B------:R-:W-:Y:S01]  /*04d0*/  LOP3.LUT R15, R10.reuse, 0x2, RZ, 0xc0, !PT ;  /* 0x000000020a0f7812 */ /* 0x040fe200078ec0ff */
[----:B------:R-:W-:Y:S01]  /*04e0*/  IMAD.MOV R13, RZ, RZ, -R12 ;  /* 0x000000ffff0d7224 */ /* 0x000fe200078e0a0c */
[----:B------:R-:W-:Y:S01]  /*04f0*/  LOP3.LUT R10, R10, 0x10, RZ, 0xc0, !PT ;  /* 0x000000100a0a7812 */ /* 0x000fe200078ec0ff */
[----:B------:R-:W-:Y:S01]  /*0500*/  IMAD.SHL.U32 R14, R14, 0x10, RZ ;  /* 0x000000100e0e7824 */ /* 0x000fe200078e00ff */
[----:B------:R-:W-:Y:S01]  /*0510*/  SHF.R.S32.HI R12, RZ, 0x4, R11 ;  /* 0x00000004ff0c7819 */ /* 0x000fe2000001140b */
[----:B------:R-:W-:Y:S01]  /*0520*/  IMAD.MOV R15, RZ, RZ, -R15 ;  /* 0x000000ffff0f7224 */ /* 0x000fe200078e0a0f */
[----:B------:R-:W-:Y:S01]  /*0530*/  LOP3.LUT R13, R13, 0x80008000, RZ, 0xc0, !PT ;  /* 0x800080000d0d7812 */ /* 0x000fe200078ec0ff */
[----:B------:R-:W-:Y:S01]  /*0540*/  IMAD.MOV R10, RZ, RZ, -R10 ;  /* 0x000000ffff0a7224 */ /* 0x000fe200078e0a0a */
[----:B------:R-:W-:Y:S01]  /*0550*/  LOP3.LUT R16, R16, 0x80008000, RZ, 0xc0, !PT ;  /* 0x8000800010107812 */ /* 0x000fe200078ec0ff */
[----:B------:R-:W-:Y:S01]  /*0560*/  VIADD R19, R14, 0x8 ;  /* 0x000000080e137836 */ /* 0x000fe20000000000 */
[----:B------:R-:W-:-:S02]  /*0570*/  SHF.R.S32.HI R15, RZ, 0x1f, R15 ;  /* 0x0000001fff0f7819 */ /* 0x000fc4000001140f */
[----:B------:R-:W-:Y:S02]  /*0580*/  SHF.R.S32.HI R18, RZ, 0x1f, R10 ;  /* 0x0000001fff127819 */ /* 0x000fe4000001140a */
[----:B------:R-:W-:Y:S02]  /*0590*/  LOP3.LUT R15, R15, 0x80008000, RZ, 0xc0, !PT ;  /* 0x800080000f0f7812 */ /* 0x000fe400078ec0ff */
[----:B------:R-:W-:-:S07]  /*05a0*/  LOP3.LUT R18, R18, 0x80008000, RZ, 0xc0, !PT ;  /* 0x8000800012127812 */ /* 0x000fce00078ec0ff */
.L_x_23:
[----:B------:R-:W-:Y:S01]  /*05b0*/  ISETP.GE.AND P2, PT, R0, R9, PT ;  /* 0x000000090000720c */ /* 0x000fe20003f46270 */
[----:B------:R-:W-:-:S05]  /*05c0*/  VIADD R8, R8, 0x20000 ;  /* 0x0002000008087836 */ /* 0x000fca0000000000 */
[----:B------:R-:W-:-:S07]  /*05d0*/  ISETP.GE.AND P1, PT, R8, R9, PT ;  /* 0x000000090800720c */ /* 0x000fce0003f26270 */
[----:B------:R-:W-:Y:S06]  /*05e0*/  @P2 BRA `(.L_x_21) ;  /* 0x0000000000fc2947 */ /* 0x000fec0003800000 */
[----:B------:R-:W-:-:S04]  /*05f0*/  SHF.R.S32.HI R11, RZ, 0x1f, R0 ;  /* 0x0000001fff0b7819 */ /* 0x000fc80000011400 */
[----:B------:R-:W-:-:S04]  /*0600*/  LEA.HI R11, R11, R0, RZ, 0x5 ;  /* 0x000000000b0b7211 */ /* 0x000fc800078f28ff */
[----:B------:R-:W-:-:S05]  /*0610*/  LEA.HI.SX32 R11, R11, R12, 0x1b ;  /* 0x0000000c0b0b7211 */ /* 0x000fca00078fdaff */
[----:B01----:R-:W-:-:S06]  /*0620*/  IMAD.WIDE R10, R11, 0x2, R2 ;  /* 0x000000020b0a7825 */ /* 0x003fcc00078e0202 */
[----:B------:R0:W5:Y:S01]  /*0630*/  LDG.E.U16.CONSTANT R10, desc[UR6][R10.64] ;  /* 0x000000060a0a7981 */ /* 0x000162000c1e9500 */
[----:B------:R-:W-:Y:S05]  /*0640*/  @!P0 BRA `(.L_x_22) ;  /* 0x0000000000748947 */ /* 0x000fea0003800000 */
[----:B0-----:R-:W2:Y:S02]  /*0650*/  LDG.E.CONSTANT R11, desc[UR6][R6.64] ;  /* 0x00000006060b7981 */ /* 0x001ea4000c1e9900 */
[--C-:B--2---:R-:W-:Y:S02]  /*0660*/  SHF.R.U32.HI R20, RZ, R19, R11.reuse ;  /* 0x00000013ff147219 */ /* 0x104fe4000001160b */
        /* <DEDUP_REMOVED lines=10> */
[----:B------:R-:W-:-:S06]  /*0710*/  LOP3.LUT R22, R13, R10, RZ, 0x3c, !PT ;  /* 0x0000000a0d167212 */ /* 0x000fcc00078e3cff */
[----:B0-----:R-:W-:-:S07]  /*0720*/  HFMA2.MMA R22, R22, 1, 1, R21 ;  /* 0x3c003c0016167835 */ /* 0x001fce0000000015 */
[----:B------:R-:W0:Y:S03]  /*0730*/  SHFL.BFLY PT, R21, R22, 0x2, 0x1f ;  /* 0x0c401f0016157f89 */ /* 0x000e2600000e0000 */
[----:B------:R-:W-:-:S05]  /*0740*/  LOP3.LUT R24, R15, R22, RZ, 0x3c, !PT ;  /* 0x000000160f187212 */ /* 0x000fca00078e3cff */
[----:B0-----:R-:W-:-:S05]  /*0750*/  HADD2 R21, R24, R21 ;  /* 0x0000001518157230 */ /* 0x001fca0000000000 */
        /* <DEDUP_REMOVED lines=8> */
[----:B0-----:R-:W-:-:S10]  /*07e0*/  HFMA2.MMA R10, R23, 1, 1, R10 ;  /* 0x3c003c00170a7835 */ /* 0x001fd4000000000a */
[----:B------:R-:W-:-:S05]  /*07f0*/  HMUL2 R23, R10, 0.03125, 0.03125 ;  /* 0x280028000a177832 */ /* 0x000fca0000000000 */
[----:B------:R2:W-:Y:S01]  /*0800*/  STG.E.STRONG.GPU desc[UR6][R4.64], R23 ;  /* 0x0000001704007986 */ /* 0x0005e2000c10f906 */
[----:B------:R-:W-:Y:S05]  /*0810*/  BRA `(.L_x_21) ;  /* 0x0000000000707947 */ /* 0x000fea0003800000 */
.L_x_22:
        /* <DEDUP_REMOVED lines=27> */
[----:B------:R3:W-:Y:S02]  /*09d0*/  STG.E.STRONG.GPU desc[UR6][R4.64], R23 ;  /* 0x0000001704007986 */ /* 0x0007e4000c10f906 */
.L_x_21:
[----:B--23--:R-:W-:Y:S01]  /*09e0*/  IADD3 R4, P2, R4, 0x40000, RZ ;  /* 0x0004000004047810 */ /* 0x00cfe20007f5e0ff */
[----:B------:R-:W-:Y:S01]  /*09f0*/  VIADD R0, R0, 0x20000 ;  /* 0x0002000000007836 */ /* 0x000fe20000000000 */
[----:B------:R-:W-:-:S03]  /*0a00*/  IADD3 R6, P3, R6, 0x20000, RZ ;  /* 0x0002000006067810 */ /* 0x000fc60007f7e0ff */
[----:B------:R-:W-:Y:S02]  /*0a10*/  IMAD.X R5, RZ, RZ, R5, P2 ;  /* 0x000000ffff057224 */ /* 0x000fe400010e0605 */
[----:B------:R-:W-:Y:S01]  /*0a20*/  IMAD.X R7, RZ, RZ, R7, P3 ;  /* 0x000000ffff077224 */ /* 0x000fe200018e0607 */
[----:B------:R-:W-:Y:S07]  /*0a30*/  @!P1 BRA `(.L_x_23) ;  /* 0xfffffff800dc9947 */ /* 0x000fee000383ffff */
[----:B------:R-:W-:Y:S05]  /*0a40*/  EXIT ;  /* 0x000000000000794d */ /* 0x000fea0003800000 */
.L_x_24:
        /* <DEDUP_REMOVED lines=11> */
.L_x_88:


//--------------------- .text._Z25q_to_fp16_kv_paged_kernelILi8ELi4EEvPKhPK6__halfPS2_S1_S4_S5_PKiS7_iii --------------------------
	.section	.text._Z25q_to_fp16_kv_paged_kernelILi8ELi4EEvPKhPK6__halfPS2_S1_S4_S5_PKiS7_iii,"ax",@progbits
	.align	128
        .global         _Z25q_to_fp16_kv_paged_kernelILi8ELi4EEvPKhPK6__halfPS2_S1_S4_S5_PKiS7_iii
        .type           _Z25q_to_fp16_kv_paged_kernelILi8ELi4EEvPKhPK6__halfPS2_S1_S4_S5_PKiS7_iii,@function
        .size           _Z25q_to_fp16_kv_paged_kernelILi8ELi4EEvPKhPK6__halfPS2_S1_S4_S5_PKiS7_iii,(.L_x_89 - _Z25q_to_fp16_kv_paged_kernelILi8ELi4EEvPKhPK6__halfPS2_S1_S4_S5_PKiS7_iii)
        .other          _Z25q_to_fp16_kv_paged_kernelILi8ELi4EEvPKhPK6__halfPS2_S1_S4_S5_PKiS7_iii,@"STO_CUDA_ENTRY STV_DEFAULT"
_Z25q_to_fp16_kv_paged_kernelILi8ELi4EEvPKhPK6__halfPS2_S1_S4_S5_PKiS7_iii:
.text._Z25q_to_fp16_kv_paged_kernelILi8ELi4EEvPKhPK6__halfPS2_S1_S4_S5_PKiS7_iii:
        /* <DEDUP_REMOVED lines=14> */
[----:B------:R-:W0:Y:S01]  /*00e0*/  LDC.64 R14, c[0x0][0x218] ;  /* 0x00008600ff0e7b82 */ /* 0x000e220000000a00 */
[----:B------:R1:W5:Y:S01]  /*00f0*/  LDG.E.CONSTANT R2, desc[UR6][R2.64] ;  /* 0x0000000602027981 */ /* 0x000362000c1e9900 */
[----:B------:R-:W-:-:S06]  /*0100*/  LOP3.LUT P0, RZ, R6, 0x1, RZ, 0xc0, !PT ;  /* 0x0000000106ff7812 */ /* 0x000fcc000780c0ff */
[----:B------:R-:W2:Y:S08]  /*0110*/  LDC.64 R12, c[0x0][0x210] ;  /* 0x00008400ff0c7b82 */ /* 0x000eb00000000a00 */
[----:B------:R-:W3:Y:S08]  /*0120*/  LDC R9, c[0x0][0x258] ;  /* 0x00009600ff097b82 */ /* 0x000ef00000000800 */
[----:B------:R-:W1:Y:S08]  /*0130*/  LDC R5, c[0x0][0x254] ;  /* 0x00009500ff057b82 */ /* 0x000e700000000800 */
[----:B0-----:R-:W0:Y:S08]  /*0140*/  @P0 LDC R14, c[0x0][0x230] ;  /* 0x00008c00ff0e0b82 */ /* 0x001e300000000800 */
[----:B------:R-:W4:Y:S01]  /*0150*/  @P0 LDC R15, c[0x0][0x234] ;  /* 0x00008d00ff0f0b82 */ /* 0x000f220000000800 */
[----:B---3--:R-:W-:-:S07]  /*0160*/  ISETP.GT.AND P1, PT, R9, 0x1ff, PT ;  /* 0x000001ff0900780c */ /* 0x008fce0003f24270 */
[----:B--2---:R-:W2:Y:S01]  /*0170*/  @P0 LDC R12, c[0x0][0x228] ;  /* 0x00008a00ff0c0b82 */ /* 0x004ea20000000800 */
[----:B-1----:R-:W-:-:S05]  /*0180*/  IMAD R3, R5, UR4, RZ ;  /* 0x0000000405037c24 */ /* 0x002fca000f8e02ff */
[----:B------:R-:W-:Y:S02]  /*0190*/  VIADDMNMX R4, R3, R5, R4, PT ;  /* 0x0000000503047246 */ /* 0x000fe40003800104 */
[----:B------:R-:W1:Y:S01]  /*01a0*/  @P0 LDC R13, c[0x0][0x22c] ;  /* 0x00008b00ff0d0b82 */ /* 0x000e620000000800 */
[----:B------:R-:W-:Y:S05]  /*01b0*/  @P1 BRA `(.L_x_25) ;  /* 0x0000000000301947 */ /* 0x000fea0003800000 */
.L_x_26:
[----:B------:R-:W-:-:S05]  /*01c0*/  IMAD R0, R3, R9, RZ ;  /* 0x0000000903007224 */ /* 0x000fca00078e02ff */
[----:B------:R-:W-:Y:S01]  /*01d0*/  LOP3.LUT P1, RZ, R0, 0x1ff, RZ, 0xc0, !PT ;  /* 0x000001ff00ff7812 */ /* 0x000fe2000782c0ff */
[----:B------:R-:W-:Y:S02]  /*01e0*/  IMAD.MOV.U32 R0, RZ, RZ, R3 ;  /* 0x000000ffff007224 */ /* 0x000fe400078e0003 */
[----:B------:R-:W-:-:S10]  /*01f0*/  VIADD R3, R3, 0xffffffff ;  /* 0xffffffff03037836 */ /* 0x000fd40000000000 */
[----:B------:R-:W-:Y:S05]  /*0200*/  @P1 BRA `(.L_x_26) ;  /* 0xfffffffc00ec1947 */ /* 0x000fea000383ffff */
[----:B------:R-:W-:-:S07]  /*0210*/  IMAD.MOV.U32 R3, RZ, RZ, R0 ;  /* 0x000000ffff037224 */ /* 0x000fce00078e0000 */
.L_x_27:
[----:B------:R-:W-:-:S05]  /*0220*/  IMAD R0, R4, R9, RZ ;  /* 0x0000000904007224 */ /* 0x000fca00078e02ff */
[----:B------:R-:W-:Y:S01]  /*0230*/  LOP3.LUT P1, RZ, R0, 0x1ff, RZ, 0xc0, !PT ;  /* 0x000001ff00ff7812 */ /* 0x000fe2000782c0ff */
[----:B------:R-:W-:Y:S02]  /*0240*/  IMAD.MOV.U32 R0, RZ, RZ, R4 ;  /* 0x000000ffff007224 */ /* 0x000fe400078e0004 */
[----:B------:R-:W-:-:S10]  /*0250*/  VIADD R4, R4, 0x1 ;  /* 0x0000000104047836 */ /* 0x000fd40000000000 */
[----:B------:R-:W-:Y:S05]  /*0260*/  @P1 BRA `(.L_x_27) ;  /* 0xfffffffc00ec1947 */ /* 0x000fea000383ffff */
[----:B------:R-:W-:-:S07]  /*0270*/  IMAD.MOV.U32 R4, RZ, RZ, R0 ;  /* 0x000000ffff047224 */ /* 0x000fce00078e0000 */
.L_x_25:
[----:B------:R-:W-:Y:S01]  /*0280*/  VIADDMNMX R3, R4, -R3, RZ, !PT ;  /* 0x8000000304037246 */ /* 0x000fe200078001ff */
[----:B-----5:R-:W-:-:S04]  /*0290*/  IMAD R0, R2, R5, RZ ;  /* 0x0000000502007224 */ /* 0x020fc800078e02ff */
[----:B------:R-:W-:Y:S02]  /*02a0*/  IMAD.IADD R3, R3, 0x1, R0 ;  /* 0x0000000103037824 */ /* 0x000fe400078e0200 */
[-C--:B------:R-:W-:Y:S02]  /*02b0*/  IMAD R7, R0, R9.reuse, RZ ;  /* 0x0000000900077224 */ /* 0x080fe400078e02ff */
[----:B------:R-:W-:-:S05]  /*02c0*/  IMAD R0, R3, R9, RZ ;  /* 0x0000000903007224 */ /* 0x000fca00078e02ff */
[----:B------:R-:W-:-:S13]  /*02d0*/  ISETP.GE.AND P1, PT, R7, R0, PT ;  /* 0x000000000700720c */ /* 0x000fda0003f26270 */
[----:B------:R-:W-:Y:S05]  /*02e0*/  @P1 EXIT ;  /* 0x000000000000194d */ /* 0x000fea0003800000 */
[----:B------:R-:W3:Y:S01]  /*02f0*/  LDC.64 R16, c[0x0][0x220] ;  /* 0x00008800ff107b82 */ /* 0x000ee20000000a00 */
[----:B------:R-:W5:Y:S01]  /*0300*/  S2R R6, SR_TID.X ;  /* 0x0000000000067919 */ /* 0x000f620000002100 */
[----:B------:R-:W-:-:S06]  /*0310*/  IMAD R2, R2, R9, RZ ;  /* 0x0000000902027224 */ /* 0x000fcc00078e02ff */
[----:B------:R-:W0:Y:S08]  /*0320*/  S2UR UR4, SR_CTAID.Y ;  /* 0x00000000000479c3 */ /* 0x000e300000002600 */
[----:B---3--:R-:W3:Y:S01]  /*0330*/  @P0 LDC R16, c[0x0][0x238] ;  /* 0x00008e00ff100b82 */ /* 0x008ee20000000800 */
[----:B0-----:R-:W-:-:S07]  /*0340*/  USHF.L.U32 UR4, UR4, 0x9, URZ ;  /* 0x0000000904047899 */ /* 0x001fce000800063f */
[----:B------:R-:W0:Y:S01]  /*0350*/  @P0 LDC R17, c[0x0][0x23c] ;  /* 0x00008f00ff110b82 */ /* 0x000e220000000800 */
[-C--:B-----5:R-:W-:Y:S02]  /*0360*/  LEA.HI R10, R6, R6.reuse, RZ, 0x1 ;  /* 0x00000006060a7211 */ /* 0x0a0fe400078f08ff */
[----:B------:R-:W-:Y:S01]  /*0370*/  SHF.R.S32.HI R11, RZ, 0x1f, R6 ;  /* 0x0000001fff0b7819 */ /* 0x000fe20000011406 */
[----:B------:R-:W-:Y:S01]  /*0380*/  IMAD R2, R2, R5, UR4 ;  /* 0x0000000402027e24 */ /* 0x000fe2000f8e0205 */
[----:B------:R-:W-:Y:S02]  /*0390*/  SHF.R.S32.HI R5, RZ, 0x1, R10 ;  /* 0x00000001ff057819 */ /* 0x000fe4000001140a */
[----:B------:R-:W-:Y:S02]  /*03a0*/  LEA.HI R23, R11, R6, RZ, 0x2 ;  /* 0x000000060b177211 */ /* 0x000fe400078f10ff */
[----:B------:R-:W-:Y:S02]  /*03b0*/  SHF.R.S32.HI R3, RZ, 0x1f, R2 ;  /* 0x0000001fff037819 */ /* 0x000fe40000011402 */
[----:B------:R-:W-:-:S02]  /*03c0*/  LOP3.LUT R21, R23, 0x1ffffffc, RZ, 0xc0, !PT ;  /* 0x1ffffffc17157812 */ /* 0x000fc400078ec0ff */
[C---:B------:R-:W-:Y:S01]  /*03d0*/  LOP3.LUT R18, R6.reuse, 0x2, RZ, 0xc0, !PT ;  /* 0x0000000206127812 */ /* 0x040fe200078ec0ff */
[C-C-:B------:R-:W-:Y:S01]  /*03e0*/  IMAD.WIDE R8, R6.reuse, 0x2, R2.reuse ;  /* 0x0000000206087825 */ /* 0x140fe200078e0202 */
[----:B------:R-:W-:Y:S02]  /*03f0*/  LOP3.LUT R19, R6, 0x4, RZ, 0xc0, !PT ;  /* 0x0000000406137812 */ /* 0x000fe400078ec0ff */
[----:B------:R-:W-:Y:S01]  /*0400*/  LEA.HI R11, R11, R6, RZ, 0x4 ;  /* 0x000000060b0b7211 */ /* 0x000fe200078f20ff */
[----:B------:R-:W-:Y:S01]  /*0410*/  IMAD.WIDE R4, R5, 0x4, R2 ;  /* 0x0000000405047825 */ /* 0x000fe200078e0202 */
[----:B---3--:R-:W-:Y:S02]  /*0420*/  LEA R16, P1, R8, R16, 0x1 ;  /* 0x0000001008107211 */ /* 0x008fe400078208ff */
[----:B------:R-:W-:Y:S01]  /*0430*/  SHF.R.S32.HI R23, RZ, 0x2, R23 ;  /* 0x00000002ff177819 */ /* 0x000fe20000011417 */
[----:B------:R-:W-:Y:S01]  /*0440*/  IMAD.MOV.U32 R3, RZ, RZ, R7 ;  /* 0x000000ffff037224 */ /* 0x000fe200078e0007 */
[----:B------:R-:W-:Y:S01]  /*0450*/  LOP3.LUT R7, R10, 0xffffffe, RZ, 0xc0, !PT ;  /* 0x0ffffffe0a077812 */ /* 0x000fe200078ec0ff */
[----:B------:R-:W-:Y:S01]  /*0460*/  IMAD.IADD R21, R6, 0x1, -R21 ;  /* 0x0000000106157824 */ /* 0x000fe200078e0a15 */
[----:B0-----:R-:W-:Y:S01]  /*0470*/  LEA.HI.X R17, R8, R17, R9, 0x1, P1 ;  /* 0x0000001108117211 */ /* 0x001fe200008f0c09 */
[----:B------:R-:W-:Y:S01]  /*0480*/  IMAD.MOV R19, RZ, RZ, -R19 ;  /* 0x000000ffff137224 */ /* 0x000fe200078e0a13 */
[C---:B------:R-:W-:Y:S01]  /*0490*/  LOP3.LUT R9, R6.reuse, 0x1, RZ, 0xc0, !PT ;  /* 0x0000000106097812 */ /* 0x040fe200078ec0ff */
[C---:B------:R-:W-:Y:S01]  /*04a0*/  IMAD.IADD R8, R6.reuse, 0x1, -R7 ;  /* 0x0000000106087824 */ /* 0x040fe200078e0a07 */
[C---:B------:R-:W-:Y:S01]  /*04b0*/  LOP3.LUT R10, R6.reuse, 0x8, RZ, 0xc0, !PT ;  /* 0x00000008060a7812 */ /* 0x040fe200078ec0ff */
[----:B------:R-:W-:Y:S01]  /*04c0*/  IMAD.SHL.U32 R21, R21, 0x8, RZ ;  /* 0x0000000815157824 */ /* 0x000fe200078e00ff */
[----:B------:R-:W-:Y:S01]  /*04d0*/  LOP3.LUT R6, R6, 0x10, RZ, 0xc0, !PT ;  /* 0x0000001006067812 */ /* 0x000fe200078ec0ff */
[----:B------:R-:W-:Y:S01]  /*04e0*/  IMAD.MOV R7, RZ, RZ, -R9 ;  /* 0x000000ffff077224 */ /* 0x000fe200078e0a09 */
[----:B--2---:R-:W-:Y:S01]  /*04f0*/  IADD3 R4, P2, R4, R12, RZ ;  /* 0x0000000c04047210 */ /* 0x004fe20007f5e0ff */
[----:B------:R-:W-:Y:S01]  /*0500*/  IMAD.MOV R9, RZ, RZ, -R18 ;  /* 0x000000ffff097224 */ /* 0x000fe200078e0a12 */
[----:B------:R-:W-:Y:S01]  /*0510*/  SHF.R.S32.HI R22, RZ, 0x1f, R23 ;  /* 0x0000001fff167819 */ /* 0x000fe20000011417 */
[----:B------:R-:W-:Y:S01]  /*0520*/  IMAD.MOV R18, RZ, RZ, -R10 ;  /* 0x000000ffff127224 */ /* 0x000fe200078e0a0a */
[----:B------:R-:W-:Y:S01]  /*0530*/  SHF.R.S32.HI R10, RZ, 0x1f, R19 ;  /* 0x0000001fff0a7819 */ /* 0x000fe20000011413 */
[----:B------:R-:W-:Y:S01]  /*0540*/  IMAD.MOV R20, RZ, RZ, -R6 ;  /* 0x000000ffff147224 */ /* 0x000fe200078e0a06 */
[----:B------:R-:W-:Y:S01]  /*0550*/  SHF.R.S32.HI R6, RZ, 0x4, R11 ;  /* 0x00000004ff067819 */ /* 0x000fe2000001140b */
[----:B------:R-:W-:Y:S01]  /*0560*/  IMAD.SHL.U32 R8, R8, 0x10, RZ ;  /* 0x0000001008087824 */ /* 0x000fe200078e00ff */
[----:B------:R-:W-:Y:S01]  /*0570*/  SHF.R.S32.HI R9, RZ, 0x1f, R9 ;  /* 0x0000001fff097819 */ /* 0x000fe20000011409 */
[----:B-1----:R-:W-:Y:S01]  /*0580*/  IMAD.X R5, R5, 0x1, R13, P2 ;  /* 0x0000000105057824 */ /* 0x002fe200010e060d */
[----:B------:R-:W-:Y:S01]  /*0590*/  SHF.R.S32.HI R11, RZ, 0x1f, R18 ;  /* 0x0000001fff0b7819 */ /* 0x000fe20000011412 */
[----:B------:R-:W-:Y:S01]  /*05a0*/  VIADD R24, R8, 0x8 ;  /* 0x0000000808187836 */ /* 0x000fe20000000000 */
[----:B------:R-:W-:Y:S01]  /*05b0*/  SHF.R.S32.HI R20, RZ, 0x1f, R20 ;  /* 0x0000001fff147819 */ /* 0x000fe20000011414 */
[----:B------:R-:W-:Y:S01]  /*05c0*/  VIADD R25, R21, 0x4 ;  /* 0x0000000415197836 */ /* 0x000fe20000000000 */
[C---:B------:R-:W-:Y:S01]  /*05d0*/  SHF.L.U64.HI R22, R23.reuse, 0x2, R22 ;  /* 0x0000000217167819 */ /* 0x040fe20000010216 */
[----:B------:R-:W-:Y:S01]  /*05e0*/  IMAD.SHL.U32 R23, R23, 0x4, RZ ;  /* 0x0000000417177824 */ /* 0x000fe200078e00ff */
[----:B------:R-:W-:-:S02]  /*05f0*/  LOP3.LUT R7, R7, 0x80008000, RZ, 0xc0, !PT ;  /* 0x8000800007077812 */ /* 0x000fc400078ec0ff */
[----:B------:R-:W-:Y:S02]  /*0600*/  LOP3.LUT R9, R9, 0x80008000, RZ, 0xc0, !PT ;  /* 0x8000800009097812 */ /* 0x000fe400078ec0ff */
[----:B------:R-:W-:Y:S02]  /*0610*/  LOP3.LUT R10, R10, 0x80008000, RZ, 0xc0, !PT ;  /* 0x800080000a0a7812 */ /* 0x000fe400078ec0ff */
[----:B------:R-:W-:Y:S02]  /*0620*/  LOP3.LUT R11, R11, 0x80008000, RZ, 0xc0, !PT ;  /* 0x800080000b0b7812 */ /* 0x000fe400078ec0ff */
[----:B------:R-:W-:-:S07]  /*0630*/  LOP3.LUT R20, R20, 0x80008000, RZ, 0xc0, !PT ;  /* 0x8000800014147812 */ /* 0x000fce00078ec0ff */
.L_x_30:
[----:B------:R-:W-:Y:S01]  /*0640*/  ISETP.GE.AND P2, PT, R2, R0, PT ;  /* 0x000000000200720c */ /* 0x000fe20003f46270 */
[----:B------:R-:W-:-:S05]  /*0650*/  VIADD R3, R3, 0x20000 ;  /* 0x0002000003037836 */ /* 0x000fca0000000000 */
[----:B------:R-:W-:-:S07]  /*0660*/  ISETP.GE.AND P1, PT, R3, R0, PT ;  /* 0x000000000300720c */ /* 0x000fce0003f26270 */
[----:B------:R-:W-:Y:S06]  /*0670*/  @P2 BRA `(.L_x_28) ;  /* 0x0000000400242947 */ /* 0x000fec0003800000 */
[----:B------:R-:W-:Y:S05]  /*0680*/  @!P0 BRA `(.L_x_29) ;  /* 0x00000000009c8947 */ /* 0x000fea0003800000 */
[----:B------:R-:W-:-:S04]  /*0690*/  LEA.HI R18, R2, R2, RZ, 0x1 ;  /* 0x0000000202127211 */ /* 0x000fc800078f08ff */
[----:B------:R-:W-:-:S04]  /*06a0*/  SHF.R.S32.HI R18, RZ, 0x1, R18 ;  /* 0x00000001ff127819 */ /* 0x000fc80000011412 */
[--C-:B------:R-:W-:Y:S02]  /*06b0*/  SHF.R.S32.HI R19, RZ, 0x1f, R18.reuse ;  /* 0x0000001fff137819 */ /* 0x100fe40000011412 */
[----:B------:R-:W-:-:S04]  /*06c0*/  IADD3 R18, P2, P3, R23, R12, R18 ;  /* 0x0000000c17127210 */ /* 0x000fc80007b5e012 */
[----:B------:R-:W-:-:S05]  /*06d0*/  IADD3.X R19, R22, R13, R19, P2, P3 ;  /* 0x0000000d16137210 */ /* 0x000fca00017e6413 */
[----:B------:R-:W2:Y:S02]  /*06e0*/  LDG.E.CONSTANT R18, desc[UR6][R18.64] ;  /* 0x0000000612127981 */ /* 0x000ea4000c1e9900 */
[----:B--2---:R-:W-:-:S04]  /*06f0*/  SHF.R.U32.HI R26, RZ, R25, R18 ;  /* 0x00000019ff1a7219 */ /* 0x004fc80000011612 */
[----:B------:R-:W-:Y:S02]  /*0700*/  LOP3.LUT R27, R26, 0xf, RZ, 0xc0, !PT ;  /* 0x0000000f1a1b7812 */ /* 0x000fe400078ec0ff */
[----:B------:R-:W-:-:S03]  /*0710*/  SHF.R.U32.HI R26, RZ, R21, R18 ;  /* 0x00000015ff1a7219 */ /* 0x000fc60000011612 */
[----:B------:R-:W-:Y:S01]  /*0720*/  VIADD R29, R27, 0xfffffff8 ;  /* 0xfffffff81b1d7836 */ /* 0x000fe20000000000 */
[----:B------:R-:W-:-:S03]  /*0730*/  LOP3.LUT R27, R26, 0xf, RZ, 0xc0, !PT ;  /* 0x0000000f1a1b7812 */ /* 0x000fc600078ec0ff */
[----:B------:R-:W-:Y:S02]  /*0740*/  I2F.F16 R26, R29 ;  /* 0x0000001d001a7306 */ /* 0x000fe40000200c00 */
[----:B------:R-:W-:Y:S01]  /*0750*/  VIADD R28, R27, 0xfffffff8 ;  /* 0xfffffff81b1c7836 */ /* 0x000fe20000000000 */
[----:B------:R-:W-:-:S04]  /*0760*/  SHF.R.S32.HI R27, RZ, 0x1f, R2 ;  /* 0x0000001fff1b7819 */ /* 0x000fc80000011402 */
[----:B------:R-:W-:Y:S01]  /*0770*/  LEA.HI R27, R27, R2, RZ, 0x5 ;  /* 0x000000021b1b7211 */ /* 0x000fe200078f28ff */
[----:B------:R-:W0:Y:S03]  /*0780*/  I2F.F16 R28, R28 ;  /* 0x0000001c001c7306 */ /* 0x000e260000200c00 */
[----:B------:R-:W-:-:S05]  /*0790*/  LEA.HI.SX32 R19, R27, R6, 0x1b ;  /* 0x000000061b137211 */ /* 0x000fca00078fdaff */
[----:B----4-:R-:W-:-:S06]  /*07a0*/  IMAD.WIDE R18, R19, 0x2, R14 ;  /* 0x0000000213127825 */ /* 0x010fcc00078e020e */
[----:B------:R-:W2:Y:S01]  /*07b0*/  LDG.E.U16.CONSTANT R18, desc[UR6][R18.64] ;  /* 0x0000000612127981 */ /* 0x000ea2000c1e9500 */
[----:B0-----:R-:W-:-:S05]  /*07c0*/  PRMT R27, R28, 0x5410, R26 ;  /* 0x000054101c1b7816 */ /* 0x001fca000000001a */
[----:B--2---:R-:W-:-:S05]  /*07d0*/  HMUL2 R26, R27, R18.H0_H0 ;  /* 0x200000121b1a7232 */ /* 0x004fca0000000000 */
[----:B------:R-:W0:Y:S01]  /*07e0*/  SHFL.BFLY PT, R27, R26, 0x1, 0x1f ;  /* 0x0c201f001a1b7f89 */ /* 0x000e2200000e0000 */
[----:B------:R-:W-:-:S06]  /*07f0*/  LOP3.LUT R29, R7, R26, RZ, 0x3c, !PT ;  /* 0x0000001a071d7212 */ /* 0x000fcc00078e3cff */
[----:B0-----:R-:W-:-:S07]  /*0800*/  HFMA2.MMA R27, R29, 1, 1, R27 ;  /* 0x3c003c001d1b7835 */ /* 0x001fce000000001b */
[----:B------:R-:W0:Y:S03]  /*0810*/  SHFL.BFLY PT, R28, R27, 0x2, 0x1f ;  /* 0x0c401f001b1c7f89 */ /* 0x000e2600000e0000 */
[----:B------:R-:W-:-:S05]  /*0820*/  LOP3.LUT R29, R9, R27, RZ, 0x3c, !PT ;  /* 0x0000001b091d7212 */ /* 0x000fca00078e3cff */
[----:B0-----:R-:W-:-:S05]  /*0830*/  HADD2 R29, R29, R28 ;  /* 0x0000001c1d1d7230 */ /* 0x001fca0000000000 */
[----:B------:R0:W1:Y:S02]  /*0840*/  SHFL.BFLY PT, R28, R29, 0x4, 0x1f ;  /* 0x0c801f001d1c7f89 */ /* 0x00006400000e0000 */
[----:B0-----:R-:W-:-:S06]  /*0850*/  LOP3.LUT R29, R10, R29, RZ, 0x3c, !PT ;  /* 0x0000001d0a1d7212 */ /* 0x001fcc00078e3cff */
[----:B-1----:R-:W-:-:S07]  /*0860*/  HFMA2.MMA R28, R29, 1, 1, R28 ;  /* 0x3c003c001d1c7835 */ /* 0x002fce000000001c */
        /* <DEDUP_REMOVED lines=9> */
.L_x_29:
[----:B------:R-:W2:Y:S01]  /*0900*/  LDG.E.CONSTANT R19, desc[UR6][R4.64] ;  /* 0x0000000604137981 */ /* 0x000ea2000c1e9900 */
[----:B------:R-:W-:-:S04]  /*0910*/  SHF.R.S32.HI R29, RZ, 0x1f, R2 ;  /* 0x0000001fff1d7819 */ /* 0x000fc80000011402 */
[----:B------:R-:W-:-:S04]  /*0920*/  LEA.HI R29, R29, R2, RZ, 0x5 ;  /* 0x000000021d1d7211 */ /* 0x000fc800078f28ff */
[----:B------:R-:W-:Y:S02]  /*0930*/  LEA.HI.SX32 R29, R29, R6, 0x1b ;  /* 0x000000061d1d7211 */ /* 0x000fe400078fdaff */
[--C-:B--2---:R-:W-:Y:S02]  /*0940*/  SHF.R.U32.HI R18, RZ, R24, R19.reuse ;  /* 0x00000018ff127219 */ /* 0x104fe40000011613 */
[----:B------:R-:W-:Y:S02]  /*0950*/  SHF.R.U32.HI R19, RZ, R8, R19 ;  /* 0x00000008ff137219 */ /* 0x000fe40000011613 */
[----:B------:R-:W-:Y:S02]  /*0960*/  LOP3.LUT R18, R18, 0xff, RZ, 0xc0, !PT ;  /* 0x000000ff12127812 */ /* 0x000fe400078ec0ff */
[----:B------:R-:W-:-:S03]  /*0970*/  LOP3.LUT R19, R19, 0xff, RZ, 0xc0, !PT ;  /* 0x000000ff13137812 */ /* 0x000fc600078ec0ff */
[----:B------:R-:W-:Y:S02]  /*0980*/  VIADD R27, R18, 0xffffff80 ;  /* 0xffffff80121b7836 */ /* 0x000fe40000000000 */
[----:B------:R-:W-:Y:S02]  /*0990*/  VIADD R26, R19, 0xffffff80 ;  /* 0xffffff80131a7836 */ /* 0x000fe40000000000 */
[----:B------:R-:W-:Y:S08]  /*09a0*/  I2F.F16 R18, R27 ;  /* 0x0000001b00127306 */ /* 0x000ff00000200c00 */
[----:B------:R-:W0:Y:S02]  /*09b0*/  I2F.F16 R19, R26 ;  /* 0x0000001a00137306 */ /* 0x000e240000200c00 */
[----:B0-----:R-:W-:Y:S01]  /*09c0*/  PRMT R28, R19, 0x5410, R18 ;  /* 0x00005410131c7816 */ /* 0x001fe20000000012 */
[----:B----4-:R-:W-:-:S06]  /*09d0*/  IMAD.WIDE R18, R29, 0x2, R14 ;  /* 0x000000021d127825 */ /* 0x010fcc00078e020e */
[----:B------:R-:W2:Y:S02]  /*09e0*/  LDG.E.U16.CONSTANT R19, desc[UR6][R18.64] ;  /* 0x0000000612137981 */ /* 0x000ea4000c1e9500 */
        /* <DEDUP_REMOVED lines=18> */
.L_x_28:
[----:B------:R-:W-:Y:S01]  /*0b10*/  IADD3 R4, P3, R4, 0x20000, RZ ;  /* 0x0002000004047810 */ /* 0x000fe20007f7e0ff */
[----:B------:R-:W-:Y:S01]  /*0b20*/  VIADD R2, R2, 0x20000 ;  /* 0x0002000002027836 */ /* 0x000fe20000000000 */
[----:B01----:R-:W-:-:S03]  /*0b30*/  IADD3 R16, P2, R16, 0x40000, RZ ;  /* 0x0004000010107810 */ /* 0x003fc60007f5e0ff */
[----:B------:R-:W-:Y:S02]  /*0b40*/  IMAD.X R5, RZ, RZ, R5, P3 ;  /* 0x000000ffff057224 */ /* 0x000fe400018e0605 */
[----:B------:R-:W-:Y:S01]  /*0b50*/  IMAD.X R17, RZ, RZ, R17, P2 ;  /* 0x000000ffff117224 */ /* 0x000fe200010e0611 */
[----:B------:R-:W-:Y:S07]  /*0b60*/  @!P1 BRA `(.L_x_30) ;  /* 0xfffffff800b49947 */ /* 0x000fee000383ffff */
[----:B------:R-:W-:Y:S05]  /*0b70*/  EXIT ;  /* 0x000000000000794d */ /* 0x000fea0003800000 */
.L_x_31:
        /* <DEDUP_REMOVED lines=16> */
.L_x_89:


//--------------------- .text._Z25q_to_fp16_kv_paged_kernelILi4ELi4EEvPKhPK6__halfPS2_S1_S4_S5_PKiS7_iii --------------------------
	.section	.text._Z25q_to_fp16_kv_paged_kernelILi4ELi4EEvPKhPK6__halfPS2_S1_S4_S5_PKiS7_iii,"ax",@progbits
	.align	128
        .global         _Z25q_to_fp16_kv_paged_kernelILi4ELi4EEvPKhPK6__halfPS2_S1_S4_S5_PKiS7_iii
        .type           _Z25q_to_fp16_kv_paged_kernelILi4ELi4EEvPKhPK6__halfPS2_S1_S4_S5_PKiS7_iii,@function
        .size           _Z25q_to_fp16_kv_paged_kernelILi4ELi4EEvPKhPK6__halfPS2_S1_S4_S5_PKiS7_iii,(.L_x_90 - _Z25q_to_fp16_kv_paged_kernelILi4ELi4EEvPKhPK6__halfPS2_S1_S4_S5_PKiS7_iii)
        .other          _Z25q_to_fp16_kv_paged_kernelILi4ELi4EEvPKhPK6__halfPS2_S1_S4_S5_PKiS7_iii,@"STO_CUDA_ENTRY STV_DEFAULT"
_Z25q_to_fp16_kv_paged_kernelILi4ELi4EEvPKhPK6__halfPS2_S1_S4_S5_PKiS7_iii:
.text._Z25q_to_fp16_kv_paged_kernelILi4ELi4EEvPKhPK6__halfPS2_S1_S4_S5_PKiS7_iii:
        /* <DEDUP_REMOVED lines=21> */
.L_x_33:
[----:B------:R-:W-:-:S05]  /*0150*/  IMAD R0, R5, R11, RZ ;  /* 0x0000000b05007224 */ /* 0x000fca00078e02ff */
[----:B------:R-:W-:Y:S01]  /*0160*/  LOP3.LUT P0, RZ, R0, 0x1ff, RZ, 0xc0, !PT ;  /* 0x000001ff00ff7812 */ /* 0x000fe2000780c0ff */
[----:B------:R-:W-:Y:S02]  /*0170*/  IMAD.MOV.U32 R0, RZ, RZ, R5 ;  /* 0x000000ffff007224 */ /* 0x000fe400078e0005 */
[----:B------:R-:W-:-:S10]  /*0180*/  VIADD R5, R5, 0xffffffff ;  /* 0xffffffff05057836 */ /* 0x000fd40000000000 */
[----:B------:R-:W-:Y:S05]  /*0190*/  @P0 BRA `(.L_x_33) ;  /* 0xfffffffc00ec0947 */ /* 0x000fea000383ffff */
[----:B------:R-:W-:-:S07]  /*01a0*/  IMAD.MOV.U32 R5, RZ, RZ, R0 ;  /* 0x000000ffff057224 */ /* 0x000fce00078e0000 */
.L_x_34:
[----:B------:R-:W-:-:S05]  /*01b0*/  IMAD R0, R4, R11, RZ ;  /* 0x0000000b04007224 */ /* 0x000fca00078e02ff */
[----:B------:R-:W-:Y:S01]  /*01c0*/  LOP3.LUT P0, RZ, R0, 0x1ff, RZ, 0xc0, !PT ;  /* 0x000001ff00ff7812 */ /* 0x000fe2000780c0ff */
[----:B------:R-:W-:Y:S02]  /*01d0*/  IMAD.MOV.U32 R0, RZ, RZ, R4 ;  /* 0x000000ffff007224 */ /* 0x000fe400078e0004 */
[----:B------:R-:W-:-:S10]  /*01e0*/  VIADD R4, R4, 0x1 ;  /* 0x0000000104047836 */ /* 0x000fd40000000000 */
[----:B------:R-:W-:Y:S05]  /*01f0*/  @P0 BRA `(.L_x_34) ;  /* 0xfffffffc00ec0947 */ /* 0x000fea000383ffff */
[----:B------:R-:W-:-:S07]  /*0200*/  IMAD.MOV.U32 R4, RZ, RZ, R0 ;  /* 0x000000ffff047224 */ /* 0x000fce00078e0000 */
.L_x_32:
        /* <DEDUP_REMOVED lines=8> */
[----:B------:R-:W-:Y:S01]  /*0290*/  LOP3.LUT P0, RZ, R8, 0x1, RZ, 0xc0, !PT ;  /* 0x0000000108ff7812 */ /* 0x000fe2000780c0ff */
[----:B------:R-:W-:Y:S01]  /*02a0*/  IMAD R0, R2, R11, RZ ;  /* 0x0000000b02007224 */ /* 0x000fe200078e02ff */
[----:B------:R-:W1:Y:S05]  /*02b0*/  S2R R8, SR_TID.X ;  /* 0x0000000000087919 */ /* 0x000e6a0000002100 */
[----:B------:R-:W2:Y:S08]  /*02c0*/  S2UR UR4, SR_CTAID.Y ;  /* 0x00000000000479c3 */ /* 0x000eb00000002600 */
[----:B------:R-:W3:Y:S08]  /*02d0*/  LDC.64 R4, c[0x0][0x218] ;  /* 0x00008600ff047b82 */ /* 0x000ef00000000a00 */
[----:B0-----:R-:W0:Y:S01]  /*02e0*/  @P0 LDC R6, c[0x0][0x238] ;  /* 0x00008e00ff060b82 */ /* 0x001e220000000800 */
[----:B--2---:R-:W-:-:S07]  /*02f0*/  USHF.L.U32 UR4, UR4, 0x9, URZ ;  /* 0x0000000904047899 */ /* 0x004fce000800063f */
[----:B------:R-:W2:Y:S01]  /*0300*/  @P0 LDC R7, c[0x0][0x23c] ;  /* 0x00008f00ff070b82 */ /* 0x000ea20000000800 */
[C---:B-1----:R-:W-:Y:S02]  /*0310*/  LOP3.LUT R15, R8.reuse, 0x2, RZ, 0xc0, !PT ;  /* 0x00000002080f7812 */ /* 0x042fe400078ec0ff */
[----:B------:R-:W-:Y:S01]  /*0320*/  LOP3.LUT R16, R8, 0x4, RZ, 0xc0, !PT ;  /* 0x0000000408107812 */ /* 0x000fe200078ec0ff */
[----:B------:R-:W-:Y:S01]  /*0330*/  IMAD R0, R0, R9, UR4 ;  /* 0x0000000400007e24 */ /* 0x000fe2000f8e0209 */
[----:B------:R-:W-:Y:S01]  /*0340*/  SHF.R.S32.HI R9, RZ, 0x1f, R8 ;  /* 0x0000001fff097819 */ /* 0x000fe20000011408 */
[----:B------:R-:W-:Y:S02]  /*0350*/  IMAD.MOV R15, RZ, RZ, -R15 ;  /* 0x000000ffff0f7224 */ /* 0x000fe400078e0a0f */
[----:B------:R-:W1:Y:S01]  /*0360*/  LDC.64 R2, c[0x0][0x210] ;  /* 0x00008400ff027b82 */ /* 0x000e620000000a00 */
[--C-:B------:R-:W-:Y:S01]  /*0370*/  IMAD.MOV.U32 R10, RZ, RZ, R0.reuse ;  /* 0x000000ffff0a7224 */ /* 0x100fe200078e0000 */
[----:B------:R-:W-:Y:S01]  /*0380*/  SHF.R.S32.HI R11, RZ, 0x1f, R0 ;  /* 0x0000001fff0b7819 */ /* 0x000fe20000011400 */
[----:B------:R-:W-:Y:S01]  /*0390*/  IMAD.MOV R16, RZ, RZ, -R16 ;  /* 0x000000ffff107224 */ /* 0x000fe200078e0a10 */
[----:B------:R-:W-:-:S02]  /*03a0*/  LOP3.LUT R17, R8, 0x8, RZ, 0xc0, !PT ;  /* 0x0000000808117812 */ /* 0x000fc400078ec0ff */
[----:B------:R-:W-:Y:S01]  /*03b0*/  LEA.HI R14, R9, R8, RZ, 0x4 ;  /* 0x00000008090e7211 */ /* 0x000fe200078f20ff */
[----:B------:R-:W-:Y:S01]  /*03c0*/  IMAD.WIDE R10, R8, 0x2, R10 ;  /* 0x00000002080a7825 */ /* 0x000fe200078e020a */
[----:B---3--:R-:W3:Y:S01]  /*03d0*/  @P0 LDC R4, c[0x0][0x230] ;  /* 0x00008c00ff040b82 */ /* 0x008ee20000000800 */
[----:B------:R-:W-:Y:S02]  /*03e0*/  SHF.R.S32.HI R16, RZ, 0x1f, R16 ;  /* 0x0000001fff107819 */ /* 0x000fe40000011410 */
[----:B------:R-:W-:Y:S02]  /*03f0*/  SHF.R.S32.HI R14, RZ, 0x4, R14 ;  /* 0x00000004ff0e7819 */ /* 0x000fe4000001140e */
[----:B0-----:R-:W-:Y:S02]  /*0400*/  LEA R6, P1, R10, R6, 0x1 ;  /* 0x000000060a067211 */ /* 0x001fe400078208ff */
[----:B------:R-:W-:Y:S01]  /*0410*/  LOP3.LUT R16, R16, 0x80008000, RZ, 0xc0, !PT ;  /* 0x8000800010107812 */ /* 0x000fe200078ec0ff */
[----:B------:R-:W0:Y:S01]  /*0420*/  @P0 LDC R5, c[0x0][0x234] ;  /* 0x00008d00ff050b82 */ /* 0x000e220000000800 */
[----:B--2---:R-:W-:-:S02]  /*0430*/  LEA.HI.X R7, R10, R7, R11, 0x1, P1 ;  /* 0x000000070a077211 */ /* 0x004fc400008f0c0b */
[----:B------:R-:W-:Y:S01]  /*0440*/  LEA.HI R10, R9, R8, RZ, 0x2 ;  /* 0x00000008090a7211 */ /* 0x000fe200078f10ff */
[----:B------:R-:W-:Y:S01]  /*0450*/  IMAD.MOV R9, RZ, RZ, -R17 ;  /* 0x000000ffff097224 */ /* 0x000fe200078e0a11 */
[----:B------:R-:W-:Y:S02]  /*0460*/  LOP3.LUT R11, R8, 0x1, RZ, 0xc0, !PT ;  /* 0x00000001080b7812 */ /* 0x000fe400078ec0ff */
[----:B------:R-:W-:Y:S01]  /*0470*/  LOP3.LUT R19, R10, 0x1ffffffc, RZ, 0xc0, !PT ;  /* 0x1ffffffc0a137812 */ /* 0x000fe200078ec0ff */
[----:B-1----:R-:W1:Y:S01]  /*0480*/  @P0 LDC R2, c[0x0][0x228] ;  /* 0x00008a00ff020b82 */ /* 0x002e620000000800 */
[----:B------:R-:W-:Y:S01]  /*0490*/  SHF.R.S32.HI R10, RZ, 0x2, R10 ;  /* 0x00000002ff0a7819 */ /* 0x000fe2000001140a */
[----:B------:R-:W-:Y:S01]  /*04a0*/  IMAD.MOV R11, RZ, RZ, -R11 ;  /* 0x000000ffff0b7224 */ /* 0x000fe200078e0a0b */
[----:B------:R-:W-:Y:S01]  /*04b0*/  SHF.R.S32.HI R17, RZ, 0x1f, R15 ;  /* 0x0000001fff117819 */ /* 0x000fe2000001140f */
[C---:B------:R-:W-:Y:S01]  /*04c0*/  IMAD.IADD R19, R8.reuse, 0x1, -R19 ;  /* 0x0000000108137824 */ /* 0x040fe200078e0a13 */
[----:B------:R-:W-:Y:S01]  /*04d0*/  LOP3.LUT R8, R8, 0x10, RZ, 0xc0, !PT ;  /* 0x0000001008087812 */ /* 0x000fe200078ec0ff */
[----:B------:R-:W-:Y:S01]  /*04e0*/  IMAD.SHL.U32 R21, R10, 0x4, RZ ;  /* 0x000000040a157824 */ /* 0x000fe200078e00ff */
[----:B------:R-:W-:Y:S01]  /*04f0*/  SHF.R.S32.HI R15, RZ, 0x1f, R9 ;  /* 0x0000001fff0f7819 */ /* 0x000fe20000011409 */
[----:B------:R-:W2:Y:S01]  /*0500*/  @P0 LDC R3, c[0x0][0x22c] ;  /* 0x00008b00ff030b82 */ /* 0x000ea20000000800 */
[----:B------:R-:W-:Y:S01]  /*0510*/  SHF.R.S32.HI R9, RZ, 0x1f, R10 ;  /* 0x0000001fff097819 */ /* 0x000fe2000001140a */
[----:B------:R-:W-:Y:S01]  /*0520*/  IMAD.MOV R8, RZ, RZ, -R8 ;  /* 0x000000ffff087224 */ /* 0x000fe200078e0a08 */
[----:B------:R-:W-:Y:S01]  /*0530*/  LOP3.LUT R18, R11, 0x80008000, RZ, 0xc0, !PT ;  /* 0x800080000b127812 */ /* 0x000fe200078ec0ff */
[----:B------:R-:W-:Y:S01]  /*0540*/  IMAD.SHL.U32 R19, R19, 0x8, RZ ;  /* 0x0000000813137824 */ /* 0x000fe200078e00ff */
[----:B------:R-:W-:-:S02]  /*0550*/  LOP3.LUT R17, R17, 0x80008000, RZ, 0xc0, !PT ;  /* 0x8000800011117812 */ /* 0x000fc400078ec0ff */
[----:B------:R-:W-:Y:S01]  /*0560*/  SHF.R.S32.HI R20, RZ, 0x1f, R8 ;  /* 0x0000001fff147819 */ /* 0x000fe20000011408 */
[----:B------:R-:W-:Y:S01]  /*0570*/  VIADD R23, R19, 0x4 ;  /* 0x0000000413177836 */ /* 0x000fe20000000000 */
[----:B------:R-:W-:Y:S02]  /*0580*/  LOP3.LUT R15, R15, 0x80008000, RZ, 0xc0, !PT ;  /* 0x800080000f0f7812 */ /* 0x000fe400078ec0ff */
[----:B------:R-:W-:Y:S02]  /*0590*/  LOP3.LUT R20, R20, 0x80008000, RZ, 0xc0, !PT ;  /* 0x8000800014147812 */ /* 0x000fe400078ec0ff */
[----:B---3--:R-:W-:-:S07]  /*05a0*/  SHF.L.U64.HI R22, R10, 0x2, R9 ;  /* 0x000000020a167819 */ /* 0x008fce0000010209 */
.L_x_37:
[----:B------:R-:W-:Y:S01]  /*05b0*/  ISETP.GE.AND P2, PT, R0, R13, PT ;  /* 0x0000000d0000720c */ /* 0x000fe20003f46270 */
[----:B------:R-:W-:-:S05]  /*05c0*/  VIADD R12, R12, 0x20000 ;  /* 0x000200000c0c7836 */ /* 0x000fca0000000000 */
[----:B------:R-:W-:-:S07]  /*05d0*/  ISETP.GE.AND P1, PT, R12, R13, PT ;  /* 0x0000000d0c00720c */ /* 0x000fce0003f26270 */
[----:B------:R-:W-:Y:S06]  /*05e0*/  @P2 BRA `(.L_x_35) ;  /* 0x0000000400102947 */ /* 0x000fec0003800000 */
[----:B------:R-:W-:-:S04]  /*05f0*/  SHF.R.S32.HI R9, RZ, 0x1f, R0 ;  /* 0x0000001fff097819 */ /* 0x000fc80000011400 */
[-C--:B------:R-:W-:Y:S02]  /*0600*/  LEA.HI R9, R9, R0.reuse, RZ, 0x5 ;  /* 0x0000000009097211 */ /* 0x080fe400078f28ff */
[----:B------:R-:W-:Y:S02]  /*0610*/  LEA.HI R8, R0, R0, RZ, 0x1 ;  /* 0x0000000000087211 */ /* 0x000fe400078f08ff */
[----:B------:R-:W-:Y:S02]  /*0620*/  LEA.HI.SX32 R9, R9, R14, 0x1b ;  /* 0x0000000e09097211 */ /* 0x000fe400078fdaff */
[----:B------:R-:W-:-:S03]  /*0630*/  SHF.R.S32.HI R8, RZ, 0x1, R8 ;  /* 0x00000001ff087819 */ /* 0x000fc60000011408 */
[----:B0-----:R-:W-:Y:S01]  /*0640*/  IMAD.WIDE R10, R9, 0x2, R4 ;  /* 0x00000002090a7825 */ /* 0x001fe200078e0204 */
[--C-:B------:R-:W-:Y:S02]  /*0650*/  SHF.R.S32.HI R9, RZ, 0x1f, R8.reuse ;  /* 0x0000001fff097819 */ /* 0x100fe40000011408 */
[----:B-1----:R-:W-:-:S03]  /*0660*/  IADD3 R8, P2, P3, R21, R2, R8 ;  /* 0x0000000215087210 */ /* 0x002fc60007b5e008 */
[----:B------:R0:W5:Y:S01]  /*0670*/  LDG.E.U16.CONSTANT R10, desc[UR6][R10.64] ;  /* 0x000000060a0a7981 */ /* 0x000162000c1e9500 */
[----:B--2---:R-:W-:Y:S01]  /*0680*/  IADD3.X R9, R22, R3, R9, P2, P3 ;  /* 0x0000000316097210 */ /* 0x004fe200017e6409 */
[----:B------:R-:W-:Y:S08]  /*0690*/  @!P0 BRA `(.L_x_36) ;  /* 0x0000000000748947 */ /* 0x000ff00003800000 */
[----:B------:R-:W0:Y:S02]  /*06a0*/  LDG.E.CONSTANT R8, desc[UR6][R8.64] ;  /* 0x0000000608087981 */ /* 0x000e24000c1e9900 */
[----:B0-----:R-:W-:-:S04]  /*06b0*/  SHF.R.U32.HI R11, RZ, R23, R8 ;  /* 0x00000017ff0b7219 */ /* 0x001fc80000011608 */
[----:B------:R-:W-:Y:S02]  /*06c0*/  LOP3.LUT R24, R11, 0xf, RZ, 0xc0, !PT ;  /* 0x0000000f0b187812 */ /* 0x000fe400078ec0ff */
[----:B------:R-:W-:-:S03]  /*06d0*/  SHF.R.U32.HI R11, RZ, R19, R8 ;  /* 0x00000013ff0b7219 */ /* 0x000fc60000011608 */
[----:B------:R-:W-:Y:S01]  /*06e0*/  VIADD R24, R24, 0xfffffff8 ;  /* 0xfffffff818187836 */ /* 0x000fe20000000000 */
[----:B------:R-:W-:-:S05]  /*06f0*/  LOP3.LUT R11, R11, 0xf, RZ, 0xc0, !PT ;  /* 0x0000000f0b0b7812 */ /* 0x000fca00078ec0ff */
[----:B------:R-:W-:Y:S01]  /*0700*/  VIADD R11, R11, 0xfffffff8 ;  /* 0xfffffff80b0b7836 */ /* 0x000fe20000000000 */
        /* <DEDUP_REMOVED lines=22> */
.L_x_36:
        /* <DEDUP_REMOVED lines=28> */
.L_x_35:
[----:B---34-:R-:W-:Y:S01]  /*0a30*/  IADD3 R6, P2, R6, 0x40000, RZ ;  /* 0x0004000006067810 */ /* 0x018fe20007f5e0ff */
[----:B------:R-:W-:-:S04]  /*0a40*/  VIADD R0, R0, 0x20000 ;  /* 0x0002000000007836 */ /* 0x000fc80000000000 */
[----:B------:R-:W-:Y:S01]  /*0a50*/  IMAD.X R7, RZ, RZ, R7, P2 ;  /* 0x000000ffff077224 */ /* 0x000fe200010e0607 */
[----:B------:R-:W-:Y:S07]  /*0a60*/  @!P1 BRA `(.L_x_37) ;  /* 0xfffffff800d09947 */ /* 0x000fee000383ffff */
[----:B------:R-:W-:Y:S05]  /*0a70*/  EXIT ;  /* 0x000000000000794d */ /* 0x000fea0003800000 */
.L_x_38:
        /* <DEDUP_REMOVED lines=16> */
.L_x_90:


//--------------------- .text._Z19fp16_to_q_kv_kernelILi8ELi8EEvPK6__halfPhPS0_S2_S3_S4_iii --------------------------
	.section	.text._Z19fp16_to_q_kv_kernelILi8ELi8EEvPK6__halfPhPS0_S2_S3_S4_iii,"ax",@progbits
	.align	128
        .global         _Z19fp16_to_q_kv_kernelILi8ELi8EEvPK6__halfPhPS0_S2_S3_S4_iii
        .type           _Z19fp16_to_q_kv_kernelILi8ELi8EEvPK6__halfPhPS0_S2_S3_S4_iii,@function
        .size           _Z19fp16_to_q_kv_kernelILi8ELi8EEvPK6__halfPhPS0_S2_S3_S4_iii,(.L_x_91 - _Z19fp16_to_q_kv_kernelILi8ELi8EEvPK6__halfPhPS0_S2_S3_S4_iii)
        .other          _Z19fp16_to_q_kv_kernelILi8ELi8EEvPK6__halfPhPS0_S2_S3_S4_iii,@"STO_CUDA_ENTRY STV_DEFAULT"
_Z19fp16_to_q_kv_kernelILi8ELi8EEvPK6__halfPhPS0_S2_S3_S4_iii:
.text._Z19fp16_to_q_kv_kernelILi8ELi8EEvPK6__halfPhPS0_S2_S3_S4_iii:
[----:B------:R-:W-:Y:S01]  /*0000*/  LDC R1, c[0x0][0x28] ;  /* 0x00000a00ff017b82 */ /* 0x000fe20000000800 */
[----:B------:R-:W0:Y:S07]  /*0010*/  S2R R0, SR_CTAID.Z ;  /* 0x0000000000007919 */ /* 0x000e2e0000002700 */
[----:B------:R-:W1:Y:S01]  /*0020*/  LDC.64 R4, c[0x0][0x228] ;  /* 0x00008a00ff047b82 */ /* 0x000e620000000a00 */
[----:B------:R-:W-:Y:S01]  /*0030*/  ULDC.64 UR8, c[0x0][0x208] ;  /* 0x0000820000087ab9 */ /* 0x000fe20000000a00 */
[----:B------:R-:W2:Y:S01]  /*0040*/  S2R R8, SR_CTAID.X ;  /* 0x0000000000087919 */ /* 0x000ea20000002500 */
[----:B------:R-:W3:Y:S05]  /*0050*/  S2R R3, SR_CTAID.Y ;  /* 0x0000000000037919 */ /* 0x000eea0000002600 */
[----:B------:R-:W2:Y:S08]  /*0060*/  LDC R7, c[0x0][0x244] ;  /* 0x00009100ff077b82 */ /* 0x000eb00000000800 */
[----:B------:R-:W3:Y:S01]  /*0070*/  LDC R2, c[0x0][0x248] ;  /* 0x00009200ff027b82 */ /* 0x000ee20000000800 */
[----:B0-----:R-:W-:-:S04]  /*0080*/  LOP3.LUT R0, R0, 0x1, RZ, 0xc0, !PT ;  /* 0x0000000100007812 */ /* 0x001fc800078ec0ff */
[----:B------:R-:W-:Y:S01]  /*0090*/  ISETP.NE.U32.AND P0, PT, R0, 0x1, PT ;  /* 0x000000010000780c */ /* 0x000fe20003f05070 */
[----:B--2---:R-:W-:Y:S01]  /*00a0*/  IMAD R8, R8, 0x200, R7 ;  /* 0x0000020008087824 */ /* 0x004fe200078e0207 */
[----:B------:R-:W0:Y:S03]  /*00b0*/  S2R R0, SR_TID.X ;  /* 0x0000000000007919 */ /* 0x000e260000002100 */
[----:B---3--:R-:W-:-:S08]  /*00c0*/  IMAD R8, R3, R2, R8 ;  /* 0x0000000203087224 */ /* 0x008fd000078e0208 */
[----:B-1----:R-:W1:Y:S08]  /*00d0*/  @P0 LDC R4, c[0x0][0x210] ;  /* 0x00008400ff040b82 */ /* 0x002e700000000800 */
[----:B------:R-:W2:Y:S01]  /*00e0*/  @P0 LDC R5, c[0x0][0x214] ;  /* 0x00008500ff050b82 */ /* 0x000ea20000000800 */
[----:B-1----:R-:W-:Y:S02]  /*00f0*/  IMAD.MOV.U32 R2, RZ, RZ, R4 ;  /* 0x000000ffff027224 */ /* 0x002fe400078e0004 */
[----:B--2---:R-:W-:-:S05]  /*0100*/  IMAD.MOV.U32 R3, RZ, RZ, R5 ;  /* 0x000000ffff037224 */ /* 0x004fca00078e0005 */
[----:B------:R-:W1:Y:S08]  /*0110*/  LDC.64 R4, c[0x0][0x238] ;  /* 0x00008e00ff047b82 */ /* 0x000e700000000a00 */
[----:B------:R-:W2:Y:S01]  /*0120*/  S2UR UR6, SR_CgaCtaId ;  /* 0x00000000000679c3 */ /* 0x000ea20000008800 */
[----:B------:R-:W-:Y:S01]  /*0130*/  IMAD.WIDE R2, R8, 0x2, R2 ;  /* 0x0000000208027825 */ /* 0x000fe200078e0202 */
[----:B------:R-:W-:-:S06]  /*0140*/  UMOV UR4, 0x400 ;  /* 0x0000040000047882 */ /* 0x000fcc0000000000 */
[----:B-1----:R-:W1:Y:S08]  /*0150*/  @P0 LDC R4, c[0x0][0x220] ;  /* 0x00008800ff040b82 */ /* 0x002e700000000800 */
[----:B------:R-:W3:Y:S01]  /*0160*/  @P0 LDC R5, c[0x0][0x224] ;  /* 0x00008900ff050b82 */ /* 0x000ee20000000800 */
[----:B------:R-:W-:Y:S01]  /*0170*/  UIADD3 UR5, UR4, 0x200, URZ ;  /* 0x0000020004057890 */ /* 0x000fe2000fffe03f */
[----:B0-----:R-:W-:Y:S01]  /*0180*/  IMAD.WIDE R2, R0, 0x4, R2 ;  /* 0x0000000400027825 */ /* 0x001fe200078e0202 */
[----:B--2---:R-:W-:-:S02]  /*0190*/  ULEA UR4, UR6, UR4, 0x18 ;  /* 0x0000000406047291 */ /* 0x004fc4000f8ec03f */
[----:B------:R-:W-:Y:S02]  /*01a0*/  ULEA UR5, UR6, UR5, 0x18 ;  /* 0x0000000506057291 */ /* 0x000fe4000f8ec03f */
[----:B------:R1:W5:Y:S01]  /*01b0*/  LDG.E.CONSTANT R6, desc[UR8][R2.64] ;  /* 0x0000000802067981 */ /* 0x000362000c1e9900 */
[----:B------:R-:W-:Y:S02]  /*01c0*/  SHF.R.S32.HI R9, RZ, 0x1f, R0 ;  /* 0x0000001fff097819 */ /* 0x000fe40000011400 */
[----:B------:R-:W-:Y:S02]  /*01d0*/  SHF.R.S32.HI R11, RZ, 0x1f, R8 ;  /* 0x0000001fff0b7819 */ /* 0x000fe40000011408 */
[C---:B------:R-:W-:Y:S01]  /*01e0*/  LEA R10, R0.reuse, UR5, 0x4 ;  /* 0x00000005000a7c11 */ /* 0x040fe2000f8e20ff */
[----:B-1----:R-:W-:Y:S01]  /*01f0*/  IMAD.MOV.U32 R2, RZ, RZ, R4 ;  /* 0x000000ffff027224 */ /* 0x002fe200078e0004 */
[----:B------:R-:W-:Y:S01]  /*0200*/  LEA R4, R0, UR4, 0x4 ;  /* 0x0000000400047c11 */ /* 0x000fe2000f8e20ff */
[----:B---3--:R-:W-:Y:S01]  /*0210*/  IMAD.MOV.U32 R3, RZ, RZ, R5 ;  /* 0x000000ffff037224 */ /* 0x008fe200078e0005 */
[----:B------:R-:W-:Y:S06]  /*0220*/  @P0 BRA `(.L_x_39) ;  /* 0x0000000400b40947 */ /* 0x000fec0003800000 */
[----:B-----5:R-:W0:Y:S01]  /*0230*/  SHFL.BFLY PT, R7, R6, 0x1, 0x1f ;  /* 0x0c201f0006077f89 */ /* 0x020e2200000e0000 */
[----:B------:R-:W-:-:S05]  /*0240*/  LOP3.LUT R5, R0, 0x1, RZ, 0xc0, !PT ;  /* 0x0000000100057812 */ /* 0x000fca00078ec0ff */
[----:B------:R-:W-:-:S05]  /*0250*/  IMAD.MOV R13, RZ, RZ, -R5 ;  /* 0x000000ffff0d7224 */ /* 0x000fca00078e0a05 */
[----:B------:R-:W-:Y:S02]  /*0260*/  LOP3.LUT R12, R6, 0x80008000, R13, 0x78, !PT ;  /* 0x80008000060c7812 */ /* 0x000fe400078e780d */
[----:B------:R-:W-:-:S05]  /*0270*/  LOP3.LUT R13, R0, 0x2, RZ, 0xc0, !PT ;  /* 0x00000002000d7812 */ /* 0x000fca00078ec0ff */
[----:B------:R-:W-:-:S05]  /*0280*/  IMAD.MOV R13, RZ, RZ, -R13 ;  /* 0x000000ffff0d7224 */ /* 0x000fca00078e0a0d */
[----:B------:R-:W-:Y:S01]  /*0290*/  SHF.R.S32.HI R14, RZ, 0x1f, R13 ;  /* 0x0000001fff0e7819 */ /* 0x000fe2000001140d */
[----:B0-----:R-:W-:-:S07]  /*02a0*/  HFMA2.MMA R7, R12, 1, 1, R7 ;  /* 0x3c003c000c077835 */ /* 0x001fce0000000007 */
[----:B------:R-:W0:Y:S03]  /*02b0*/  SHFL.BFLY PT, R12, R7, 0x2, 0x1f ;  /* 0x0c401f00070c7f89 */ /* 0x000e2600000e0000 */
[----:B------:R-:W-:-:S05]  /*02c0*/  LOP3.LUT R13, R7, 0x80008000, R14, 0x78, !PT ;  /* 0x80008000070d7812 */ /* 0x000fca00078e780e */
[----:B0-----:R-:W-:Y:S01]  /*02d0*/  HADD2 R12, R13, R12 ;  /* 0x0000000c0d0c7230 */ /* 0x001fe20000000000 */
[----:B------:R-:W-:-:S04]  /*02e0*/  LOP3.LUT R13, R0, 0x4, RZ, 0xc0, !PT ;  /* 0x00000004000d7812 */ /* 0x000fc800078ec0ff */
[----:B------:R-:W0:Y:S01]  /*02f0*/  SHFL.BFLY PT, R6, R12, 0x4, 0x1f ;  /* 0x0c801f000c067f89 */ /* 0x000e2200000e0000 */
[----:B------:R-:W-:-:S05]  /*0300*/  IMAD.MOV R13, RZ, RZ, -R13 ;  /* 0x000000ffff0d7224 */ /* 0x000fca00078e0a0d */
[----:B------:R-:W-:-:S04]  /*0310*/  SHF.R.S32.HI R13, RZ, 0x1f, R13 ;  /* 0x0000001fff0d7819 */ /* 0x000fc8000001140d */
[----:B------:R-:W-:-:S06]  /*0320*/  LOP3.LUT R13, R12, 0x80008000, R13, 0x78, !PT ;  /* 0x800080000c0d7812 */ /* 0x000fcc00078e780d */
[----:B0-----:R-:W-:Y:S01]  /*0330*/  HFMA2.MMA R6, R13, 1, 1, R6 ;  /* 0x3c003c000d067835 */ /* 0x001fe20000000006 */
[----:B------:R-:W-:-:S05]  /*0340*/  LOP3.LUT R13, R0, 0x8, RZ, 0xc0, !PT ;  /* 0x00000008000d7812 */ /* 0x000fca00078ec0ff */
[----:B------:R-:W-:Y:S01]  /*0350*/  IMAD.MOV R13, RZ, RZ, -R13 ;  /* 0x000000ffff0d7224 */ /* 0x000fe200078e0a0d */
[----:B------:R-:W0:Y:S04]  /*0360*/  SHFL.BFLY PT, R7, R6, 0x8, 0x1f ;  /* 0x0d001f0006077f89 */ /* 0x000e2800000e0000 */
[----:B------:R-:W-:-:S04]  /*0370*/  SHF.R.S32.HI R13, RZ, 0x1f, R13 ;  /* 0x0000001fff0d7819 */ /* 0x000fc8000001140d */
[----:B------:R-:W-:Y:S02]  /*0380*/  LOP3.LUT R14, R6, 0x80008000, R13, 0x78, !PT ;  /* 0x80008000060e7812 */ /* 0x000fe400078e780d */
[----:B------:R-:W-:-:S05]  /*0390*/  LOP3.LUT R13, R0, 0x10, RZ, 0xc0, !PT ;  /* 0x00000010000d7812 */ /* 0x000fca00078ec0ff */
[----:B------:R-:W-:Y:S02]  /*03a0*/  IMAD.MOV R13, RZ, RZ, -R13 ;  /* 0x000000ffff0d7224 */ /* 0x000fe400078e0a0d */
[----:B0-----:R-:W-:-:S03]  /*03b0*/  HADD2 R7, R14, R7 ;  /* 0x000000070e077230 */ /* 0x001fc60000000000 */
[----:B------:R-:W-:Y:S02]  /*03c0*/  SHF.R.S32.HI R14, RZ, 0x1f, R13 ;  /* 0x0000001fff0e7819 */ /* 0x000fe4000001140d */
[----:B------:R-:W0:Y:S02]  /*03d0*/  SHFL.BFLY PT, R12, R7, 0x10, 0x1f ;  /* 0x0e001f00070c7f89 */ /* 0x000e2400000e0000 */
[----:B------:R-:W-:-:S06]  /*03e0*/  LOP3.LUT R13, R7, 0x80008000, R14, 0x78, !PT ;  /* 0x80008000070d7812 */ /* 0x000fcc00078e780e */
[----:B0-----:R-:W-:-:S10]  /*03f0*/  HFMA2.MMA R12, R13, 1, 1, R12 ;  /* 0x3c003c000d0c7835 */ /* 0x001fd4000000000c */
[----:B------:R-:W-:Y:S01]  /*0400*/  HMNMX2 R6, |R12|.H0_H0, |R12|.H1_H1, !PT ;  /* 0x7000000c0c067240 */ /* 0x000fe20007800a00 */
[--C-:B------:R-:W-:Y:S02]  /*0410*/  HADD2.F32 R15, -RZ, R12.reuse.H0_H0 ;  /* 0x2000000cff0f7230 */ /* 0x100fe40000004100 */
[----:B------:R-:W-:Y:S02]  /*0420*/  HADD2.F32 R17, -RZ, R12.H1_H1 ;  /* 0x3000000cff117230 */ /* 0x000fe40000004100 */
[----:B------:R-:W0:Y:S02]  /*0430*/  SHFL.BFLY PT, R13, R6, 0x8, 0x1f ;  /* 0x0d001f00060d7f89 */ /* 0x000e2400000e0000 */
[----:B0-----:R-:W-:-:S05]  /*0440*/  HMNMX2 R13, R6.H0_H0, R13.H0_H0, !PT ;  /* 0x2000000d060d7240 */ /* 0x001fca0007800800 */
[----:B------:R-:W0:Y:S02]  /*0450*/  SHFL.BFLY PT, R14, R13, 0x4, 0x1f ;  /* 0x0c801f000d0e7f89 */ /* 0x000e2400000e0000 */
[----:B0-----:R-:W-:-:S05]  /*0460*/  HMNMX2 R14, R13.H0_H0, R14.H0_H0, !PT ;  /* 0x2000000e0d0e7240 */ /* 0x001fca0007800800 */
[----:B------:R-:W0:Y:S02]  /*0470*/  SHFL.BFLY PT, R7, R14, 0x2, 0x1f ;  /* 0x0c401f000e077f89 */ /* 0x000e2400000e0000 */
[----:B0-----:R-:W-:-:S05]  /*0480*/  HMNMX2 R7, R14.H0_H0, R7.H0_H0, !PT ;  /* 0x200000070e077240 */ /* 0x001fca0007800800 */
[----:B------:R-:W0:Y:S02]  /*0490*/  SHFL.BFLY PT, R16, R7, 0x1, 0x1f ;  /* 0x0c201f0007107f89 */ /* 0x000e2400000e0000 */
[----:B0-----:R-:W-:Y:S01]  /*04a0*/  HMNMX2 R6, R7.H0_H0, R16.H0_H0, !PT ;  /* 0x2000001007067240 */ /* 0x001fe20007800800 */
[----:B------:R-:W-:-:S04]  /*04b0*/  IMAD.MOV.U32 R7, RZ, RZ, 0x5800 ;  /* 0x00005800ff077424 */ /* 0x000fc800078e00ff */
[----:B------:R-:W-:-:S04]  /*04c0*/  HADD2.F32 R16, -RZ, R6.H0_H0 ;  /* 0x20000006ff107230 */ /* 0x000fc80000004100 */
[----:B------:R-:W0:Y:S02]  /*04d0*/  MUFU.RCP R18, R16 ;  /* 0x0000001000127308 */ /* 0x000e240000001000 */
[----:B0-----:R-:W-:Y:S01]  /*04e0*/  FMUL.FTZ R13, R15, R18 ;  /* 0x000000120f0d7220 */ /* 0x001fe20000410000 */
[----:B------:R-:W-:-:S04]  /*04f0*/  FMUL.FTZ R20, R18, R17 ;  /* 0x0000001112147220 */ /* 0x000fc80000410000 */
[----:B------:R-:W-:Y:S02]  /*0500*/  F2FP.F16.F32.PACK_AB R12, RZ, R13 ;  /* 0x0000000dff0c723e */ /* 0x000fe400000000ff */
[----:B------:R-:W-:-:S03]  /*0510*/  F2FP.F16.F32.PACK_AB R14, RZ, R20 ;  /* 0x00000014ff0e723e */ /* 0x000fc600000000ff */
[C---:B------:R-:W-:Y:S02]  /*0520*/  HSETP2.GEU.AND P3, PT, |R12|.reuse.H0_H0, 8.523464202880859375e-06, 8.523464202880859375e-06, PT ;  /* 0x008f008f0c007434 */ /* 0x040fe40003f6ea00 */
[----:B------:R-:W-:Y:S02]  /*0530*/  HSETP2.GT.AND P2, PT, |R12|.H0_H0, RZ.H0_H0, PT ;  /* 0x200000ff0c007234 */ /* 0x000fe40003f44a00 */
[C---:B------:R-:W-:Y:S02]  /*0540*/  HSETP2.GEU.AND P0, PT, |R14|.reuse.H0_H0, 8.523464202880859375e-06, 8.523464202880859375e-06, PT ;  /* 0x008f008f0e007434 */ /* 0x040fe40003f0ea00 */
[----:B------:R-:W-:Y:S02]  /*0550*/  HSETP2.GT.AND P1, PT, |R14|.H0_H0, RZ.H0_H0, PT ;  /* 0x200000ff0e007234 */ /* 0x000fe40003f24a00 */
[----:B------:R-:W-:-:S03]  /*0560*/  PLOP3.LUT P2, PT, P3, P2, PT, 0xa2, 0x0 ;  /* 0x000000000000781c */ /* 0x000fc60001f45472 */
[----:B------:R-:W-:Y:S02]  /*0570*/  PLOP3.LUT P0, PT, P0, P1, PT, 0xa2, 0x0 ;  /* 0x000000000000781c */ /* 0x000fe40000703472 */
[----:B------:R-:W-:-:S08]  /*0580*/  LOP3.LUT P1, RZ, R0, 0xf, RZ, 0xc0, !PT ;  /* 0x0000000f00ff7812 */ /* 0x000fd0000782c0ff */
[----:B------:R-:W-:-:S03]  /*0590*/  @!P2 FFMA.FTZ R15, -R16, R13, R15 ;  /* 0x0000000d100fa223 */ /* 0x000fc6000001010f */
[----:B------:R-:W-:Y:S01]  /*05a0*/  @!P0 FFMA.FTZ R17, -R16, R20, R17 ;  /* 0x0000001410118223 */ /* 0x000fe20000010111 */
[C---:B------:R-:W-:Y:S01]  /*05b0*/  @!P2 FFMA.FTZ R15, R18.reuse, R15, R13 ;  /* 0x0000000f120fa223 */ /* 0x040fe2000001000d */
[----:B------:R-:W-:Y:S02]  /*05c0*/  @!P1 HMUL2 R16, R6.H0_H0, 0.0078125, 0.0078125 ;  /* 0x2000200006109832 */ /* 0x000fe40000000800 */
[----:B------:R-:W-:Y:S02]  /*05d0*/  @!P0 FFMA.FTZ R17, R18, R17, R20 ;  /* 0x0000001112118223 */ /* 0x000fe40000010014 */
[----:B------:R-:W-:Y:S02]  /*05e0*/  @!P2 F2FP.F16.F32.PACK_AB R12, RZ, R15 ;  /* 0x0000000fff0ca23e */ /* 0x000fe400000000ff */
[----:B------:R-:W-:Y:S02]  /*05f0*/  ISETP.NE.AND P2, PT, R5, RZ, PT ;  /* 0x000000ff0500720c */ /* 0x000fe40003f45270 */
[----:B------:R-:W-:-:S02]  /*0600*/  @!P0 F2FP.F16.F32.PACK_AB R14, RZ, R17 ;  /* 0x00000011ff0e823e */ /* 0x000fc400000000ff */
[----:B------:R-:W-:Y:S02]  /*0610*/  @!P1 SHF.R.S32.HI R17, RZ, 0x1f, R0 ;  /* 0x0000001fff119819 */ /* 0x000fe40000011400 */
[----:B------:R-:W-:Y:S01]  /*0620*/  PRMT R12, R12, 0x5410, R14 ;  /* 0x000054100c0c7816 */ /* 0x000fe2000000000e */
[----:B------:R-:W-:Y:S01]  /*0630*/  IMAD.MOV.U32 R14, RZ, RZ, 0x55555555 ;  /* 0x55555555ff0e7424 */ /* 0x000fe200078e00ff */
[-C--:B------:R-:W-:Y:S02]  /*0640*/  @!P1 LEA.HI R17, R17, R0.reuse, RZ, 0x4 ;  /* 0x0000000011119211 */ /* 0x080fe400078f20ff */
[C---:B------:R-:W-:Y:S01]  /*0650*/  ISETP.GT.AND P0, PT, R0.reuse, 0x1f, PT ;  /* 0x0000001f0000780c */ /* 0x040fe20003f04270 */
[----:B------:R-:W-:Y:S01]  /*0660*/  HFMA2 R7, R12, R7.H0_H0, 128, 128 ;  /* 0x580058000c077431 */ /* 0x000fe20000040007 */
[----:B------:R-:W-:Y:S02]  /*0670*/  @!P1 SHF.R.S32.HI R17, RZ, 0x4, R17 ;  /* 0x00000004ff119819 */ /* 0x000fe40000011411 */
[----:B------:R-:W-:Y:S01]  /*0680*/  @!P2 LEA.HI R5, R0, R0, RZ, 0x1 ;  /* 0x000000000005a211 */ /* 0x000fe200078f08ff */
[----:B------:R-:W0:Y:S01]  /*0690*/  F2I.F16.NTZ R13, R7.H1 ;  /* 0x10000007000d7305 */ /* 0x000e220000103100 */
[----:B------:R-:W-:-:S03]  /*06a0*/  @!P1 LEA R17, R17, UR5, 0x1 ;  /* 0x0000000511119c11 */ /* 0x000fc6000f8e08ff */
[----:B------:R-:W-:-:S04]  /*06b0*/  @!P2 IMAD.SHL.U32 R5, R5, 0x2, RZ ;  /* 0x000000020505a824 */ /* 0x000fc800078e00ff */
[----:B------:R-:W1:Y:S01]  /*06c0*/  F2I.F16.NTZ R12, R7 ;  /* 0x00000007000c7305 */ /* 0x000e620000103100 */
[----:B0-----:R-:W-:-:S04]  /*06d0*/  I2FP.F32.S32 R13, R13 ;  /* 0x0000000d000d7245 */ /* 0x001fc80000201400 */
[----:B------:R-:W-:Y:S02]  /*06e0*/  FMNMX.FTZ R13, R13, 255, PT ;  /* 0x437f00000d0d7809 */ /* 0x000fe40003810000 */
[----:B-1----:R-:W-:Y:S02]  /*06f0*/  I2FP.F32.S32 R12, R12 ;  /* 0x0000000c000c7245 */ /* 0x002fe40000201400 */
[----:B------:R-:W-:Y:S02]  /*0700*/  FMNMX.FTZ R13, RZ, R13, !PT ;  /* 0x0000000dff0d7209 */ /* 0x000fe40007810000 */
[----:B------:R-:W-:-:S04]  /*0710*/  FMNMX.FTZ R12, R12, 255, PT ;  /* 0x437f00000c0c7809 */ /* 0x000fc80003810000 */
[----:B------:R-:W-:Y:S01]  /*0720*/  FMNMX.FTZ R12, RZ, R12, !PT ;  /* 0x0000000cff0c7209 */ /* 0x000fe20007810000 */
[----:B------:R-:W0:Y:S08]  /*0730*/  F2I.FTZ.TRUNC.NTZ R13, R13 ;  /* 0x0000000d000d7305 */ /* 0x000e30000021f100 */
[----:B------:R-:W1:Y:S01]  /*0740*/  F2I.FTZ.TRUNC.NTZ R12, R12 ;  /* 0x0000000c000c7305 */ /* 0x000e62000021f100 */
[----:B0-----:R-:W-:-:S05]  /*0750*/  IMAD.SHL.U32 R15, R13, 0x100, RZ ;  /* 0x000001000d0f7824 */ /* 0x001fca00078e00ff */
[----:B-1----:R-:W-:-:S05]  /*0760*/  LOP3.LUT R15, R15, R12, RZ, 0xfc, !PT ;  /* 0x0000000c0f0f7212 */ /* 0x002fca00078efcff */
[----:B------:R-:W0:Y:S01]  /*0770*/  SHFL.DOWN PT, R7, R15, 0x1, 0x1f ;  /* 0x08201f000f077f89 */ /* 0x000e2200000e0000 */
[----:B------:R-:W-:Y:S01]  /*0780*/  @!P2 LOP3.LUT R14, R5, 0xfffffffc, RZ, 0xc0, !PT ;  /* 0xfffffffc050ea812 */ /* 0x000fe200078ec0ff */
[----:B0-----:R-:W-:-:S05]  /*0790*/  IMAD.U32 R6, R7, 0x10000, RZ ;  /* 0x0001000007067824 */ /* 0x001fca00078e00ff */
[----:B------:R-:W-:-:S05]  /*07a0*/  LOP3.LUT R15, R6, R15, RZ, 0xfc, !PT ;  /* 0x0000000f060f7212 */ /* 0x000fca00078efcff */
[----:B------:R-:W-:Y:S01]  /*07b0*/  @!P2 STS [R14+UR4], R15 ;  /* 0x0000000f0e00a988 */ /* 0x000fe20008000804 */
[----:B------:R-:W-:-:S03]  /*07c0*/  ULDC.64 UR4, c[0x0][0x230] ;  /* 0x00008c0000047ab9 */ /* 0x000fc60000000a00 */
[----:B------:R-:W-:Y:S01]  /*07d0*/  @!P1 STS.U16 [R17], R16 ;  /* 0x0000001011009388 */ /* 0x000fe20000000400 */
[----:B------:R-:W-:Y:S01]  /*07e0*/  BAR.SYNC.DEFER_BLOCKING 0x0 ;  /* 0x0000000000007b1d */ /* 0x000fe20000010000 */
[----:B------:R-:W-:-:S04]  /*07f0*/  IADD3 R13, P1, R8, UR4, RZ ;  /* 0x00000004080d7c10 */ /* 0x000fc8000ff3e0ff */
[----:B------:R-:W-:Y:S02]  /*0800*/  IADD3.X R11, R11, UR5, RZ, P1, !PT ;  /* 0x000000050b0b7c10 */ /* 0x000fe40008ffe4ff */
[----:B------:R-:W-:-:S04]  /*0810*/  @!P0 LEA R12, P1, R0, R13, 0x4 ;  /* 0x0000000d000c8211 */ /* 0x000fc800078220ff */
[----:B------:R-:W-:Y:S02]  /*0820*/  @!P0 LEA.HI.X R13, R0, R11, R9, 0x4, P1 ;  /* 0x0000000b000d8211 */ /* 0x000fe400008f2409 */
[----:B------:R-:W-:-:S04]  /*0830*/  SHF.R.S32.HI R11, RZ, 0x1f, R8 ;  /* 0x0000001fff0b7819 */ /* 0x000fc80000011408 */
[----:B------:R-:W-:-:S04]  /*0840*/  LEA.HI R11, R11, R8, RZ, 0x5 ;  /* 0x000000080b0b7211 */ /* 0x000fc800078f28ff */
[----:B------:R-:W-:Y:S01]  /*0850*/  SHF.R.S32.HI R11, RZ, 0x5, R11 ;  /* 0x00000005ff0b7819 */ /* 0x000fe2000001140b */
[----:B------:R-:W0:Y:S04]  /*0860*/  @!P0 LDS.128 R4, [R4] ;  /* 0x0000000004048984 */ /* 0x000e280000000c00 */
[----:B------:R-:W-:Y:S01]  /*0870*/  IMAD.WIDE R2, R11, 0x2, R2 ;  /* 0x000000020b027825 */ /* 0x000fe200078e0202 */
[----:B0-----:R0:W-:Y:S01]  /*0880*/  @!P0 STG.E.128.STRONG.SM desc[UR8][R12.64], R4 ;  /* 0x000000040c008986 */ /* 0x0011e2000c10bd08 */
[----:B------:R-:W-:-:S13]  /*0890*/  ISETP.GT.AND P0, PT, R0, 0x1, PT ;  /* 0x000000010000780c */ /* 0x000fda0003f04270 */
[----:B------:R-:W-:Y:S05]  /*08a0*/  @P0 EXIT ;  /* 0x000000000000094d */ /* 0x000fea0003800000 */
[----:B0-----:R-:W0:Y:S01]  /*08b0*/  LDS.128 R4, [R10] ;  /* 0x000000000a047984 */ /* 0x001e220000000c00 */
[----:B------:R-:W-:-:S04]  /*08c0*/  LEA R2, P0, R0, R2, 0x4 ;  /* 0x0000000200027211 */ /* 0x000fc800078020ff */
[----:B------:R-:W-:-:S05]  /*08d0*/  LEA.HI.X R3, R0, R3, R9, 0x4, P0 ;  /* 0x0000000300037211 */ /* 0x000fca00000f2409 */
[----:B0-----:R-:W-:Y:S01]  /*08e0*/  STG.E.128.STRONG.SM desc[UR8][R2.64], R4 ;  /* 0x0000000402007986 */ /* 0x001fe2000c10bd08 */
[----:B------:R-:W-:Y:S05]  /*08f0*/  EXIT ;  /* 0x000000000000794d */ /* 0x000fea0003800000 */
.L_x_39:
        /* <DEDUP_REMOVED lines=53> */
[----:B------:R-:W-:-:S08]  /*0c50*/  ISETP.NE.AND P1, PT, R5, RZ, PT ;  /* 0x000000ff0500720c */ /* 0x000fd00003f25270 */
[----:B------:R-:W-:-:S03]  /*0c60*/  @!P2 FFMA.FTZ R15, -R16, R13, R15 ;  /* 0x0000000d100fa223 */ /* 0x000fc6000001010f */
[----:B------:R-:W-:Y:S01]  /*0c70*/  @!P0 FFMA.FTZ R17, -R16, R20, R17 ;  /* 0x0000001410118223 */ /* 0x000fe20000010111 */
[----:B------:R-:W-:-:S03]  /*0c80*/  @!P2 FFMA.FTZ R15, R18, R15, R13 ;  /* 0x0000000f120fa223 */ /* 0x000fc6000001000d */
[----:B------:R-:W-:Y:S02]  /*0c90*/  @!P0 FFMA.FTZ R17, R18, R17, R20 ;  /* 0x0000001112118223 */ /* 0x000fe40000010014 */
[----:B------:R-:W-:Y:S02]  /*0ca0*/  @!P2 F2FP.F16.F32.PACK_AB R12, RZ, R15 ;  /* 0x0000000fff0ca23e */ /* 0x000fe400000000ff */
[C---:B------:R-:W-:Y:S02]  /*0cb0*/  LOP3.LUT P2, RZ, R0.reuse, 0xf, RZ, 0xc0, !PT ;  /* 0x0000000f00ff7812 */ /* 0x040fe4000784c0ff */
[----:B------:R-:W-:Y:S02]  /*0cc0*/  @!P0 F2FP.F16.F32.PACK_AB R14, RZ, R17 ;  /* 0x00000011ff0e823e */ /* 0x000fe400000000ff */
[----:B------:R-:W-:Y:S02]  /*0cd0*/  ISETP.GT.AND P0, PT, R0, 0x1f, PT ;  /* 0x0000001f0000780c */ /* 0x000fe40003f04270 */
[----:B------:R-:W-:Y:S01]  /*0ce0*/  PRMT R12, R12, 0x5410, R14 ;  /* 0x000054100c0c7816 */ /* 0x000fe2000000000e */
[----:B------:R-:W-:-:S04]  /*0cf0*/  IMAD.MOV.U32 R14, RZ, RZ, 0x55555555 ;  /* 0x55555555ff0e7424 */ /* 0x000fc800078e00ff */
[----:B------:R-:W-:Y:S02]  /*0d00*/  HFMA2 R7, R12, R7.H0_H0, 128, 128 ;  /* 0x580058000c077431 */ /* 0x000fe40000040007 */
[----:B------:R-:W-:Y:S01]  /*0d10*/  @!P2 SHF.R.S32.HI R17, RZ, 0x1f, R0 ;  /* 0x0000001fff11a819 */ /* 0x000fe20000011400 */
[----:B------:R-:W-:Y:S01]  /*0d20*/  @!P2 HMUL2 R5, R6.H0_H0, 0.0078125, 0.0078125 ;  /* 0x200020000605a832 */ /* 0x000fe20000000800 */
[----:B------:R-:W0:Y:S02]  /*0d30*/  F2I.F16.NTZ R13, R7.H1 ;  /* 0x10000007000d7305 */ /* 0x000e240000103100 */
[----:B------:R-:W-:Y:S02]  /*0d40*/  @!P2 LEA.HI R17, R17, R0, RZ, 0x4 ;  /* 0x000000001111a211 */ /* 0x000fe400078f20ff */
[----:B------:R-:W-:Y:S02]  /*0d50*/  PRMT R16, R5, 0x7610, R16 ;  /* 0x0000761005107816 */ /* 0x000fe40000000010 */
[----:B------:R-:W-:-:S02]  /*0d60*/  @!P2 SHF.R.S32.HI R17, RZ, 0x4, R17 ;  /* 0x00000004ff11a819 */ /* 0x000fc40000011411 */
[----:B------:R-:W1:Y:S02]  /*0d70*/  F2I.F16.NTZ R12, R7 ;  /* 0x00000007000c7305 */ /* 0x000e640000103100 */
[----:B------:R-:W-:Y:S02]  /*0d80*/  @!P2 LEA R17, R17, UR5, 0x1 ;  /* 0x000000051111ac11 */ /* 0x000fe4000f8e08ff */
        /* <DEDUP_REMOVED lines=8> */
[----:B0-----:R-:W-:Y:S01]  /*0e10*/  IMAD.SHL.U32 R15, R13, 0x100, RZ ;  /* 0x000001000d0f7824 */ /* 0x001fe200078e00ff */
[----:B------:R-:W-:-:S05]  /*0e20*/  @!P1 LEA.HI R13, R0, R0, RZ, 0x1 ;  /* 0x00000000000d9211 */ /* 0x000fca00078f08ff */
[----:B------:R-:W-:Y:S01]  /*0e30*/  @!P1 IMAD.SHL.U32 R13, R13, 0x2, RZ ;  /* 0x000000020d0d9824 */ /* 0x000fe200078e00ff */
[----:B-1----:R-:W-:-:S05]  /*0e40*/  LOP3.LUT R15, R15, R12, RZ, 0xfc, !PT ;  /* 0x0000000c0f0f7212 */ /* 0x002fca00078efcff */
[----:B------:R-:W0:Y:S01]  /*0e50*/  SHFL.DOWN PT, R7, R15, 0x1, 0x1f ;  /* 0x08201f000f077f89 */ /* 0x000e2200000e0000 */
[----:B------:R-:W-:Y:S01]  /*0e60*/  @!P1 LOP3.LUT R14, R13, 0xfffffffc, RZ, 0xc0, !PT ;  /* 0xfffffffc0d0e9812 */ /* 0x000fe200078ec0ff */
[----:B0-----:R-:W-:-:S05]  /*0e70*/  IMAD.U32 R6, R7, 0x10000, RZ ;  /* 0x0001000007067824 */ /* 0x001fca00078e00ff */
[----:B------:R-:W-:-:S05]  /*0e80*/  LOP3.LUT R15, R6, R15, RZ, 0xfc, !PT ;  /* 0x0000000f060f7212 */ /* 0x000fca00078efcff */
[----:B------:R-:W-:Y:S01]  /*0e90*/  @!P1 STS [R14+UR4], R15 ;  /* 0x0000000f0e009988 */ /* 0x000fe20008000804 */
[----:B------:R-:W-:Y:S02]  /*0ea0*/  ULDC UR4, c[0x0][0x218] ;  /* 0x0000860000047ab9 */ /* 0x000fe40000000800 */
[----:B------:R-:W-:Y:S01]  /*0eb0*/  IADD3 R13, P1, R8, UR4, RZ ;  /* 0x00000004080d7c10 */ /* 0x000fe2000ff3e0ff */
[----:B------:R-:W-:Y:S01]  /*0ec0*/  @!P2 STS.U16 [R17], R16 ;  /* 0x000000101100a388 */ /* 0x000fe20000000400 */
[----:B------:R-:W-:Y:S01]  /*0ed0*/  ULDC UR4, c[0x0][0x21c] ;  /* 0x0000870000047ab9 */ /* 0x000fe20000000800 */
[----:B------:R-:W-:Y:S01]  /*0ee0*/  BAR.SYNC.DEFER_BLOCKING 0x0 ;  /* 0x0000000000007b1d */ /* 0x000fe20000010000 */
[C---:B------:R-:W-:Y:S02]  /*0ef0*/  ISETP.GT.AND P2, PT, R0.reuse, 0x1, PT ;  /* 0x000000010000780c */ /* 0x040fe40003f44270 */
[----:B------:R-:W-:Y:S02]  /*0f00*/  IADD3.X R11, R11, UR4, RZ, P1, !PT ;  /* 0x000000040b0b7c10 */ /* 0x000fe40008ffe4ff */
[----:B------:R-:W-:-:S04]  /*0f10*/  @!P0 LEA R12, P1, R0, R13, 0x4 ;  /* 0x0000000d000c8211 */ /* 0x000fc800078220ff */
[----:B------:R-:W-:Y:S01]  /*0f20*/  @!P0 LEA.HI.X R13, R0, R11, R9, 0x4, P1 ;  /* 0x0000000b000d8211 */ /* 0x000fe200008f2409 */
[----:B------:R-:W0:Y:S04]  /*0f30*/  @!P0 LDS.128 R4, [R4] ;  /* 0x0000000004048984 */ /* 0x000e280000000c00 */
[----:B0-----:R0:W-:Y:S01]  /*0f40*/  @!P0 STG.E.128.STRONG.SM desc[UR8][R12.64], R4 ;  /* 0x000000040c008986 */ /* 0x0011e2000c10bd08 */
[----:B------:R-:W-:Y:S05]  /*0f50*/  @P2 EXIT ;  /* 0x000000000000294d */ /* 0x000fea0003800000 */
[----:B0-----:R-:W0:Y:S01]  /*0f60*/  LDS.128 R4, [R10] ;  /* 0x000000000a047984 */ /* 0x001e220000000c00 */
[----:B------:R-:W-:-:S04]  /*0f70*/  SHF.R.S32.HI R11, RZ, 0x1f, R8 ;  /* 0x0000001fff0b7819 */ /* 0x000fc80000011408 */
[----:B------:R-:W-:-:S04]  /*0f80*/  LEA.HI R11, R11, R8, RZ, 0x5 ;  /* 0x000000080b0b7211 */ /* 0x000fc800078f28ff */
[----:B------:R-:W-:-:S05]  /*0f90*/  SHF.R.S32.HI R11, RZ, 0x5, R11 ;  /* 0x00000005ff0b7819 */ /* 0x000fca000001140b */
[----:B------:R-:W-:-:S03]  /*0fa0*/  IMAD.WIDE R2, R11, 0x2, R2 ;  /* 0x000000020b027825 */ /* 0x000fc600078e0202 */
[----:B------:R-:W-:-:S04]  /*0fb0*/  LEA R2, P0, R0, R2, 0x4 ;  /* 0x0000000200027211 */ /* 0x000fc800078020ff */
[----:B------:R-:W-:-:S05]  /*0fc0*/  LEA.HI.X R3, R0, R3, R9, 0x4, P0 ;  /* 0x0000000300037211 */ /* 0x000fca00000f2409 */
[----:B0-----:R-:W-:Y:S01]  /*0fd0*/  STG.E.128.STRONG.SM desc[UR8][R2.64], R4 ;  /* 0x0000000402007986 */ /* 0x001fe2000c10bd08 */
[----:B------:R-:W-:Y:S05]  /*0fe0*/  EXIT ;  /* 0x000000000000794d */ /* 0x000fea0003800000 */
.L_x_40:
        /* <DEDUP_REMOVED lines=9> */
.L_x_91:


//--------------------- .text._Z19fp16_to_q_kv_kernelILi8ELi4EEvPK6__halfPhPS0_S2_S3_S4_iii --------------------------
	.section	.text._Z19fp16_to_q_kv_kernelILi8ELi4EEvPK6__halfPhPS0_S2_S3_S4_iii,"ax",@progbits
	.align	128
        .global         _Z19fp16_to_q_kv_kernelILi8ELi4EEvPK6__halfPhPS0_S2_S3_S4_iii
        .type           _Z19fp16_to_q_kv_kernelILi8ELi4EEvPK6__halfPhPS0_S2_S3_S4_iii,@function
        .size           _Z19fp16_to_q_kv_kernelILi8ELi4EEvPK6__halfPhPS0_S2_S3_S4_iii,(.L_x_92 - _Z19fp16_to_q_kv_kernelILi8ELi4EEvPK6__halfPhPS0_S2_S3_S4_iii)
        .other          _Z19fp16_to_q_kv_kernelILi8ELi4EEvPK6__halfPhPS0_S2_S3_S4_iii,@"STO_CUDA_ENTRY STV_DEFAULT"
_Z19fp16_to_q_kv_kernelILi8ELi4EEvPK6__halfPhPS0_S2_S3_S4_iii:
.text._Z19fp16_to_q_kv_kernelILi8ELi4EEvPK6__halfPhPS0_S2_S3_S4_iii:
[----:B------:R-:W-:Y:S01]  /*0000*/  LDC R1, c[0x0][0x28] ;  /* 0x00000a00ff017b82 */ /* 0x000fe20000000800 */
[----:B------:R-:W0:Y:S07]  /*0010*/  S2R R0, SR_CTAID.Z ;  /* 0x0000000000007919 */ /* 0x000e2e0000002700 */
[----:B------:R-:W1:Y:S01]  /*0020*/  LDC.64 R6, c[0x0][0x228] ;  /* 0x00008a00ff067b82 */ /* 0x000e620000000a00 */
[----:B------:R-:W-:Y:S01]  /*0030*/  ULDC.64 UR6, c[0x0][0x208] ;  /* 0x0000820000067ab9 */ /* 0x000fe20000000a00 */
[----:B------:R-:W2:Y:S01]  /*0040*/  S2R R4, SR_CTAID.X ;  /* 0x0000000000047919 */ /* 0x000ea20000002500 */
[----:B------:R-:W3:Y:S05]  /*0050*/  S2R R3, SR_CTAID.Y ;  /* 0x0000000000037919 */ /* 0x000eea0000002600 */
[----:B------:R-:W2:Y:S08]  /*0060*/  LDC R5, c[0x0][0x244] ;  /* 0x00009100ff057b82 */ /* 0x000eb00000000800 */
[----:B------:R-:W3:Y:S08]  /*0070*/  LDC R2, c[0x0][0x248] ;  /* 0x00009200ff027b82 */ /* 0x000ef00000000800 */
[----:B------:R-:W4:Y:S01]  /*0080*/  LDC.64 R10, c[0x0][0x238] ;  /* 0x00008e00ff0a7b82 */ /* 0x000f220000000a00 */
[----:B0-----:R-:W-:-:S04]  /*0090*/  LOP3.LUT R0, R0, 0x1, RZ, 0xc0, !PT ;  /* 0x0000000100007812 */ /* 0x001fc800078ec0ff */
[----:B------:R-:W-:Y:S01]  /*00a0*/  ISETP.NE.U32.AND P0, PT, R0, 0x1, PT ;  /* 0x000000010000780c */ /* 0x000fe20003f05070 */
[----:B--2---:R-:W-:Y:S01]  /*00b0*/  IMAD R4, R4, 0x200, R5 ;  /* 0x0000020004047824 */ /* 0x004fe200078e0205 */
[----:B------:R-:W0:Y:S03]  /*00c0*/  S2R R0, SR_TID.X ;  /* 0x0000000000007919 */ /* 0x000e260000002100 */
[----:B---3--:R-:W-:-:S08]  /*00d0*/  IMAD R4, R3, R2, R4 ;  /* 0x0000000203047224 */ /* 0x008fd000078e0204 */
[----:B-1----:R-:W1:Y:S08]  /*00e0*/  @P0 LDC R6, c[0x0][0x210] ;  /* 0x00008400ff060b82 */ /* 0x002e700000000800 */
[----:B------:R-:W2:Y:S08]  /*00f0*/  @P0 LDC R7, c[0x0][0x214] ;  /* 0x00008500ff070b82 */ /* 0x000eb00000000800 */
[----:B----4-:R-:W3:Y:S01]  /*0100*/  @P0 LDC R10, c[0x0][0x220] ;  /* 0x00008800ff0a0b82 */ /* 0x010ee20000000800 */
[----:B-1----:R-:W-:-:S07]  /*0110*/  IMAD.MOV.U32 R2, RZ, RZ, R6 ;  /* 0x000000ffff027224 */ /* 0x002fce00078e0006 */
[----:B------:R-:W1:Y:S01]  /*0120*/  @P0 LDC R11, c[0x0][0x224] ;  /* 0x00008900ff0b0b82 */ /* 0x000e620000000800 */
[----:B--2---:R-:W-:-:S07]  /*0130*/  IMAD.MOV.U32 R3, RZ, RZ, R7 ;  /* 0x000000ffff037224 */ /* 0x004fce00078e0007 */
[----:B------:R-:W2:Y:S01]  /*0140*/  LDC.64 R6, c[0x0][0x230] ;  /* 0x00008c00ff067b82 */ /* 0x000ea20000000a00 */
[----:B------:R-:W-:-:S04]  /*0150*/  IMAD.WIDE R2, R4, 0x2, R2 ;  /* 0x0000000204027825 */ /* 0x000fc800078e0202 */
[----:B0-----:R-:W-:Y:S01]  /*0160*/  IMAD.WIDE R2, R0, 0x4, R2 ;  /* 0x0000000400027825 */ /* 0x001fe200078e0202 */
[----:B------:R-:W-:-:S04]  /*0170*/  SHF.R.S32.HI R5, RZ, 0x1f, R0 ;  /* 0x0000001fff057819 */ /* 0x000fc80000011400 */
[----:B------:R3:W5:Y:S02]  /*0180*/  LDG.E.CONSTANT R9, desc[UR6][R2.64] ;  /* 0x0000000602097981 */ /* 0x000764000c1e9900 */
[----:B---3--:R-:W-:Y:S01]  /*0190*/  IMAD.MOV.U32 R2, RZ, RZ, R10 ;  /* 0x000000ffff027224 */ /* 0x008fe200078e000a */
[----:B--2---:R-:W0:Y:S01]  /*01a0*/  @P0 LDC R6, c[0x0][0x218] ;  /* 0x00008600ff060b82 */ /* 0x004e220000000800 */
[----:B-1----:R-:W-:-:S07]  /*01b0*/  IMAD.MOV.U32 R3, RZ, RZ, R11 ;  /* 0x000000ffff037224 */ /* 0x002fce00078e000b */
[----:B------:R-:W1:Y:S01]  /*01c0*/  @P0 LDC R7, c[0x0][0x21c] ;  /* 0x00008700ff070b82 */ /* 0x000e620000000800 */
[----:B------:R-:W-:Y:S05]  /*01d0*/  @P0 BRA `(.L_x_41) ;  /* 0x0000000800280947 */ /* 0x000fea0003800000 */
[----:B-----5:R-:W2:Y:S01]  /*01e0*/  SHFL.BFLY PT, R8, R9, 0x1, 0x1f ;  /* 0x0c201f0009087f89 */ /* 0x020ea200000e0000 */
[----:B------:R-:W-:Y:S01]  /*01f0*/  LOP3.LUT R10, R0, 0x1, RZ, 0xc0, !PT ;  /* 0x00000001000a7812 */ /* 0x000fe200078ec0ff */
[----:B------:R-:W-:Y:S01]  /*0200*/  IMAD.MOV.U32 R17, RZ, RZ, 0x11111111 ;  /* 0x11111111ff117424 */ /* 0x000fe200078e00ff */
[----:B------:R-:W-:Y:S03]  /*0210*/  BSSY B0, `(.L_x_42) ;  /* 0x000006b000007945 */ /* 0x000fe60003800000 */
[----:B------:R-:W-:-:S05]  /*0220*/  IMAD.MOV R10, RZ, RZ, -R10 ;  /* 0x000000ffff0a7224 */ /* 0x000fca00078e0a0a */
[----:B------:R-:W-:-:S06]  /*0230*/  LOP3.LUT R11, R9, 0x80008000, R10, 0x78, !PT ;  /* 0x80008000090b7812 */ /* 0x000fcc00078e780a */
[----:B--2---:R-:W-:Y:S01]  /*0240*/  HFMA2.MMA R8, R11, 1, 1, R8 ;  /* 0x3c003c000b087835 */ /* 0x004fe20000000008 */
[----:B------:R-:W-:-:S05]  /*0250*/  LOP3.LUT R11, R0, 0x2, RZ, 0xc0, !PT ;  /* 0x00000002000b7812 */ /* 0x000fca00078ec0ff */
[----:B------:R-:W-:Y:S01]  /*0260*/  IMAD.MOV R11, RZ, RZ, -R11 ;  /* 0x000000ffff0b7224 */ /* 0x000fe200078e0a0b */
[----:B------:R-:W2:Y:S04]  /*0270*/  SHFL.BFLY PT, R10, R8, 0x2, 0x1f ;  /* 0x0c401f00080a7f89 */ /* 0x000ea800000e0000 */
[----:B------:R-:W-:-:S04]  /*0280*/  SHF.R.S32.HI R11, RZ, 0x1f, R11 ;  /* 0x0000001fff0b7819 */ /* 0x000fc8000001140b */
[----:B------:R-:W-:-:S05]  /*0290*/  LOP3.LUT R11, R8, 0x80008000, R11, 0x78, !PT ;  /* 0x80008000080b7812 */ /* 0x000fca00078e780b */
[----:B--2---:R-:W-:Y:S01]  /*02a0*/  HADD2 R10, R11, R10 ;  /* 0x0000000a0b0a7230 */ /* 0x004fe20000000000 */
[----:B------:R-:W-:-:S04]  /*02b0*/  LOP3.LUT R11, R0, 0x4, RZ, 0xc0, !PT ;  /* 0x00000004000b7812 */ /* 0x000fc800078ec0ff */
[----:B------:R-:W2:Y:S01]  /*02c0*/  SHFL.BFLY PT, R9, R10, 0x4, 0x1f ;  /* 0x0c801f000a097f89 */ /* 0x000ea200000e0000 */
[----:B------:R-:W-:-:S05]  /*02d0*/  IMAD.MOV R11, RZ, RZ, -R11 ;  /* 0x000000ffff0b7224 */ /* 0x000fca00078e0a0b */
[----:B------:R-:W-:-:S04]  /*02e0*/  SHF.R.S32.HI R11, RZ, 0x1f, R11 ;  /* 0x0000001fff0b7819 */ /* 0x000fc8000001140b */
[----:B------:R-:W-:Y:S02]  /*02f0*/  LOP3.LUT R12, R10, 0x80008000, R11, 0x78, !PT ;  /* 0x800080000a0c7812 */ /* 0x000fe400078e780b */
[----:B------:R-:W-:-:S05]  /*0300*/  LOP3.LUT R11, R0, 0x8, RZ, 0xc0, !PT ;  /* 0x00000008000b7812 */ /* 0x000fca00078ec0ff */
[----:B------:R-:W-:Y:S01]  /*0310*/  IMAD.MOV R11, RZ, RZ, -R11 ;  /* 0x000000ffff0b7224 */ /* 0x000fe200078e0a0b */
[----:B--2---:R-:W-:-:S04]  /*0320*/  HFMA2.MMA R9, R12, 1, 1, R9 ;  /* 0x3c003c000c097835 */ /* 0x004fc80000000009 */
[----:B------:R-:W-:-:S03]  /*0330*/  SHF.R.S32.HI R12, RZ, 0x1f, R11 ;  /* 0x0000001fff0c7819 */ /* 0x000fc6000001140b */
[----:B------:R-:W2:Y:S03]  /*0340*/  SHFL.BFLY PT, R8, R9, 0x8, 0x1f ;  /* 0x0d001f0009087f89 */ /* 0x000ea600000e0000 */
[----:B------:R-:W-:-:S05]  /*0350*/  LOP3.LUT R11, R9, 0x80008000, R12, 0x78, !PT ;  /* 0x80008000090b7812 */ /* 0x000fca00078e780c */
[----:B--2---:R-:W-:Y:S01]  /*0360*/  HADD2 R8, R11, R8 ;  /* 0x000000080b087230 */ /* 0x004fe20000000000 */
[----:B------:R-:W-:-:S04]  /*0370*/  LOP3.LUT R11, R0, 0x10, RZ, 0xc0, !PT ;  /* 0x00000010000b7812 */ /* 0x000fc800078ec0ff */
[----:B------:R-:W2:Y:S01]  /*0380*/  SHFL.BFLY PT, R10, R8, 0x10, 0x1f ;  /* 0x0e001f00080a7f89 */ /* 0x000ea200000e0000 */
[----:B------:R-:W-:-:S05]  /*0390*/  IMAD.MOV R11, RZ, RZ, -R11 ;  /* 0x000000ffff0b7224 */ /* 0x000fca00078e0a0b */
[----:B------:R-:W-:-:S04]  /*03a0*/  SHF.R.S32.HI R11, RZ, 0x1f, R11 ;  /* 0x0000001fff0b7819 */ /* 0x000fc8000001140b */
[----:B------:R-:W-:-:S06]  /*03b0*/  LOP3.LUT R11, R8, 0x80008000, R11, 0x78, !PT ;  /* 0x80008000080b7812 */ /* 0x000fcc00078e780b */
[----:B--2---:R-:W-:-:S10]  /*03c0*/  HFMA2.MMA R10, R11, 1, 1, R10 ;  /* 0x3c003c000b0a7835 */ /* 0x004fd4000000000a */
[----:B------:R-:W-:Y:S01]  /*03d0*/  HMNMX2 R9, |R10|.H0_H0, |R10|.H1_H1, !PT ;  /* 0x7000000a0a097240 */ /* 0x000fe20007800a00 */
[----:B------:R-:W-:-:S04]  /*03e0*/  HADD2.F32 R15, -RZ, R10.H1_H1 ;  /* 0x3000000aff0f7230 */ /* 0x000fc80000004100 */
[----:B------:R-:W2:Y:S02]  /*03f0*/  SHFL.BFLY PT, R12, R9, 0x8, 0x1f ;  /* 0x0d001f00090c7f89 */ /* 0x000ea400000e0000 */
[----:B--2---:R-:W-:Y:S01]  /*0400*/  HMNMX2 R12, R9.H0_H0, R12.H0_H0, !PT ;  /* 0x2000000c090c7240 */ /* 0x004fe20007800800 */
[----:B------:R-:W-:-:S04]  /*0410*/  HADD2.F32 R9, -RZ, R10.H0_H0 ;  /* 0x2000000aff097230 */ /* 0x000fc80000004100 */
[----:B------:R-:W2:Y:S02]  /*0420*/  SHFL.BFLY PT, R11, R12, 0x4, 0x1f ;  /* 0x0c801f000c0b7f89 */ /* 0x000ea400000e0000 */
[----:B--2---:R-:W-:-:S05]  /*0430*/  HMNMX2 R11, R12.H0_H0, R11.H0_H0, !PT ;  /* 0x2000000b0c0b7240 */ /* 0x004fca0007800800 */
[----:B------:R-:W2:Y:S02]  /*0440*/  SHFL.BFLY PT, R8, R11, 0x2, 0x1f ;  /* 0x0c401f000b087f89 */ /* 0x000ea400000e0000 */
[----:B--2---:R-:W-:-:S05]  /*0450*/  HMNMX2 R8, R11.H0_H0, R8.H0_H0, !PT ;  /* 0x200000080b087240 */ /* 0x004fca0007800800 */
[----:B------:R-:W2:Y:S02]  /*0460*/  SHFL.BFLY PT, R13, R8, 0x1, 0x1f ;  /* 0x0c201f00080d7f89 */ /* 0x000ea400000e0000 */
[----:B--2---:R-:W-:-:S05]  /*0470*/  HMNMX2 R8, R8.H0_H0, R13.H0_H0, !PT ;  /* 0x2000000d08087240 */ /* 0x004fca0007800800 */
[----:B------:R-:W-:-:S04]  /*0480*/  HADD2.F32 R14, -RZ, R8.H0_H0 ;  /* 0x20000008ff0e7230 */ /* 0x000fc80000004100 */
[----:B------:R-:W2:Y:S02]  /*0490*/  MUFU.RCP R16, R14 ;  /* 0x0000000e00107308 */ /* 0x000ea40000001000 */
[----:B--2---:R-:W-:Y:S01]  /*04a0*/  FMUL.FTZ R13, R9, R16 ;  /* 0x00000010090d7220 */ /* 0x004fe20000410000 */
[----:B------:R-:W-:-:S04]  /*04b0*/  FMUL.FTZ R12, R16, R15 ;  /* 0x0000000f100c7220 */ /* 0x000fc80000410000 */
[----:B------:R-:W-:Y:S02]  /*04c0*/  F2FP.F16.F32.PACK_AB R10, RZ, R13 ;  /* 0x0000000dff0a723e */ /* 0x000fe400000000ff */
[----:B------:R-:W-:-:S03]  /*04d0*/  F2FP.F16.F32.PACK_AB R11, RZ, R12 ;  /* 0x0000000cff0b723e */ /* 0x000fc600000000ff */
[C---:B------:R-:W-:Y:S02]  /*04e0*/  HSETP2.GEU.AND P2, PT, |R10|.reuse.H0_H0, 8.523464202880859375e-06, 8.523464202880859375e-06, PT ;  /* 0x008f008f0a007434 */ /* 0x040fe40003f4ea00 */
[----:B------:R-:W-:Y:S02]  /*04f0*/  HSETP2.GT.AND P0, PT, |R10|.H0_H0, RZ.H0_H0, PT ;  /* 0x200000ff0a007234 */ /* 0x000fe40003f04a00 */
[C---:B------:R-:W-:Y:S02]  /*0500*/  HSETP2.GEU.AND P3, PT, |R11|.reuse.H0_H0, 8.523464202880859375e-06, 8.523464202880859375e-06, PT ;  /* 0x008f008f0b007434 */ /* 0x040fe40003f6ea00 */
[----:B------:R-:W-:Y:S02]  /*0510*/  HSETP2.GT.AND P1, PT, |R11|.H0_H0, RZ.H0_H0, PT ;  /* 0x200000ff0b007234 */ /* 0x000fe40003f24a00 */
[----:B------:R-:W-:Y:S02]  /*0520*/  PLOP3.LUT P0, PT, P2, P0, PT, 0xa2, 0x0 ;  /* 0x000000000000781c */ /* 0x000fe40001701472 */
[----:B------:R-:W-:-:S02]  /*0530*/  LOP3.LUT P2, RZ, R0, 0xf, RZ, 0xc0, !PT ;  /* 0x0000000f00ff7812 */ /* 0x000fc4000784c0ff */
[----:B------:R-:W-:Y:S02]  /*0540*/  PLOP3.LUT P1, PT, P3, P1, PT, 0xa2, 0x0 ;  /* 0x000000000000781c */ /* 0x000fe40001f23472 */
[----:B------:R-:W-:-:S07]  /*0550*/  ISETP.GT.AND P3, PT, R0, 0xf, PT ;  /* 0x0000000f0000780c */ /* 0x000fce0003f64270 */
[----:B------:R-:W-:-:S04]  /*0560*/  @!P0 FFMA.FTZ R9, -R14, R13, R9 ;  /* 0x0000000d0e098223 */ /* 0x000fc80000010109 */
[----:B------:R-:W-:Y:S01]  /*0570*/  @!P1 FFMA.FTZ R15, -R14, R12, R15 ;  /* 0x0000000c0e0f9223 */ /* 0x000fe2000001010f */
[C---:B------:R-:W-:Y:S01]  /*0580*/  @!P0 FFMA.FTZ R9, R16.reuse, R9, R13 ;  /* 0x0000000910098223 */ /* 0x040fe2000001000d */
[----:B------:R-:W-:Y:S02]  /*0590*/  IMAD.MOV.U32 R14, RZ, RZ, 0x55555555 ;  /* 0x55555555ff0e7424 */ /* 0x000fe400078e00ff */
[----:B------:R-:W-:Y:S01]  /*05a0*/  @!P1 FFMA.FTZ R15, R16, R15, R12 ;  /* 0x0000000f100f9223 */ /* 0x000fe2000001000c */
[----:B------:R-:W-:Y:S01]  /*05b0*/  IMAD.MOV.U32 R12, RZ, RZ, 0x4800 ;  /* 0x00004800ff0c7424 */ /* 0x000fe200078e00ff */
[----:B------:R-:W-:Y:S02]  /*05c0*/  @!P0 F2FP.F16.F32.PACK_AB R10, RZ, R9 ;  /* 0x00000009ff0a823e */ /* 0x000fe400000000ff */
[----:B------:R-:W-:Y:S02]  /*05d0*/  ISETP.GT.AND P0, PT, R0, 0x1, PT ;  /* 0x000000010000780c */ /* 0x000fe40003f04270 */
[----:B------:R-:W-:-:S02]  /*05e0*/  @!P1 F2FP.F16.F32.PACK_AB R11, RZ, R15 ;  /* 0x0000000fff0b923e */ /* 0x000fc400000000ff */
[----:B------:R-:W-:Y:S02]  /*05f0*/  PRMT R9, R12, 0x7610, R9 ;  /* 0x000076100c097816 */ /* 0x000fe40000000009 */
[----:B------:R-:W-:Y:S02]  /*0600*/  PRMT R10, R10, 0x5410, R11 ;  /* 0x000054100a0a7816 */ /* 0x000fe4000000000b */
[----:B------:R-:W-:-:S03]  /*0610*/  LOP3.LUT P1, RZ, R0, 0x3, RZ, 0xc0, !PT ;  /* 0x0000000300ff7812 */ /* 0x000fc6000782c0ff */
[----:B------:R-:W-:-:S04]  /*0620*/  HFMA2 R9, R10, R9.H0_H0, 8, 8 ;  /* 0x480048000a097431 */ /* 0x000fc80000040009 */
[----:B------:R-:W2:Y:S06]  /*0630*/  F2I.F16.NTZ R11, R9.H1 ;  /* 0x10000009000b7305 */ /* 0x000eac0000103100 */
[----:B------:R-:W3:Y:S02]  /*0640*/  @!P1 S2R R15, SR_CgaCtaId ;  /* 0x00000000000f9919 */ /* 0x000ee40000008800 */
[----:B------:R-:W4:Y:S01]  /*0650*/  F2I.F16.NTZ R10, R9 ;  /* 0x00000009000a7305 */ /* 0x000f220000103100 */
[----:B--2---:R-:W-:-:S04]  /*0660*/  I2FP.F32.S32 R11, R11 ;  /* 0x0000000b000b7245 */ /* 0x004fc80000201400 */
[----:B------:R-:W-:Y:S02]  /*0670*/  FMNMX.FTZ R11, R11, 15, PT ;  /* 0x417000000b0b7809 */ /* 0x000fe40003810000 */
[----:B----4-:R-:W-:Y:S02]  /*0680*/  I2FP.F32.S32 R10, R10 ;  /* 0x0000000a000a7245 */ /* 0x010fe40000201400 */
[----:B------:R-:W-:Y:S02]  /*0690*/  FMNMX.FTZ R11, RZ, R11, !PT ;  /* 0x0000000bff0b7209 */ /* 0x000fe40007810000 */
[----:B------:R-:W-:-:S04]  /*06a0*/  FMNMX.FTZ R10, R10, 15, PT ;  /* 0x417000000a0a7809 */ /* 0x000fc80003810000 */
[----:B------:R-:W-:Y:S01]  /*06b0*/  FMNMX.FTZ R10, RZ, R10, !PT ;  /* 0x0000000aff0a7209 */ /* 0x000fe20007810000 */
[----:B------:R-:W2:Y:S08]  /*06c0*/  F2I.FTZ.TRUNC.NTZ R11, R11 ;  /* 0x0000000b000b7305 */ /* 0x000eb0000021f100 */
[----:B------:R-:W4:Y:S01]  /*06d0*/  F2I.FTZ.TRUNC.NTZ R10, R10 ;  /* 0x0000000a000a7305 */ /* 0x000f22000021f100 */
[----:B--2---:R-:W-:Y:S01]  /*06e0*/  IMAD.SHL.U32 R13, R11, 0x10, RZ ;  /* 0x000000100b0d7824 */ /* 0x004fe200078e00ff */
[----:B------:R-:W-:-:S04]  /*06f0*/  @!P1 SHF.R.S32.HI R11, RZ, 0x1f, R0 ;  /* 0x0000001fff0b9819 */ /* 0x000fc80000011400 */
[----:B------:R-:W-:Y:S02]  /*0700*/  @!P1 LEA.HI R11, R11, R0, RZ, 0x2 ;  /* 0x000000000b0b9211 */ /* 0x000fe400078f10ff */
[----:B----4-:R-:W-:Y:S02]  /*0710*/  LOP3.LUT R13, R13, R10, RZ, 0xfc, !PT ;  /* 0x0000000a0d0d7212 */ /* 0x010fe400078efcff */
[----:B------:R-:W-:Y:S02]  /*0720*/  @!P1 MOV R10, 0x400 ;  /* 0x00000400000a9802 */ /* 0x000fe40000000f00 */
[----:B------:R-:W-:Y:S01]  /*0730*/  @!P1 LOP3.LUT R11, R11, 0xfffffffc, RZ, 0xc0, !PT ;  /* 0xfffffffc0b0b9812 */ /* 0x000fe200078ec0ff */
[----:B------:R-:W2:Y:S01]  /*0740*/  SHFL.DOWN PT, R9, R13, 0x1, 0x1f ;  /* 0x08201f000d097f89 */ /* 0x000ea200000e0000 */
[----:B---3--:R-:W-:-:S05]  /*0750*/  @!P1 LEA R10, R15, R10, 0x18 ;  /* 0x0000000a0f0a9211 */ /* 0x008fca00078ec0ff */
[----:B------:R-:W-:Y:S02]  /*0760*/  @!P1 IMAD.IADD R10, R11, 0x1, R10 ;  /* 0x000000010b0a9824 */ /* 0x000fe400078e020a */
[----:B--2---:R-:W-:-:S05]  /*0770*/  IMAD.SHL.U32 R12, R9, 0x100, RZ ;  /* 0x00000100090c7824 */ /* 0x004fca00078e00ff */
[----:B------:R-:W-:Y:S02]  /*0780*/  LOP3.LUT R12, R12, R13, RZ, 0xfc, !PT ;  /* 0x0000000d0c0c7212 */ /* 0x000fe400078efcff */
[----:B------:R-:W-:-:S03]  /*0790*/  LEA.HI R13, R4, R4, RZ, 0x1 ;  /* 0x00000004040d7211 */ /* 0x000fc600078f08ff */
[----:B------:R-:W2:Y:S01]  /*07a0*/  SHFL.DOWN PT, R9, R12, 0x2, 0x1f ;  /* 0x08401f000c097f89 */ /* 0x000ea200000e0000 */
[----:B------:R-:W-:-:S04]  /*07b0*/  SHF.R.S32.HI R13, RZ, 0x1, R13 ;  /* 0x00000001ff0d7819 */ /* 0x000fc8000001140d */
[----:B0-----:R-:W-:-:S04]  /*07c0*/  IADD3 R15, P4, R13, R6, RZ ;  /* 0x000000060d0f7210 */ /* 0x001fc80007f9e0ff */
[----:B-1----:R-:W-:Y:S01]  /*07d0*/  LEA.HI.X.SX32 R7, R13, R7, 0x1, P4 ;  /* 0x000000070d077211 */ /* 0x002fe200020f0eff */
[----:B--2---:R-:W-:-:S05]  /*07e0*/  IMAD.U32 R9, R9, 0x10000, RZ ;  /* 0x0001000009097824 */ /* 0x004fca00078e00ff */
[----:B------:R-:W-:-:S05]  /*07f0*/  LOP3.LUT R9, R12, R9, RZ, 0xfc, !PT ;  /* 0x000000090c097212 */ /* 0x000fca00078efcff */
[----:B------:R0:W-:Y:S01]  /*0800*/  @!P1 STS [R10], R9 ;  /* 0x000000090a009388 */ /* 0x0001e20000000800 */
[----:B------:R-:W-:Y:S05]  /*0810*/  @P2 BRA `(.L_x_43) ;  /* 0x0000000000282947 */ /* 0x000fea0003800000 */
[----:B------:R-:W1:Y:S01]  /*0820*/  S2UR UR5, SR_CgaCtaId ;  /* 0x00000000000579c3 */ /* 0x000e620000008800 */
[----:B------:R-:W-:Y:S01]  /*0830*/  UMOV UR4, 0x400 ;  /* 0x0000040000047882 */ /* 0x000fe20000000000 */
[----:B0-----:R-:W-:Y:S01]  /*0840*/  SHF.R.S32.HI R9, RZ, 0x1f, R0 ;  /* 0x0000001fff097819 */ /* 0x001fe20000011400 */
[----:B------:R-:W-:Y:S01]  /*0850*/  UIADD3 UR4, UR4, 0x100, URZ ;  /* 0x0000010004047890 */ /* 0x000fe2000fffe03f */
[----:B------:R-:W-:Y:S02]  /*0860*/  HMUL2 R8, R8.H0_H0, 0.125, 0.125 ;  /* 0x3000300008087832 */ /* 0x000fe40000000800 */
[----:B------:R-:W-:-:S04]  /*0870*/  LEA.HI R6, R9, R0, RZ, 0x4 ;  /* 0x0000000009067211 */ /* 0x000fc800078f20ff */
[----:B------:R-:W-:Y:S01]  /*0880*/  SHF.R.S32.HI R6, RZ, 0x4, R6 ;  /* 0x00000004ff067819 */ /* 0x000fe20000011406 */
[----:B-1----:R-:W-:-:S06]  /*0890*/  ULEA UR4, UR5, UR4, 0x18 ;  /* 0x0000000405047291 */ /* 0x002fcc000f8ec03f */
[----:B------:R-:W-:-:S05]  /*08a0*/  LEA R6, R6, UR4, 0x1 ;  /* 0x0000000406067c11 */ /* 0x000fca000f8e08ff */
[----:B------:R1:W-:Y:S02]  /*08b0*/  STS.U16 [R6], R8 ;  /* 0x0000000806007388 */ /* 0x0003e40000000400 */
.L_x_43:
[----:B------:R-:W-:Y:S05]  /*08c0*/  BSYNC B0 ;  /* 0x0000000000007941 */ /* 0x000fea0003800000 */
.L_x_42:
[----:B------:R-:W-:Y:S06]  /*08d0*/  BAR.SYNC.DEFER_BLOCKING 0x0 ;  /* 0x0000000000007b1d */ /* 0x000fec0000010000 */
[----:B------:R-:W-:Y:S04]  /*08e0*/  BSSY B0, `(.L_x_44) ;  /* 0x000000a000007945 */ /* 0x000fe80003800000 */
[----:B------:R-:W-:Y:S05]  /*08f0*/  @P3 BRA `(.L_x_45) ;  /* 0x0000000000203947 */ /* 0x000fea0003800000 */
[----:B------:R-:W2:Y:S01]  /*0900*/  S2UR UR5, SR_CgaCtaId ;  /* 0x00000000000579c3 */ /* 0x000ea20000008800 */
[----:B------:R-:W-:Y:S01]  /*0910*/  UMOV UR4, 0x400 ;  /* 0x0000040000047882 */ /* 0x000fe20000000000 */
[----:B-1----:R-:W-:-:S04]  /*0920*/  LEA R6, P1, R0, R15, 0x4 ;  /* 0x0000000f00067211 */ /* 0x002fc800078220ff */
[----:B------:R-:W-:Y:S01]  /*0930*/  LEA.HI.X R7, R0, R7, R5, 0x4, P1 ;  /* 0x0000000700077211 */ /* 0x000fe200008f2405 */
[----:B--2---:R-:W-:-:S06]  /*0940*/  ULEA UR4, UR5, UR4, 0x18 ;  /* 0x0000000405047291 */ /* 0x004fcc000f8ec03f */
[----:B------:R-:W-:-:S06]  /*0950*/  LEA R8, R0, UR4, 0x4 ;  /* 0x0000000400087c11 */ /* 0x000fcc000f8e20ff */
[----:B0-----:R-:W0:Y:S04]  /*0960*/  LDS.128 R8, [R8] ;  /* 0x0000000008087984 */ /* 0x001e280000000c00 */
[----:B0-----:R2:W-:Y:S02]  /*0970*/  STG.E.128 desc[UR6][R6.64], R8 ;  /* 0x0000000806007986 */ /* 0x0015e4000c101d06 */
.L_x_45:
[----:B------:R-:W-:Y:S05]  /*0980*/  BSYNC B0 ;  /* 0x0000000000007941 */ /* 0x000fea0003800000 */
.L_x_44:
[----:B------:R-:W-:Y:S05]  /*0990*/  @P0 EXIT ;  /* 0x000000000000094d */ /* 0x000fea0003800000 */
[----:B------:R-:W3:Y:S01]  /*09a0*/  S2UR UR5, SR_CgaCtaId ;  /* 0x00000000000579c3 */ /* 0x000ee20000008800 */
[----:B------:R-:W-:Y:S01]  /*09b0*/  UMOV UR4, 0x400 ;  /* 0x0000040000047882 */ /* 0x000fe20000000000 */
[----:B--2---:R-:W-:Y:S01]  /*09c0*/  SHF.R.S32.HI R7, RZ, 0x1f, R4 ;  /* 0x0000001fff077819 */ /* 0x004fe20000011404 */
[----:B------:R-:W-:-:S03]  /*09d0*/  UIADD3 UR4, UR4, 0x100, URZ ;  /* 0x0000010004047890 */ /* 0x000fc6000fffe03f */
[----:B------:R-:W-:-:S04]  /*09e0*/  LEA.HI R7, R7, R4, RZ, 0x5 ;  /* 0x0000000407077211 */ /* 0x000fc800078f28ff */
[----:B------:R-:W-:-:S05]  /*09f0*/  SHF.R.S32.HI R7, RZ, 0x5, R7 ;  /* 0x00000005ff077819 */ /* 0x000fca0000011407 */
[----:B------:R-:W-:-:S03]  /*0a00*/  IMAD.WIDE R2, R7, 0x2, R2 ;  /* 0x0000000207027825 */ /* 0x000fc600078e0202 */
[----:B------:R-:W-:Y:S01]  /*0a10*/  LEA R2, P0, R0, R2, 0x4 ;  /* 0x0000000200027211 */ /* 0x000fe200078020ff */
[----:B---3--:R-:W-:-:S03]  /*0a20*/  ULEA UR4, UR5, UR4, 0x18 ;  /* 0x0000000405047291 */ /* 0x008fc6000f8ec03f */
[----:B------:R-:W-:-:S03]  /*0a30*/  LEA.HI.X R3, R0, R3, R5, 0x4, P0 ;  /* 0x0000000300037211 */ /* 0x000fc600000f2405 */
[----:B-1----:R-:W-:-:S06]  /*0a40*/  LEA R8, R0, UR4, 0x4 ;  /* 0x0000000400087c11 */ /* 0x002fcc000f8e20ff */
[----:B0-----:R-:W0:Y:S04]  /*0a50*/  LDS.128 R8, [R8] ;  /* 0x0000000008087984 */ /* 0x001e280000000c00 */
[----:B0-----:R-:W-:Y:S01]  /*0a60*/  STG.E.128 desc[UR6][R2.64], R8 ;  /* 0x0000000802007986 */ /* 0x001fe2000c101d06 */
[----:B------:R-:W-:Y:S05]  /*0a70*/  EXIT ;  /* 0x000000000000794d */ /* 0x000fea0003800000 */
.L_x_41:
[----:B-----5:R-:W2:Y:S01]  /*0a80*/  SHFL.BFLY PT, R10, R9, 0x1, 0x1f ;  /* 0x0c201f00090a7f89 */ /* 0x020ea200000e0000 */
[C---:B------:R-:W-:Y:S01]  /*0a90*/  LOP3.LUT R8, R0.reuse, 0x1, RZ, 0xc0, !PT ;  /* 0x0000000100087812 */ /* 0x040fe200078ec0ff */
[----:B------:R-:W-:Y:S01]  /*0aa0*/  BSSY B0, `(.L_x_46) ;  /* 0x000005a000007945 */ /* 0x000fe20003800000 */
[----:B------:R-:W-:-:S03]  /*0ab0*/  LOP3.LUT P4, RZ, R0, 0xf, RZ, 0xc0, !PT ;  /* 0x0000000f00ff7812 */ /* 0x000fc6000788c0ff */
[----:B------:R-:W-:-:S05]  /*0ac0*/  IMAD.MOV R12, RZ, RZ, -R8 ;  /* 0x000000ffff0c7224 */ /* 0x000fca00078e0a08 */
[----:B------:R-:W-:Y:S02]  /*0ad0*/  LOP3.LUT R11, R9, 0x80008000, R12, 0x78, !PT ;  /* 0x80008000090b7812 */ /* 0x000fe400078e780c */
[----:B------:R-:W-:-:S05]  /*0ae0*/  LOP3.LUT R12, R0, 0x2, RZ, 0xc0, !PT ;  /* 0x00000002000c7812 */ /* 0x000fca00078ec0ff */
[----:B------:R-:W-:-:S05]  /*0af0*/  IMAD.MOV R12, RZ, RZ, -R12 ;  /* 0x000000ffff0c7224 */ /* 0x000fca00078e0a0c */
[----:B------:R-:W-:Y:S01]  /*0b00*/  SHF.R.S32.HI R13, RZ, 0x1f, R12 ;  /* 0x0000001fff0d7819 */ /* 0x000fe2000001140c */
[----:B--2---:R-:W-:-:S07]  /*0b10*/  HFMA2.MMA R10, R11, 1, 1, R10 ;  /* 0x3c003c000b0a7835 */ /* 0x004fce000000000a */
        /* <DEDUP_REMOVED lines=8> */
[----:B--2---:R-:W-:Y:S01]  /*0ba0*/  HFMA2.MMA R9, R12, 1, 1, R9 ;  /* 0x3c003c000c097835 */ /* 0x004fe20000000009 */
[----:B------:R-:W-:-:S05]  /*0bb0*/  LOP3.LUT R12, R0, 0x8, RZ, 0xc0, !PT ;  /* 0x00000008000c7812 */ /* 0x000fca00078ec0ff */
[----:B------:R-:W-:Y:S01]  /*0bc0*/  IMAD.MOV R12, RZ, RZ, -R12 ;  /* 0x000000ffff0c7224 */ /* 0x000fe200078e0a0c */
[----:B------:R-:W2:Y:S04]  /*0bd0*/  SHFL.BFLY PT, R10, R9, 0x8, 0x1f ;  /* 0x0d001f00090a7f89 */ /* 0x000ea800000e0000 */
[----:B------:R-:W-:-:S04]  /*0be0*/  SHF.R.S32.HI R12, RZ, 0x1f, R12 ;  /* 0x0000001fff0c7819 */ /* 0x000fc8000001140c */
[----:B------:R-:W-:Y:S02]  /*0bf0*/  LOP3.LUT R13, R9, 0x80008000, R12, 0x78, !PT ;  /* 0x80008000090d7812 */ /* 0x000fe400078e780c */
[----:B------:R-:W-:-:S05]  /*0c00*/  LOP3.LUT R12, R0, 0x10, RZ, 0xc0, !PT ;  /* 0x00000010000c7812 */ /* 0x000fca00078ec0ff */
[----:B------:R-:W-:Y:S02]  /*0c10*/  IMAD.MOV R12, RZ, RZ, -R12 ;  /* 0x000000ffff0c7224 */ /* 0x000fe400078e0a0c */
[----:B--2---:R-:W-:-:S03]  /*0c20*/  HADD2 R10, R13, R10 ;  /* 0x0000000a0d0a7230 */ /* 0x004fc60000000000 */
[----:B------:R-:W-:Y:S02]  /*0c30*/  SHF.R.S32.HI R13, RZ, 0x1f, R12 ;  /* 0x0000001fff0d7819 */ /* 0x000fe4000001140c */
[----:B------:R-:W2:Y:S02]  /*0c40*/  SHFL.BFLY PT, R11, R10, 0x10, 0x1f ;  /* 0x0e001f000a0b7f89 */ /* 0x000ea400000e0000 */
[----:B------:R-:W-:-:S06]  /*0c50*/  LOP3.LUT R12, R10, 0x80008000, R13, 0x78, !PT ;  /* 0x800080000a0c7812 */ /* 0x000fcc00078e780d */
[----:B--2---:R-:W-:-:S10]  /*0c60*/  HFMA2.MMA R11, R12, 1, 1, R11 ;  /* 0x3c003c000c0b7835 */ /* 0x004fd4000000000b */
[----:B------:R-:W-:Y:S01]  /*0c70*/  HMNMX2 R9, |R11|.H0_H0, |R11|.H1_H1, !PT ;  /* 0x7000000b0b097240 */ /* 0x000fe20007800a00 */
[--C-:B------:R-:W-:Y:S02]  /*0c80*/  HADD2.F32 R14, -RZ, R11.reuse.H0_H0 ;  /* 0x2000000bff0e7230 */ /* 0x100fe40000004100 */
[----:B------:R-:W-:Y:S02]  /*0c90*/  HADD2.F32 R16, -RZ, R11.H1_H1 ;  /* 0x3000000bff107230 */ /* 0x000fe40000004100 */
[----:B------:R-:W2:Y:S02]  /*0ca0*/  SHFL.BFLY PT, R12, R9, 0x8, 0x1f ;  /* 0x0d001f00090c7f89 */ /* 0x000ea400000e0000 */
[----:B--2---:R-:W-:-:S05]  /*0cb0*/  HMNMX2 R12, R9.H0_H0, R12.H0_H0, !PT ;  /* 0x2000000c090c7240 */ /* 0x004fca0007800800 */
[----:B------:R-:W2:Y:S02]  /*0cc0*/  SHFL.BFLY PT, R13, R12, 0x4, 0x1f ;  /* 0x0c801f000c0d7f89 */ /* 0x000ea400000e0000 */
[----:B--2---:R-:W-:-:S05]  /*0cd0*/  HMNMX2 R13, R12.H0_H0, R13.H0_H0, !PT ;  /* 0x2000000d0c0d7240 */ /* 0x004fca0007800800 */
[----:B------:R-:W2:Y:S02]  /*0ce0*/  SHFL.BFLY PT, R10, R13, 0x2, 0x1f ;  /* 0x0c401f000d0a7f89 */ /* 0x000ea400000e0000 */
[----:B--2---:R-:W-:-:S05]  /*0cf0*/  HMNMX2 R10, R13.H0_H0, R10.H0_H0, !PT ;  /* 0x2000000a0d0a7240 */ /* 0x004fca0007800800 */
[----:B------:R-:W2:Y:S02]  /*0d00*/  SHFL.BFLY PT, R15, R10, 0x1, 0x1f ;  /* 0x0c201f000a0f7f89 */ /* 0x000ea400000e0000 */
[----:B--2---:R-:W-:Y:S01]  /*0d10*/  HMNMX2 R9, R10.H0_H0, R15.H0_H0, !PT ;  /* 0x2000000f0a097240 */ /* 0x004fe20007800800 */
[----:B------:R-:W-:-:S04]  /*0d20*/  IMAD.MOV.U32 R10, RZ, RZ, 0x5800 ;  /* 0x00005800ff0a7424 */ /* 0x000fc800078e00ff */
        /* <DEDUP_REMOVED lines=11> */
[----:B------:R-:W-:-:S02]  /*0de0*/  ISETP.GT.AND P2, PT, R0, 0x1f, PT ;  /* 0x0000001f0000780c */ /* 0x000fc40003f44270 */
[----:B------:R-:W-:-:S09]  /*0df0*/  PLOP3.LUT P1, PT, P3, P1, PT, 0xa2, 0x0 ;  /* 0x000000000000781c */ /* 0x000fd20001f23472 */
[----:B------:R-:W-:-:S04]  /*0e00*/  @!P0 FFMA.FTZ R14, -R15, R12, R14 ;  /* 0x0000000c0f0e8223 */ /* 0x000fc8000001010e */
[----:B------:R-:W-:Y:S01]  /*0e10*/  @!P1 FFMA.FTZ R16, -R15, R19, R16 ;  /* 0x000000130f109223 */ /* 0x000fe20000010110 */
[C---:B------:R-:W-:Y:S01]  /*0e20*/  @!P0 FFMA.FTZ R14, R17.reuse, R14, R12 ;  /* 0x0000000e110e8223 */ /* 0x040fe2000001000c */
[----:B0-----:R-:W-:Y:S02]  /*0e30*/  IADD3 R15, P3, R4, R6, RZ ;  /* 0x00000006040f7210 */ /* 0x001fe40007f7e0ff */
[----:B------:R-:W-:Y:S01]  /*0e40*/  @!P1 FFMA.FTZ R16, R17, R16, R19 ;  /* 0x0000001011109223 */ /* 0x000fe20000010013 */
[----:B------:R-:W-:Y:S01]  /*0e50*/  IMAD.MOV.U32 R17, RZ, RZ, 0x55555555 ;  /* 0x55555555ff117424 */ /* 0x000fe200078e00ff */
[----:B------:R-:W-:Y:S02]  /*0e60*/  @!P0 F2FP.F16.F32.PACK_AB R11, RZ, R14 ;  /* 0x0000000eff0b823e */ /* 0x000fe400000000ff */
[----:B------:R-:W-:Y:S02]  /*0e70*/  ISETP.GT.AND P0, PT, R0, 0x1, PT ;  /* 0x000000010000780c */ /* 0x000fe40003f04270 */
[----:B------:R-:W-:-:S02]  /*0e80*/  @!P1 F2FP.F16.F32.PACK_AB R13, RZ, R16 ;  /* 0x00000010ff0d923e */ /* 0x000fc400000000ff */
[----:B------:R-:W-:Y:S02]  /*0e90*/  ISETP.NE.AND P1, PT, R8, RZ, PT ;  /* 0x000000ff0800720c */ /* 0x000fe40003f25270 */
[----:B------:R-:W-:-:S05]  /*0ea0*/  PRMT R11, R11, 0x5410, R13 ;  /* 0x000054100b0b7816 */ /* 0x000fca000000000d */
[----:B------:R-:W-:-:S04]  /*0eb0*/  HFMA2 R10, R11, R10.H0_H0, 128, 128 ;  /* 0x580058000b0a7431 */ /* 0x000fc8000004000a */
[----:B------:R-:W0:Y:S08]  /*0ec0*/  F2I.F16.NTZ R12, R10.H1 ;  /* 0x1000000a000c7305 */ /* 0x000e300000103100 */
[----:B------:R-:W2:Y:S01]  /*0ed0*/  F2I.F16.NTZ R11, R10 ;  /* 0x0000000a000b7305 */ /* 0x000ea20000103100 */
[----:B0-----:R-:W-:-:S04]  /*0ee0*/  I2FP.F32.S32 R12, R12 ;  /* 0x0000000c000c7245 */ /* 0x001fc80000201400 */
[----:B------:R-:W-:Y:S02]  /*0ef0*/  FMNMX.FTZ R12, R12, 255, PT ;  /* 0x437f00000c0c7809 */ /* 0x000fe40003810000 */
[----:B--2---:R-:W-:Y:S02]  /*0f00*/  I2FP.F32.S32 R11, R11 ;  /* 0x0000000b000b7245 */ /* 0x004fe40000201400 */
[----:B------:R-:W-:Y:S02]  /*0f10*/  FMNMX.FTZ R12, RZ, R12, !PT ;  /* 0x0000000cff0c7209 */ /* 0x000fe40007810000 */
[----:B------:R-:W-:-:S04]  /*0f20*/  FMNMX.FTZ R11, R11, 255, PT ;  /* 0x437f00000b0b7809 */ /* 0x000fc80003810000 */
[----:B------:R-:W-:Y:S01]  /*0f30*/  FMNMX.FTZ R11, RZ, R11, !PT ;  /* 0x0000000bff0b7209 */ /* 0x000fe20007810000 */
[----:B------:R-:W0:Y:S08]  /*0f40*/  F2I.FTZ.TRUNC.NTZ R12, R12 ;  /* 0x0000000c000c7305 */ /* 0x000e30000021f100 */
[----:B------:R-:W2:Y:S01]  /*0f50*/  F2I.FTZ.TRUNC.NTZ R11, R11 ;  /* 0x0000000b000b7305 */ /* 0x000ea2000021f100 */
[----:B0-----:R-:W-:-:S05]  /*0f60*/  IMAD.SHL.U32 R14, R12, 0x100, RZ ;  /* 0x000001000c0e7824 */ /* 0x001fca00078e00ff */
[----:B--2---:R-:W-:-:S05]  /*0f70*/  LOP3.LUT R14, R14, R11, RZ, 0xfc, !PT ;  /* 0x0000000b0e0e7212 */ /* 0x004fca00078efcff */
[----:B------:R-:W0:Y:S02]  /*0f80*/  SHFL.DOWN PT, R10, R14, 0x1, 0x1f ;  /* 0x08201f000e0a7f89 */ /* 0x000e2400000e0000 */
[----:B0-----:R-:W-:-:S05]  /*0f90*/  IMAD.U32 R13, R10, 0x10000, RZ ;  /* 0x000100000a0d7824 */ /* 0x001fca00078e00ff */
[----:B------:R-:W-:Y:S01]  /*0fa0*/  LOP3.LUT R13, R13, R14, RZ, 0xfc, !PT ;  /* 0x0000000e0d0d7212 */ /* 0x000fe200078efcff */
[----:B------:R-:W-:Y:S06]  /*0fb0*/  @P1 BRA `(.L_x_47) ;  /* 0x0000000000201947 */ /* 0x000fec0003800000 */
[----:B------:R-:W0:Y:S01]  /*0fc0*/  S2UR UR5, SR_CgaCtaId ;  /* 0x00000000000579c3 */ /* 0x000e220000008800 */
[----:B------:R-:W-:Y:S01]  /*0fd0*/  UMOV UR4, 0x400 ;  /* 0x0000040000047882 */ /* 0x000fe20000000000 */
[----:B------:R-:W-:Y:S01]  /*0fe0*/  LEA.HI R6, R0, R0, RZ, 0x1 ;  /* 0x0000000000067211 */ /* 0x000fe200078f08ff */
[----:B------:R-:W-:-:S04]  /*0ff0*/  UIADD3 UR4, UR4, 0x120, URZ ;  /* 0x0000012004047890 */ /* 0x000fc8000fffe03f */
[----:B------:R-:W-:-:S05]  /*1000*/  IMAD.SHL.U32 R6, R6, 0x2, RZ ;  /* 0x0000000206067824 */ /* 0x000fca00078e00ff */
[----:B------:R-:W-:Y:S01]  /*1010*/  LOP3.LUT R6, R6, 0xfffffffc, RZ, 0xc0, !PT ;  /* 0xfffffffc06067812 */ /* 0x000fe200078ec0ff */
[----:B0-----:R-:W-:-:S09]  /*1020*/  ULEA UR4, UR5, UR4, 0x18 ;  /* 0x0000000405047291 */ /* 0x001fd2000f8ec03f */
[----:B------:R0:W-:Y:S03]  /*1030*/  STS [R6+UR4], R13 ;  /* 0x0000000d06007988 */ /* 0x0001e60008000804 */
.L_x_47:
[----:B------:R-:W-:Y:S05]  /*1040*/  BSYNC B0 ;  /* 0x0000000000007941 */ /* 0x000fea0003800000 */
.L_x_46:
[----:B------:R-:W-:Y:S04]  /*1050*/  BSSY B0, `(.L_x_48) ;  /* 0x000000c000007945 */ /* 0x000fe80003800000 */
[----:B------:R-:W-:Y:S05]  /*1060*/  @P4 BRA `(.L_x_49) ;  /* 0x0000000000284947 */ /* 0x000fea0003800000 */
[----:B------:R-:W2:Y:S01]  /*1070*/  S2UR UR5, SR_CgaCtaId ;  /* 0x00000000000579c3 */ /* 0x000ea20000008800 */
[----:B------:R-:W-:Y:S01]  /*1080*/  UMOV UR4, 0x400 ;  /* 0x0000040000047882 */ /* 0x000fe20000000000 */
[----:B------:R-:W-:Y:S01]  /*1090*/  SHF.R.S32.HI R11, RZ, 0x1f, R0 ;  /* 0x0000001fff0b7819 */ /* 0x000fe20000011400 */
[----:B------:R-:W-:Y:S01]  /*10a0*/  UIADD3 UR4, UR4, 0x320, URZ ;  /* 0x0000032004047890 */ /* 0x000fe2000fffe03f */
[----:B------:R-:W-:Y:S02]  /*10b0*/  HMUL2 R9, R9.H0_H0, 0.0078125, 0.0078125 ;  /* 0x2000200009097832 */ /* 0x000fe40000000800 */
[----:B------:R-:W-:-:S04]  /*10c0*/  LEA.HI R11, R11, R0, RZ, 0x4 ;  /* 0x000000000b0b7211 */ /* 0x000fc800078f20ff */
[----:B0-----:R-:W-:Y:S01]  /*10d0*/  SHF.R.S32.HI R6, RZ, 0x4, R11 ;  /* 0x00000004ff067819 */ /* 0x001fe2000001140b */
[----:B--2---:R-:W-:-:S06]  /*10e0*/  ULEA UR4, UR5, UR4, 0x18 ;  /* 0x0000000405047291 */ /* 0x004fcc000f8ec03f */
[----:B------:R-:W-:-:S05]  /*10f0*/  LEA R6, R6, UR4, 0x1 ;  /* 0x0000000406067c11 */ /* 0x000fca000f8e08ff */
[----:B------:R2:W-:Y:S02]  /*1100*/  STS.U16 [R6], R9 ;  /* 0x0000000906007388 */ /* 0x0005e40000000400 */
.L_x_49:
[----:B------:R-:W-:Y:S05]  /*1110*/  BSYNC B0 ;  /* 0x0000000000007941 */ /* 0x000fea0003800000 */
.L_x_48:
[----:B------:R-:W-:Y:S01]  /*1120*/  BAR.SYNC.DEFER_BLOCKING 0x0 ;  /* 0x0000000000007b1d */ /* 0x000fe20000010000 */
[----:B-1----:R-:W-:-:S05]  /*1130*/  LEA.HI.X.SX32 R7, R4, R7, 0x1, P3 ;  /* 0x0000000704077211 */ /* 0x002fca00018f0eff */
[----:B------:R-:W-:Y:S04]  /*1140*/  BSSY B0, `(.L_x_50) ;  /* 0x000000b000007945 */ /* 0x000fe80003800000 */
[----:B------:R-:W-:Y:S05]  /*1150*/  @P2 BRA `(.L_x_51) ;  /* 0x0000000000242947 */ /* 0x000fea0003800000 */
[----:B------:R-:W1:Y:S01]  /*1160*/  S2UR UR5, SR_CgaCtaId ;  /* 0x00000000000579c3 */ /* 0x000e620000008800 */
[----:B------:R-:W-:Y:S01]  /*1170*/  UMOV UR4, 0x400 ;  /* 0x0000040000047882 */ /* 0x000fe20000000000 */
[----:B0-2---:R-:W-:Y:S01]  /*1180*/  LEA R6, P1, R0, R15, 0x4 ;  /* 0x0000000f00067211 */ /* 0x005fe200078220ff */
[----:B------:R-:W-:-:S03]  /*1190*/  UIADD3 UR4, UR4, 0x120, URZ ;  /* 0x0000012004047890 */ /* 0x000fc6000fffe03f */
[----:B------:R-:W-:Y:S01]  /*11a0*/  LEA.HI.X R7, R0, R7, R5, 0x4, P1 ;  /* 0x0000000700077211 */ /* 0x000fe200008f2405 */
[----:B-1----:R-:W-:-:S06]  /*11b0*/  ULEA UR4, UR5, UR4, 0x18 ;  /* 0x0000000405047291 */ /* 0x002fcc000f8ec03f */
[----:B------:R-:W-:-:S06]  /*11c0*/  LEA R8, R0, UR4, 0x4 ;  /* 0x0000000400087c11 */ /* 0x000fcc000f8e20ff */
[----:B------:R-:W0:Y:S04]  /*11d0*/  LDS.128 R8, [R8] ;  /* 0x0000000008087984 */ /* 0x000e280000000c00 */
[----:B0-----:R1:W-:Y:S02]  /*11e0*/  STG.E.128.STRONG.SM desc[UR6][R6.64], R8 ;  /* 0x0000000806007986 */ /* 0x0013e4000c10bd06 */
.L_x_51:
[----:B------:R-:W-:Y:S05]  /*11f0*/  BSYNC B0 ;  /* 0x0000000000007941 */ /* 0x000fea0003800000 */
.L_x_50:
[----:B------:R-:W-:Y:S05]  /*1200*/  @P0 EXIT ;  /* 0x000000000000094d */ /* 0x000fea0003800000 */
[----:B------:R-:W3:Y:S01]  /*1210*/  S2UR UR5, SR_CgaCtaId ;  /* 0x00000000000579c3 */ /* 0x000ee20000008800 */
[----:B------:R-:W-:Y:S01]  /*1220*/  UMOV UR4, 0x400 ;  /* 0x0000040000047882 */ /* 0x000fe20000000000 */
[----:B-1----:R-:W-:Y:S01]  /*1230*/  SHF.R.S32.HI R7, RZ, 0x1f, R4 ;  /* 0x0000001fff077819 */ /* 0x002fe20000011404 */
[----:B------:R-:W-:-:S03]  /*1240*/  UIADD3 UR4, UR4, 0x320, URZ ;  /* 0x0000032004047890 */ /* 0x000fc6000fffe03f */
[----:B------:R-:W-:-:S04]  /*1250*/  LEA.HI R7, R7, R4, RZ, 0x5 ;  /* 0x0000000407077211 */ /* 0x000fc800078f28ff */
[----:B------:R-:W-:-:S05]  /*1260*/  SHF.R.S32.HI R7, RZ, 0x5, R7 ;  /* 0x00000005ff077819 */ /* 0x000fca0000011407 */
[----:B------:R-:W-:-:S03]  /*1270*/  IMAD.WIDE R2, R7, 0x2, R2 ;  /* 0x0000000207027825 */ /* 0x000fc600078e0202 */
[----:B------:R-:W-:Y:S01]  /*1280*/  LEA R2, P0, R0, R2, 0x4 ;  /* 0x0000000200027211 */ /* 0x000fe200078020ff */
[----:B---3--:R-:W-:-:S03]  /*1290*/  ULEA UR4, UR5, UR4, 0x18 ;  /* 0x0000000405047291 */ /* 0x008fc6000f8ec03f */
[----:B------:R-:W-:-:S03]  /*12a0*/  LEA.HI.X R3, R0, R3, R5, 0x4, P0 ;  /* 0x0000000300037211 */ /* 0x000fc600000f2405 */
[----:B------:R-:W-:-:S06]  /*12b0*/  LEA R8, R0, UR4, 0x4 ;  /* 0x0000000400087c11 */ /* 0x000fcc000f8e20ff */
[----:B--2---:R-:W1:Y:S04]  /*12c0*/  LDS.128 R8, [R8] ;  /* 0x0000000008087984 */ /* 0x004e680000000c00 */
[----:B-1----:R-:W-:Y:S01]  /*12d0*/  STG.E.128.STRONG.SM desc[UR6][R2.64], R8 ;  /* 0x0000000802007986 */ /* 0x002fe2000c10bd06 */
[----:B------:R-:W-:Y:S05]  /*12e0*/  EXIT ;  /* 0x000000000000794d */ /* 0x000fea0003800000 */
.L_x_52:
        /* <DEDUP_REMOVED lines=9> */
.L_x_92:


//--------------------- .text._Z19fp16_to_q_kv_kernelILi4ELi4EEvPK6__halfPhPS0_S2_S3_S4_iii --------------------------
	.section	.text._Z19fp16_to_q_kv_kernelILi4ELi4EEvPK6__halfPhPS0_S2_S3_S4_iii,"ax",@progbits
	.align	128
        .global         _Z19fp16_to_q_kv_kernelILi4ELi4EEvPK6__halfPhPS0_S2_S3_S4_iii
        .type           _Z19fp16_to_q_kv_kernelILi4ELi4EEvPK6__halfPhPS0_S2_S3_S4_iii,@function
        .size           _Z19fp16_to_q_kv_kernelILi4ELi4EEvPK6__halfPhPS0_S2_S3_S4_iii,(.L_x_93 - _Z19fp16_to_q_kv_kernelILi4ELi4EEvPK6__halfPhPS0_S2_S3_S4_iii)
        .other          _Z19fp16_to_q_kv_kernelILi4ELi4EEvPK6__halfPhPS0_S2_S3_S4_iii,@"STO_CUDA_ENTRY STV_DEFAULT"
_Z19fp16_to_q_kv_kernelILi4ELi4EEvPK6__halfPhPS0_S2_S3_S4_iii:
.text._Z19fp16_to_q_kv_kernelILi4ELi4EEvPK6__halfPhPS0_S2_S3_S4_iii:
[----:B------:R-:W-:Y:S01]  /*0000*/  LDC R1, c[0x0][0x28] ;  /* 0x00000a00ff017b82 */ /* 0x000fe20000000800 */
[----:B------:R-:W0:Y:S07]  /*0010*/  S2R R0, SR_CTAID.Z ;  /* 0x0000000000007919 */ /* 0x000e2e0000002700 */
[----:B------:R-:W1:Y:S01]  /*0020*/  LDC R7, c[0x0][0x244] ;  /* 0x00009100ff077b82 */ /* 0x000e620000000800 */
[----:B------:R-:W-:Y:S01]  /*0030*/  ULDC.64 UR8, c[0x0][0x208] ;  /* 0x0000820000087ab9 */ /* 0x000fe20000000a00 */
[----:B------:R-:W1:Y:S01]  /*0040*/  S2R R8, SR_CTAID.X ;  /* 0x0000000000087919 */ /* 0x000e620000002500 */
[----:B------:R-:W2:Y:S05]  /*0050*/  S2R R3, SR_CTAID.Y ;  /* 0x0000000000037919 */ /* 0x000eaa0000002600 */
[----:B------:R-:W3:Y:S08]  /*0060*/  LDC.64 R4, c[0x0][0x228] ;  /* 0x00008a00ff047b82 */ /* 0x000ef00000000a00 */
[----:B------:R-:W4:Y:S08]  /*0070*/  LDC.64 R10, c[0x0][0x230] ;  /* 0x00008c00ff0a7b82 */ /* 0x000f300000000a00 */
[----:B------:R-:W2:Y:S01]  /*0080*/  LDC R2, c[0x0][0x248] ;  /* 0x00009200ff027b82 */ /* 0x000ea20000000800 */
[----:B0-----:R-:W-:-:S04]  /*0090*/  LOP3.LUT R0, R0, 0x1, RZ, 0xc0, !PT ;  /* 0x0000000100007812 */ /* 0x001fc800078ec0ff */
[----:B------:R-:W-:Y:S01]  /*00a0*/  ISETP.NE.U32.AND P0, PT, R0, 0x1, PT ;  /* 0x000000010000780c */ /* 0x000fe20003f05070 */
[----:B-1----:R-:W-:Y:S01]  /*00b0*/  IMAD R8, R8, 0x200, R7 ;  /* 0x0000020008087824 */ /* 0x002fe200078e0207 */
[----:B------:R-:W0:Y:S01]  /*00c0*/  S2R R0, SR_TID.X ;  /* 0x0000000000007919 */ /* 0x000e220000002100 */
[----:B------:R-:W1:Y:S10]  /*00d0*/  LDC.64 R6, c[0x0][0x238] ;  /* 0x00008e00ff067b82 */ /* 0x000e740000000a00 */
[----:B---3--:R-:W3:Y:S01]  /*00e0*/  @P0 LDC R4, c[0x0][0x210] ;  /* 0x00008400ff040b82 */ /* 0x008ee20000000800 */
[----:B--2---:R-:W-:-:S07]  /*00f0*/  IMAD R8, R3, R2, R8 ;  /* 0x0000000203087224 */ /* 0x004fce00078e0208 */
[----:B------:R-:W2:Y:S08]  /*0100*/  @P0 LDC R5, c[0x0][0x214] ;  /* 0x00008500ff050b82 */ /* 0x000eb00000000800 */
[----:B------:R-:W0:Y:S08]  /*0110*/  S2UR UR6, SR_CgaCtaId ;  /* 0x00000000000679c3 */ /* 0x000e300000008800 */
[----:B-1----:R-:W1:Y:S01]  /*0120*/  @P0 LDC R6, c[0x0][0x220] ;  /* 0x00008800ff060b82 */ /* 0x002e620000000800 */
[----:B---3--:R-:W-:-:S07]  /*0130*/  IMAD.MOV.U32 R2, RZ, RZ, R4 ;  /* 0x000000ffff027224 */ /* 0x008fce00078e0004 */
[----:B------:R-:W3:Y:S01]  /*0140*/  @P0 LDC R7, c[0x0][0x224] ;  /* 0x00008900ff070b82 */ /* 0x000ee20000000800 */
[----:B--2---:R-:W-:Y:S01]  /*0150*/  IMAD.MOV.U32 R3, RZ, RZ, R5 ;  /* 0x000000ffff037224 */ /* 0x004fe200078e0005 */
[----:B------:R-:W-:-:S06]  /*0160*/  UMOV UR4, 0x400 ;  /* 0x0000040000047882 */ /* 0x000fcc0000000000 */
[----:B----4-:R-:W2:Y:S01]  /*0170*/  @P0 LDC R10, c[0x0][0x218] ;  /* 0x00008600ff0a0b82 */ /* 0x010ea20000000800 */
[----:B------:R-:W-:Y:S01]  /*0180*/  UIADD3 UR5, UR4, 0x100, URZ ;  /* 0x0000010004057890 */ /* 0x000fe2000fffe03f */
[----:B------:R-:W-:-:S06]  /*0190*/  IMAD.WIDE R2, R8, 0x2, R2 ;  /* 0x0000000208027825 */ /* 0x000fcc00078e0202 */
[----:B------:R-:W4:Y:S01]  /*01a0*/  @P0 LDC R11, c[0x0][0x21c] ;  /* 0x00008700ff0b0b82 */ /* 0x000f220000000800 */
[----:B0-----:R-:W-:Y:S01]  /*01b0*/  ULEA UR4, UR6, UR4, 0x18 ;  /* 0x0000000406047291 */ /* 0x001fe2000f8ec03f */
[----:B------:R-:W-:Y:S01]  /*01c0*/  IMAD.WIDE R2, R0, 0x4, R2 ;  /* 0x0000000400027825 */ /* 0x000fe200078e0202 */
[----:B------:R-:W-:Y:S01]  /*01d0*/  ULEA UR5, UR6, UR5, 0x18 ;  /* 0x0000000506057291 */ /* 0x000fe2000f8ec03f */
[----:B------:R-:W-:-:S03]  /*01e0*/  SHF.R.S32.HI R9, RZ, 0x1f, R0 ;  /* 0x0000001fff097819 */ /* 0x000fc60000011400 */
[C---:B------:R-:W-:Y:S01]  /*01f0*/  LEA R4, R0.reuse, UR4, 0x4 ;  /* 0x0000000400047c11 */ /* 0x040fe2000f8e20ff */
[----:B------:R1:W5:Y:S01]  /*0200*/  LDG.E.CONSTANT R5, desc[UR8][R2.64] ;  /* 0x0000000802057981 */ /* 0x000362000c1e9900 */
[----:B------:R-:W-:Y:S01]  /*0210*/  LEA R12, R0, UR5, 0x4 ;  /* 0x00000005000c7c11 */ /* 0x000fe2000f8e20ff */
[----:B-1----:R-:W-:Y:S02]  /*0220*/  IMAD.MOV.U32 R2, RZ, RZ, R6 ;  /* 0x000000ffff027224 */ /* 0x002fe400078e0006 */
[----:B---3--:R-:W-:Y:S01]  /*0230*/  IMAD.MOV.U32 R3, RZ, RZ, R7 ;  /* 0x000000ffff037224 */ /* 0x008fe200078e0007 */
[----:B------:R-:W-:Y:S06]  /*0240*/  @P0 BRA `(.L_x_53) ;  /* 0x0000000400c80947 */ /* 0x000fec0003800000 */
[----:B-----5:R-:W0:Y:S01]  /*0250*/  SHFL.BFLY PT, R6, R5, 0x1, 0x1f ;  /* 0x0c201f0005067f89 */ /* 0x020e2200000e0000 */
[C---:B------:R-:W-:Y:S02]  /*0260*/  LOP3.LUT R7, R0.reuse, 0x1, RZ, 0xc0, !PT ;  /* 0x0000000100077812 */ /* 0x040fe400078ec0ff */
[----:B------:R-:W-:-:S03]  /*0270*/  LOP3.LUT R13, R0, 0x2, RZ, 0xc0, !PT ;  /* 0x00000002000d7812 */ /* 0x000fc600078ec0ff */
[----:B------:R-:W-:Y:S02]  /*0280*/  IMAD.MOV R14, RZ, RZ, -R7 ;  /* 0x000000ffff0e7224 */ /* 0x000fe400078e0a07 */
[----:B------:R-:W-:-:S03]  /*0290*/  IMAD.MOV R13, RZ, RZ, -R13 ;  /* 0x000000ffff0d7224 */ /* 0x000fc600078e0a0d */
[----:B------:R-:W-:Y:S02]  /*02a0*/  LOP3.LUT R7, R5, 0x80008000, R14, 0x78, !PT ;  /* 0x8000800005077812 */ /* 0x000fe400078e780e */
[----:B------:R-:W-:-:S04]  /*02b0*/  SHF.R.S32.HI R13, RZ, 0x1f, R13 ;  /* 0x0000001fff0d7819 */ /* 0x000fc8000001140d */
[----:B0-----:R-:W-:-:S07]  /*02c0*/  HFMA2.MMA R6, R7, 1, 1, R6 ;  /* 0x3c003c0007067835 */ /* 0x001fce0000000006 */
[----:B------:R-:W0:Y:S03]  /*02d0*/  SHFL.BFLY PT, R7, R6, 0x2, 0x1f ;  /* 0x0c401f0006077f89 */ /* 0x000e2600000e0000 */
[----:B------:R-:W-:Y:S02]  /*02e0*/  LOP3.LUT R14, R6, 0x80008000, R13, 0x78, !PT ;  /* 0x80008000060e7812 */ /* 0x000fe400078e780d */
[----:B------:R-:W-:-:S05]  /*02f0*/  LOP3.LUT R13, R0, 0x4, RZ, 0xc0, !PT ;  /* 0x00000004000d7812 */ /* 0x000fca00078ec0ff */
[----:B------:R-:W-:Y:S02]  /*0300*/  IMAD.MOV R13, RZ, RZ, -R13 ;  /* 0x000000ffff0d7224 */ /* 0x000fe400078e0a0d */
[----:B0-----:R-:W-:-:S03]  /*0310*/  HADD2 R7, R14, R7 ;  /* 0x000000070e077230 */ /* 0x001fc60000000000 */
[----:B------:R-:W-:Y:S02]  /*0320*/  SHF.R.S32.HI R14, RZ, 0x1f, R13 ;  /* 0x0000001fff0e7819 */ /* 0x000fe4000001140d */
[----:B------:R-:W-:Y:S01]  /*0330*/  LOP3.LUT R13, R0, 0x8, RZ, 0xc0, !PT ;  /* 0x00000008000d7812 */ /* 0x000fe200078ec0ff */
[----:B------:R-:W0:Y:S01]  /*0340*/  SHFL.BFLY PT, R5, R7, 0x4, 0x1f ;  /* 0x0c801f0007057f89 */ /* 0x000e2200000e0000 */
[----:B------:R-:W-:-:S03]  /*0350*/  LOP3.LUT R14, R7, 0x80008000, R14, 0x78, !PT ;  /* 0x80008000070e7812 */ /* 0x000fc600078e780e */
[----:B------:R-:W-:-:S03]  /*0360*/  IMAD.MOV R13, RZ, RZ, -R13 ;  /* 0x000000ffff0d7224 */ /* 0x000fc600078e0a0d */
[----:B0-----:R-:W-:Y:S02]  /*0370*/  HFMA2.MMA R5, R14, 1, 1, R5 ;  /* 0x3c003c000e057835 */ /* 0x001fe40000000005 */
[----:B------:R-:W-:-:S05]  /*0380*/  SHF.R.S32.HI R14, RZ, 0x1f, R13 ;  /* 0x0000001fff0e7819 */ /* 0x000fca000001140d */
        /* <DEDUP_REMOVED lines=9> */
[----:B------:R-:W-:Y:S01]  /*0420*/  HMNMX2 R5, |R7|.H0_H0, |R7|.H1_H1, !PT ;  /* 0x7000000707057240 */ /* 0x000fe20007800a00 */
[----:B------:R-:W-:-:S04]  /*0430*/  HADD2.F32 R17, -RZ, R7.H1_H1 ;  /* 0x30000007ff117230 */ /* 0x000fc80000004100 */
        /* <DEDUP_REMOVED lines=8> */
[----:B------:R-:W-:Y:S02]  /*04c0*/  HADD2.F32 R15, -RZ, R7.H0_H0 ;  /* 0x20000007ff0f7230 */ /* 0x000fe40000004100 */
[----:B------:R-:W-:Y:S02]  /*04d0*/  IMAD.MOV.U32 R6, RZ, RZ, 0x4800 ;  /* 0x00004800ff067424 */ /* 0x000fe400078e00ff */
        /* <DEDUP_REMOVED lines=16> */
[----:B------:R-:W-:Y:S02]  /*05e0*/  IMAD.MOV.U32 R16, RZ, RZ, 0x11111111 ;  /* 0x11111111ff107424 */ /* 0x000fe400078e00ff */
[----:B------:R-:W-:Y:S02]  /*05f0*/  @!P0 FFMA.FTZ R17, R18, R17, R14 ;  /* 0x0000001112118223 */ /* 0x000fe4000001000e */
[----:B------:R-:W-:Y:S02]  /*0600*/  @!P2 F2FP.F16.F32.PACK_AB R13, RZ, R15 ;  /* 0x0000000fff0da23e */ /* 0x000fe400000000ff */
[C---:B------:R-:W-:Y:S02]  /*0610*/  LOP3.LUT P2, RZ, R0.reuse, 0xf, RZ, 0xc0, !PT ;  /* 0x0000000f00ff7812 */ /* 0x040fe4000784c0ff */
[----:B------:R-:W-:Y:S01]  /*0620*/  @!P0 F2FP.F16.F32.PACK_AB R19, RZ, R17 ;  /* 0x00000011ff13823e */ /* 0x000fe200000000ff */
[----:B------:R-:W-:Y:S01]  /*0630*/  IMAD.MOV.U32 R17, RZ, RZ, 0x55555555 ;  /* 0x55555555ff117424 */ /* 0x000fe200078e00ff */
[----:B------:R-:W-:-:S02]  /*0640*/  ISETP.GT.AND P0, PT, R0, 0xf, PT ;  /* 0x0000000f0000780c */ /* 0x000fc40003f04270 */
[----:B------:R-:W-:-:S05]  /*0650*/  PRMT R13, R13, 0x5410, R19 ;  /* 0x000054100d0d7816 */ /* 0x000fca0000000013 */
[----:B------:R-:W-:-:S04]  /*0660*/  HFMA2 R6, R13, R6.H0_H0, 8, 8 ;  /* 0x480048000d067431 */ /* 0x000fc80000040006 */
[----:B------:R-:W0:Y:S08]  /*0670*/  F2I.F16.NTZ R13, R6.H1 ;  /* 0x10000006000d7305 */ /* 0x000e300000103100 */
        /* <DEDUP_REMOVED lines=10> */
[----:B------:R-:W-:-:S04]  /*0720*/  @!P2 SHF.R.S32.HI R13, RZ, 0x1f, R0 ;  /* 0x0000001fff0da819 */ /* 0x000fc80000011400 */
[----:B------:R-:W-:Y:S02]  /*0730*/  @!P2 LEA.HI R13, R13, R0, RZ, 0x4 ;  /* 0x000000000d0da211 */ /* 0x000fe400078f20ff */
[----:B-1----:R-:W-:Y:S01]  /*0740*/  LOP3.LUT R14, R14, R7, RZ, 0xfc, !PT ;  /* 0x000000070e0e7212 */ /* 0x002fe200078efcff */
[----:B------:R-:W-:Y:S01]  /*0750*/  @!P2 HMUL2 R7, R5.H0_H0, 0.125, 0.125 ;  /* 0x300030000507a832 */ /* 0x000fe20000000800 */
[----:B------:R-:W-:-:S03]  /*0760*/  @!P1 SHF.R.S32.HI R5, RZ, 0x1f, R0 ;  /* 0x0000001fff059819 */ /* 0x000fc60000011400 */
[----:B------:R-:W0:Y:S01]  /*0770*/  SHFL.DOWN PT, R6, R14, 0x1, 0x1f ;  /* 0x08201f000e067f89 */ /* 0x000e2200000e0000 */
[----:B------:R-:W-:Y:S01]  /*0780*/  @!P1 LEA.HI R5, R5, R0, RZ, 0x2 ;  /* 0x0000000005059211 */ /* 0x000fe200078f10ff */
[----:B0-----:R-:W-:-:S05]  /*0790*/  IMAD.SHL.U32 R15, R6, 0x100, RZ ;  /* 0x00000100060f7824 */ /* 0x001fca00078e00ff */
[----:B------:R-:W-:Y:S02]  /*07a0*/  LOP3.LUT R15, R15, R14, RZ, 0xfc, !PT ;  /* 0x0000000e0f0f7212 */ /* 0x000fe400078efcff */
[----:B------:R-:W-:Y:S02]  /*07b0*/  @!P2 SHF.R.S32.HI R14, RZ, 0x4, R13 ;  /* 0x00000004ff0ea819 */ /* 0x000fe4000001140d */
[----:B------:R-:W-:Y:S01]  /*07c0*/  @!P1 LOP3.LUT R13, R5, 0xfffffffc, RZ, 0xc0, !PT ;  /* 0xfffffffc050d9812 */ /* 0x000fe200078ec0ff */
[----:B------:R-:W0:Y:S01]  /*07d0*/  SHFL.DOWN PT, R6, R15, 0x2, 0x1f ;  /* 0x08401f000f067f89 */ /* 0x000e2200000e0000 */
[----:B------:R-:W-:Y:S01]  /*07e0*/  @!P2 LEA R14, R14, UR5, 0x1 ;  /* 0x000000050e0eac11 */ /* 0x000fe2000f8e08ff */
[----:B0-----:R-:W-:-:S05]  /*07f0*/  IMAD.U32 R6, R6, 0x10000, RZ ;  /* 0x0001000006067824 */ /* 0x001fca00078e00ff */
[----:B------:R-:W-:Y:S02]  /*0800*/  LOP3.LUT R16, R15, R6, RZ, 0xfc, !PT ;  /* 0x000000060f107212 */ /* 0x000fe400078efcff */
[----:B------:R-:W-:-:S03]  /*0810*/  LEA.HI R15, R8, R8, RZ, 0x1 ;  /* 0x00000008080f7211 */ /* 0x000fc600078f08ff */
[----:B------:R0:W-:Y:S01]  /*0820*/  @!P1 STS [R13+UR4], R16 ;  /* 0x000000100d009988 */ /* 0x0001e20008000804 */
[----:B------:R-:W-:-:S03]  /*0830*/  SHF.R.S32.HI R15, RZ, 0x1, R15 ;  /* 0x00000001ff0f7819 */ /* 0x000fc6000001140f */
[----:B------:R-:W-:Y:S01]  /*0840*/  @!P2 STS.U16 [R14], R7 ;  /* 0x000000070e00a388 */ /* 0x000fe20000000400 */
[----:B------:R-:W-:Y:S01]  /*0850*/  BAR.SYNC.DEFER_BLOCKING 0x0 ;  /* 0x0000000000007b1d */ /* 0x000fe20000010000 */
[C---:B--2---:R-:W-:Y:S02]  /*0860*/  IADD3 R17, P1, R15.reuse, R10, RZ ;  /* 0x0000000a0f117210 */ /* 0x044fe40007f3e0ff */
[----:B0-----:R-:W-:Y:S02]  /*0870*/  SHF.R.S32.HI R13, RZ, 0x1f, R8 ;  /* 0x0000001fff0d7819 */ /* 0x001fe40000011408 */
[----:B----4-:R-:W-:Y:S02]  /*0880*/  LEA.HI.X.SX32 R11, R15, R11, 0x1, P1 ;  /* 0x0000000b0f0b7211 */ /* 0x010fe400008f0eff */
[----:B------:R-:W-:Y:S02]  /*0890*/  @!P0 LEA R10, P1, R0, R17, 0x4 ;  /* 0x00000011000a8211 */ /* 0x000fe400078220ff */
[----:B------:R-:W-:-:S02]  /*08a0*/  LEA.HI R13, R13, R8, RZ, 0x5 ;  /* 0x000000080d0d7211 */ /* 0x000fc400078f28ff */
[----:B------:R-:W-:Y:S02]  /*08b0*/  @!P0 LEA.HI.X R11, R0, R11, R9, 0x4, P1 ;  /* 0x0000000b000b8211 */ /* 0x000fe400008f2409 */
[----:B------:R-:W-:-:S05]  /*08c0*/  SHF.R.S32.HI R13, RZ, 0x5, R13 ;  /* 0x00000005ff0d7819 */ /* 0x000fca000001140d */
[----:B------:R-:W-:Y:S01]  /*08d0*/  IMAD.WIDE R2, R13, 0x2, R2 ;  /* 0x000000020d027825 */ /* 0x000fe200078e0202 */
[----:B------:R-:W0:Y:S04]  /*08e0*/  @!P0 LDS.128 R4, [R4] ;  /* 0x0000000004048984 */ /* 0x000e280000000c00 */
[----:B0-----:R0:W-:Y:S01]  /*08f0*/  @!P0 STG.E.128 desc[UR8][R10.64], R4 ;  /* 0x000000040a008986 */ /* 0x0011e2000c101d08 */
[----:B------:R-:W-:-:S13]  /*0900*/  ISETP.GT.AND P0, PT, R0, 0x1, PT ;  /* 0x000000010000780c */ /* 0x000fda0003f04270 */
[----:B------:R-:W-:Y:S05]  /*0910*/  @P0 EXIT ;  /* 0x000000000000094d */ /* 0x000fea0003800000 */
[----:B------:R-:W1:Y:S01]  /*0920*/  LDS.128 R12, [R12] ;  /* 0x000000000c0c7984 */ /* 0x000e620000000c00 */
[----:B------:R-:W-:-:S04]  /*0930*/  LEA R2, P0, R0, R2, 0x4 ;  /* 0x0000000200027211 */ /* 0x000fc800078020ff */
[----:B------:R-:W-:-:S05]  /*0940*/  LEA.HI.X R3, R0, R3, R9, 0x4, P0 ;  /* 0x0000000300037211 */ /* 0x000fca00000f2409 */
[----:B-1----:R-:W-:Y:S01]  /*0950*/  STG.E.128 desc[UR8][R2.64], R12 ;  /* 0x0000000c02007986 */ /* 0x002fe2000c101d08 */
[----:B------:R-:W-:Y:S05]  /*0960*/  EXIT ;  /* 0x000000000000794d */ /* 0x000fea0003800000 */
.L_x_53:
        /* <DEDUP_REMOVED lines=65> */
[----:B------:R-:W-:Y:S02]  /*0d80*/  HFMA2 R6, R13, R6.H0_H0, 8, 8 ;  /* 0x480048000d067431 */ /* 0x000fe40000040006 */
[----:B------:R-:W-:Y:S02]  /*0d90*/  @!P2 HMUL2 R5, R5.H0_H0, 0.125, 0.125 ;  /* 0x300030000505a832 */ /* 0x000fe40000000800 */
[----:B------:R-:W0:Y:S03]  /*0da0*/  F2I.F16.NTZ R13, R6.H1 ;  /* 0x10000006000d7305 */ /* 0x000e260000103100 */
[----:B------:R-:W-:-:S05]  /*0db0*/  PRMT R18, R5, 0x7610, R18 ;  /* 0x0000761005127816 */ /* 0x000fca0000000012 */
        /* <DEDUP_REMOVED lines=11> */
[-C--:B------:R-:W-:Y:S02]  /*0e70*/  @!P2 LEA.HI R13, R13, R0.reuse, RZ, 0x4 ;  /* 0x000000000d0da211 */ /* 0x080fe400078f20ff */
[----:B-1----:R-:W-:Y:S02]  /*0e80*/  LOP3.LUT R14, R14, R7, RZ, 0xfc, !PT ;  /* 0x000000070e0e7212 */ /* 0x002fe400078efcff */
[----:B------:R-:W-:Y:S02]  /*0e90*/  @!P1 SHF.R.S32.HI R7, RZ, 0x1f, R0 ;  /* 0x0000001fff079819 */ /* 0x000fe40000011400 */
[----:B------:R-:W-:Y:S01]  /*0ea0*/  @!P2 SHF.R.S32.HI R13, RZ, 0x4, R13 ;  /* 0x00000004ff0da819 */ /* 0x000fe2000001140d */
[----:B------:R-:W0:Y:S01]  /*0eb0*/  SHFL.DOWN PT, R6, R14, 0x1, 0x1f ;  /* 0x08201f000e067f89 */ /* 0x000e2200000e0000 */
[----:B------:R-:W-:Y:S02]  /*0ec0*/  @!P1 LEA.HI R7, R7, R0, RZ, 0x2 ;  /* 0x0000000007079211 */ /* 0x000fe400078f10ff */
[----:B------:R-:W-:Y:S01]  /*0ed0*/  @!P2 LEA R13, R13, UR5, 0x1 ;  /* 0x000000050d0dac11 */ /* 0x000fe2000f8e08ff */
[----:B0-----:R-:W-:-:S05]  /*0ee0*/  IMAD.SHL.U32 R15, R6, 0x100, RZ ;  /* 0x00000100060f7824 */ /* 0x001fca00078e00ff */
[----:B------:R-:W-:Y:S02]  /*0ef0*/  LOP3.LUT R15, R15, R14, RZ, 0xfc, !PT ;  /* 0x0000000e0f0f7212 */ /* 0x000fe400078efcff */
[----:B------:R-:W-:-:S03]  /*0f00*/  @!P1 LOP3.LUT R14, R7, 0xfffffffc, RZ, 0xc0, !PT ;  /* 0xfffffffc070e9812 */ /* 0x000fc600078ec0ff */
[----:B------:R-:W0:Y:S01]  /*0f10*/  SHFL.DOWN PT, R6, R15, 0x2, 0x1f ;  /* 0x08401f000f067f89 */ /* 0x000e2200000e0000 */
[----:B------:R-:W-:-:S04]  /*0f20*/  LEA.HI R16, R8, R8, RZ, 0x1 ;  /* 0x0000000808107211 */ /* 0x000fc800078f08ff */
[----:B------:R-:W-:Y:S01]  /*0f30*/  SHF.R.S32.HI R16, RZ, 0x1, R16 ;  /* 0x00000001ff107819 */ /* 0x000fe20000011410 */
[----:B0-----:R-:W-:-:S05]  /*0f40*/  IMAD.U32 R6, R6, 0x10000, RZ ;  /* 0x0001000006067824 */ /* 0x001fca00078e00ff */
[----:B------:R-:W-:-:S05]  /*0f50*/  LOP3.LUT R15, R15, R6, RZ, 0xfc, !PT ;  /* 0x000000060f0f7212 */ /* 0x000fca00078efcff */
[----:B------:R-:W-:Y:S01]  /*0f60*/  @!P1 STS [R14+UR4], R15 ;  /* 0x0000000f0e009988 */ /* 0x000fe20008000804 */
[----:B--2---:R-:W-:-:S03]  /*0f70*/  IADD3 R17, P1, R16, R10, RZ ;  /* 0x0000000a10117210 */ /* 0x004fc60007f3e0ff */
[----:B------:R-:W-:Y:S01]  /*0f80*/  @!P2 STS.U16 [R13], R18 ;  /* 0x000000120d00a388 */ /* 0x000fe20000000400 */
[----:B------:R-:W-:Y:S01]  /*0f90*/  BAR.SYNC.DEFER_BLOCKING 0x0 ;  /* 0x0000000000007b1d */ /* 0x000fe20000010000 */
[----:B------:R-:W-:Y:S02]  /*0fa0*/  ISETP.GT.AND P2, PT, R0, 0x1, PT ;  /* 0x000000010000780c */ /* 0x000fe40003f44270 */
[----:B----4-:R-:W-:Y:S02]  /*0fb0*/  LEA.HI.X.SX32 R11, R16, R11, 0x1, P1 ;  /* 0x0000000b100b7211 */ /* 0x010fe400008f0eff */
[----:B------:R-:W-:-:S04]  /*0fc0*/  @!P0 LEA R10, P1, R0, R17, 0x4 ;  /* 0x00000011000a8211 */ /* 0x000fc800078220ff */
[----:B------:R-:W-:Y:S01]  /*0fd0*/  @!P0 LEA.HI.X R11, R0, R11, R9, 0x4, P1 ;  /* 0x0000000b000b8211 */ /* 0x000fe200008f2409 */
[----:B------:R-:W0:Y:S04]  /*0fe0*/  @!P0 LDS.128 R4, [R4] ;  /* 0x0000000004048984 */ /* 0x000e280000000c00 */
[----:B0-----:R0:W-:Y:S01]  /*0ff0*/  @!P0 STG.E.128 desc[UR8][R10.64], R4 ;  /* 0x000000040a008986 */ /* 0x0011e2000c101d08 */
        /* <DEDUP_REMOVED lines=8> */
[----:B0-----:R-:W-:Y:S01]  /*1080*/  STG.E.128 desc[UR8][R2.64], R4 ;  /* 0x0000000402007986 */ /* 0x001fe2000c101d08 */
[----:B------:R-:W-:Y:S05]  /*1090*/  EXIT ;  /* 0x000000000000794d */ /* 0x000fea0003800000 */
.L_x_54:
        /* <DEDUP_REMOVED lines=14> */
.L_x_93:


//--------------------- .text._Z25fp16_to_q_kv_paged_kernelILi8ELi8EEvPK6__halfPhPS0_S2_S3_S4_PKiS6_iiii --------------------------
	.section	.text._Z25fp16_to_q_kv_paged_kernelILi8ELi8EEvPK6__halfPhPS0_S2_S3_S4_PKiS6_iiii,"ax",@progbits
	.align	128
        .global         _Z25fp16_to_q_kv_paged_kernelILi8ELi8EEvPK6__halfPhPS0_S2_S3_S4_PKiS6_iiii
        .type           _Z25fp16_to_q_kv_paged_kernelILi8ELi8EEvPK6__halfPhPS0_S2_S3_S4_PKiS6_iiii,@function
        .size           _Z25fp16_to_q_kv_paged_kernelILi8ELi8EEvPK6__halfPhPS0_S2_S3_S4_PKiS6_iiii,(.L_x_94 - _Z25fp16_to_q_kv_paged_kernelILi8ELi8EEvPK6__halfPhPS0_S2_S3_S4_PKiS6_iiii)
        .other          _Z25fp16_to_q_kv_paged_kernelILi8ELi8EEvPK6__halfPhPS0_S2_S3_S4_PKiS6_iiii,@"STO_CUDA_ENTRY STV_DEFAULT"
_Z25fp16_to_q_kv_paged_kernelILi8ELi8EEvPK6__halfPhPS0_S2_S3_S4_PKiS6_iiii:
.text._Z25fp16_to_q_kv_paged_kernelILi8ELi8EEvPK6__halfPhPS0_S2_S3_S4_PKiS6_iiii:
[----:B------:R-:W-:Y:S01]  /*0000*/  LDC R1, c[0x0][0x28] ;  /* 0x00000a00ff017b82 */ /* 0x000fe20000000800 */
[----:B------:R-:W0:Y:S07]  /*0010*/  S2R R4, SR_CTAID.Z ;  /* 0x0000000000047919 */ /* 0x000e2e0000002700 */
[----:B------:R-:W1:Y:S01]  /*0020*/  LDC.64 R8, c[0x0][0x240] ;  /* 0x00009000ff087b82 */ /* 0x000e620000000a00 */
[----:B------:R-:W-:Y:S01]  /*0030*/  ULDC.64 UR8, c[0x0][0x208] ;  /* 0x0000820000087ab9 */ /* 0x000fe20000000a00 */
[----:B------:R-:W2:Y:S06]  /*0040*/  S2R R0, SR_CTAID.X ;  /* 0x0000000000007919 */ /* 0x000eac0000002500 */
[----:B------:R-:W2:Y:S08]  /*0050*/  LDC.64 R2, c[0x0][0x250] ;  /* 0x00009400ff027b82 */ /* 0x000eb00000000a00 */
[----:B------:R-:W3:Y:S08]  /*0060*/  LDC.64 R6, c[0x0][0x248] ;  /* 0x00009200ff067b82 */ /* 0x000ef00000000a00 */
[----:B------:R-:W4:Y:S01]  /*0070*/  LDC.64 R26, c[0x0][0x220] ;  /* 0x00008800ff1a7b82 */ /* 0x000f220000000a00 */
[----:B0-----:R-:W-:-:S05]  /*0080*/  SHF.R.U32.HI R5, RZ, 0x1, R4 ;  /* 0x00000001ff057819 */ /* 0x001fca0000011604 */
[----:B-1----:R-:W-:-:S04]  /*0090*/  IMAD.WIDE.U32 R8, R5, 0x4, R8 ;  /* 0x0000000405087825 */ /* 0x002fc800078e0008 */
[----:B--2---:R-:W-:Y:S02]  /*00a0*/  IMAD R5, R5, R2, R0 ;  /* 0x0000000205057224 */ /* 0x004fe400078e0200 */
[----:B------:R-:W2:Y:S02]  /*00b0*/  LDG.E.CONSTANT R8, desc[UR8][R8.64] ;  /* 0x0000000808087981 */ /* 0x000ea4000c1e9900 */
[----:B---3--:R-:W-:-:S06]  /*00c0*/  IMAD.WIDE R6, R5, 0x4, R6 ;  /* 0x0000000405067825 */ /* 0x008fcc00078e0206 */
[----:B------:R0:W5:Y:S01]  /*00d0*/  LDG.E.CONSTANT R6, desc[UR8][R6.64] ;  /* 0x0000000806067981 */ /* 0x000162000c1e9900 */
[----:B------:R-:W-:Y:S01]  /*00e0*/  LOP3.LUT P1, RZ, R4, 0x1, RZ, 0xc0, !PT ;  /* 0x0000000104ff7812 */ /* 0x000fe2000782c0ff */
[----:B------:R-:W-:Y:S01]  /*00f0*/  IMAD.MOV R0, RZ, RZ, -R0 ;  /* 0x000000ffff007224 */ /* 0x000fe200078e0a00 */
[----:B------:R-:W1:Y:S11]  /*0100*/  LDC.64 R4, c[0x0][0x258] ;  /* 0x00009600ff047b82 */ /* 0x000e760000000a00 */
[----:B----4-:R-:W3:Y:S08]  /*0110*/  @P1 LDC R26, c[0x0][0x238] ;  /* 0x00008e00ff1a1b82 */ /* 0x010ef00000000800 */
[----:B------:R-:W4:Y:S01]  /*0120*/  @P1 LDC R27, c[0x0][0x23c] ;  /* 0x00008f00ff1b1b82 */ /* 0x000f220000000800 */
[----:B-1----:R-:W-:Y:S01]  /*0130*/  LOP3.LUT P0, RZ, R4, 0x1ff, RZ, 0xc0, !PT ;  /* 0x000001ff04ff7812 */ /* 0x002fe2000780c0ff */
[----:B--2---:R-:W-:-:S04]  /*0140*/  IMAD R8, R0, R3, R8 ;  /* 0x0000000300087224 */ /* 0x004fc800078e0208 */
[----:B------:R-:W-:-:S08]  /*0150*/  IMAD.IADD R0, R8, 0x1, R5 ;  /* 0x0000000108007824 */ /* 0x000fd000078e0205 */
[----:B0--34-:R-:W-:Y:S05]  /*0160*/  @!P0 BRA `(.L_x_55) ;  /* 0x0000000000308947 */ /* 0x019fea0003800000 */
.L_x_56:
[----:B------:R-:W-:-:S05]  /*0170*/  IMAD R2, R8, R4, RZ ;  /* 0x0000000408027224 */ /* 0x000fca00078e02ff */
[----:B------:R-:W-:Y:S01]  /*0180*/  LOP3.LUT P0, RZ, R2, 0x1ff, RZ, 0xc0, !PT ;  /* 0x000001ff02ff7812 */ /* 0x000fe2000780c0ff */
[----:B------:R-:W-:Y:S02]  /*0190*/  IMAD.MOV.U32 R2, RZ, RZ, R8 ;  /* 0x000000ffff027224 */ /* 0x000fe400078e0008 */
[----:B------:R-:W-:-:S10]  /*01a0*/  VIADD R8, R8, 0xffffffff ;  /* 0xffffffff08087836 */ /* 0x000fd40000000000 */
[----:B------:R-:W-:Y:S05]  /*01b0*/  @P0 BRA `(.L_x_56) ;  /* 0xfffffffc00ec0947 */ /* 0x000fea000383ffff */
[----:B------:R-:W-:-:S07]  /*01c0*/  IMAD.MOV.U32 R8, RZ, RZ, R2 ;  /* 0x000000ffff087224 */ /* 0x000fce00078e0002 */
.L_x_57:
[----:B------:R-:W-:-:S05]  /*01d0*/  IMAD R2, R0, R4, RZ ;  /* 0x0000000400027224 */ /* 0x000fca00078e02ff */
[----:B------:R-:W-:Y:S01]  /*01e0*/  LOP3.LUT P0, RZ, R2, 0x1ff, RZ, 0xc0, !PT ;  /* 0x000001ff02ff7812 */ /* 0x000fe2000780c0ff */
[----:B------:R-:W-:Y:S02]  /*01f0*/  IMAD.MOV.U32 R2, RZ, RZ, R0 ;  /* 0x000000ffff027224 */ /* 0x000fe400078e0000 */
[----:B------:R-:W-:-:S10]  /*0200*/  VIADD R0, R0, 0x1 ;  /* 0x0000000100007836 */ /* 0x000fd40000000000 */
[----:B------:R-:W-:Y:S05]  /*0210*/  @P0 BRA `(.L_x_57) ;  /* 0xfffffffc00ec0947 */ /* 0x000fea000383ffff */
[----:B------:R-:W-:-:S07]  /*0220*/  IMAD.MOV.U32 R0, RZ, RZ, R2 ;  /* 0x000000ffff007224 */ /* 0x000fce00078e0002 */
.L_x_55:
[----:B------:R-:W-:Y:S02]  /*0230*/  VIMNMX R8, RZ, R8, !PT ;  /* 0x00000008ff087248 */ /* 0x000fe40007fe0100 */
[----:B------:R-:W-:-:S03]  /*0240*/  VIMNMX R0, R0, R3, PT ;  /* 0x0000000300007248 */ /* 0x000fc60003fe0100 */
[CC--:B-----5:R-:W-:Y:S02]  /*0250*/  IMAD R5, R6.reuse, R3.reuse, R8 ;  /* 0x0000000306057224 */ /* 0x0e0fe400078e0208 */
[----:B------:R-:W-:Y:S02]  /*0260*/  IMAD R7, R6, R3, R0 ;  /* 0x0000000306077224 */ /* 0x000fe400078e0200 */
[-C--:B------:R-:W-:Y:S02]  /*0270*/  IMAD R22, R5, R4.reuse, RZ ;  /* 0x0000000405167224 */ /* 0x080fe400078e02ff */
[----:B------:R-:W-:-:S05]  /*0280*/  IMAD R7, R7, R4, RZ ;  /* 0x0000000407077224 */ /* 0x000fca00078e02ff */
[----:B------:R-:W-:-:S13]  /*0290*/  ISETP.GE.AND P0, PT, R22, R7, PT ;  /* 0x000000071600720c */ /* 0x000fda0003f06270 */
[----:B------:R-:W-:Y:S05]  /*02a0*/  @P0 EXIT ;  /* 0x000000000000094d */ /* 0x000fea0003800000 */
[----:B------:R-:W0:Y:S01]  /*02b0*/  LDC.64 R24, c[0x0][0x218] ;  /* 0x00008600ff187b82 */ /* 0x000e220000000a00 */
[----:B------:R-:W1:Y:S01]  /*02c0*/  S2R R9, SR_CTAID.Y ;  /* 0x0000000000097919 */ /* 0x000e620000002600 */
[----:B------:R-:W-:Y:S01]  /*02d0*/  UMOV UR4, 0x400 ;  /* 0x0000040000047882 */ /* 0x000fe20000000000 */
[----:B------:R-:W2:Y:S05]  /*02e0*/  S2R R5, SR_TID.X ;  /* 0x0000000000057919 */ /* 0x000eaa0000002100 */
[----:B------:R-:W3:Y:S08]  /*02f0*/  LDC.64 R2, c[0x0][0x210] ;  /* 0x00008400ff027b82 */ /* 0x000ef00000000a00 */
[----:B------:R-:W4:Y:S08]  /*0300*/  S2UR UR5, SR_CgaCtaId ;  /* 0x00000000000579c3 */ /* 0x000f300000008800 */
[----:B0-----:R-:W0:Y:S08]  /*0310*/  @P1 LDC R24, c[0x0][0x230] ;  /* 0x00008c00ff181b82 */ /* 0x001e300000000800 */
[----:B---3--:R-:W3:Y:S01]  /*0320*/  @P1 LDC R2, c[0x0][0x228] ;  /* 0x00008a00ff021b82 */ /* 0x008ee20000000800 */
[----:B-1----:R-:W-:-:S04]  /*0330*/  IMAD R6, R9, 0x200, R22 ;  /* 0x0000020009067824 */ /* 0x002fc800078e0216 */
[--C-:B------:R-:W-:Y:S01]  /*0340*/  IMAD.MOV.U32 R8, RZ, RZ, R6.reuse ;  /* 0x000000ffff087224 */ /* 0x100fe200078e0006 */
[----:B------:R-:W-:Y:S02]  /*0350*/  SHF.R.S32.HI R9, RZ, 0x1f, R6 ;  /* 0x0000001fff097819 */ /* 0x000fe40000011406 */
[----:B------:R-:W1:Y:S01]  /*0360*/  @P1 LDC R25, c[0x0][0x234] ;  /* 0x00008d00ff191b82 */ /* 0x000e620000000800 */
[C---:B--2---:R-:W-:Y:S01]  /*0370*/  LOP3.LUT R12, R5.reuse, 0x8, RZ, 0xc0, !PT ;  /* 0x00000008050c7812 */ /* 0x044fe200078ec0ff */
[----:B----4-:R-:W-:Y:S01]  /*0380*/  ULEA UR6, UR5, UR4, 0x18 ;  /* 0x0000000405067291 */ /* 0x010fe2000f8ec03f */
[C-C-:B------:R-:W-:Y:S01]  /*0390*/  IMAD.WIDE R10, R5.reuse, 0x10, R8.reuse ;  /* 0x00000010050a7825 */ /* 0x140fe200078e0208 */
[C---:B------:R-:W-:Y:S01]  /*03a0*/  LOP3.LUT R13, R5.reuse, 0x10, RZ, 0xc0, !PT ;  /* 0x00000010050d7812 */ /* 0x040fe200078ec0ff */
[----:B------:R-:W-:Y:S01]  /*03b0*/  UIADD3 UR4, UR4, 0x200, URZ ;  /* 0x0000020004047890 */ /* 0x000fe2000fffe03f */
[C---:B------:R-:W-:Y:S01]  /*03c0*/  LOP3.LUT R20, R5.reuse, 0xf, RZ, 0xc0, !PT ;  /* 0x0000000f05147812 */ /* 0x040fe200078ec0ff */
[----:B------:R-:W-:Y:S01]  /*03d0*/  IMAD.WIDE R8, R5, 0x2, R8 ;  /* 0x0000000205087825 */ /* 0x000fe200078e0208 */
[----:B------:R-:W2:Y:S01]  /*03e0*/  @P1 LDC R3, c[0x0][0x22c] ;  /* 0x00008b00ff031b82 */ /* 0x000ea20000000800 */
[----:B0-----:R-:W-:Y:S01]  /*03f0*/  IADD3 R24, P0, R10, R24, RZ ;  /* 0x000000180a187210 */ /* 0x001fe20007f1e0ff */
[----:B------:R-:W-:Y:S01]  /*0400*/  ULEA UR4, UR5, UR4, 0x18 ;  /* 0x0000000405047291 */ /* 0x000fe2000f8ec03f */
[--C-:B------:R-:W-:Y:S01]  /*0410*/  SHF.R.S32.HI R10, RZ, 0x1f, R5.reuse ;  /* 0x0000001fff0a7819 */ /* 0x100fe20000011405 */
[----:B------:R-:W-:Y:S01]  /*0420*/  IMAD.MOV R16, RZ, RZ, -R12 ;  /* 0x000000ffff107224 */ /* 0x000fe200078e0a0c */
[----:B------:R-:W-:Y:S01]  /*0430*/  SHF.R.S32.HI R0, RZ, 0x1f, R5 ;  /* 0x0000001fff007819 */ /* 0x000fe20000011405 */
[----:B------:R-:W-:Y:S01]  /*0440*/  IMAD.MOV R13, RZ, RZ, -R13 ;  /* 0x000000ffff0d7224 */ /* 0x000fe200078e0a0d */
[----:B------:R-:W-:-:S02]  /*0450*/  LEA.HI R10, R10, R5, RZ, 0x4 ;  /* 0x000000050a0a7211 */ /* 0x000fc400078f20ff */
[----:B---3--:R-:W-:Y:S02]  /*0460*/  LEA R4, P2, R8, R2, 0x1 ;  /* 0x0000000208047211 */ /* 0x008fe400078408ff */
[----:B------:R-:W-:Y:S02]  /*0470*/  LOP3.LUT R2, R5, 0x1, RZ, 0xc0, !PT ;  /* 0x0000000105027812 */ /* 0x000fe400078ec0ff */
[----:B------:R-:W-:Y:S02]  /*0480*/  SHF.R.S32.HI R10, RZ, 0x4, R10 ;  /* 0x00000004ff0a7819 */ /* 0x000fe4000001140a */
[----:B------:R-:W-:Y:S01]  /*0490*/  SHF.R.S32.HI R16, RZ, 0x1f, R16 ;  /* 0x0000001fff107819 */ /* 0x000fe20000011410 */
[----:B-1----:R-:W-:Y:S01]  /*04a0*/  IMAD.X R25, R11, 0x1, R25, P0 ;  /* 0x000000010b197824 */ /* 0x002fe200000e0619 */
[----:B------:R-:W-:Y:S01]  /*04b0*/  LOP3.LUT R11, R5, 0x4, RZ, 0xc0, !PT ;  /* 0x00000004050b7812 */ /* 0x000fe200078ec0ff */
[----:B------:R-:W-:Y:S01]  /*04c0*/  IMAD.MOV R12, RZ, RZ, -R2 ;  /* 0x000000ffff0c7224 */ /* 0x000fe200078e0a02 */
[----:B------:R-:W-:-:S02]  /*04d0*/  SHF.R.S32.HI R17, RZ, 0x1f, R13 ;  /* 0x0000001fff117819 */ /* 0x000fc4000001140d */
[C---:B------:R-:W-:Y:S01]  /*04e0*/  LEA R18, R5.reuse, UR6, 0x4 ;  /* 0x0000000605127c11 */ /* 0x040fe2000f8e20ff */
[----:B------:R-:W-:Y:S01]  /*04f0*/  IMAD.MOV R11, RZ, RZ, -R11 ;  /* 0x000000ffff0b7224 */ /* 0x000fe200078e0a0b */
[----:B------:R-:W-:Y:S02]  /*0500*/  LOP3.LUT R12, R12, 0x80008000, RZ, 0xc0, !PT ;  /* 0x800080000c0c7812 */ /* 0x000fe400078ec0ff */
[----:B--2---:R-:W-:Y:S02]  /*0510*/  LEA.HI.X R3, R8, R3, R9, 0x1, P2 ;  /* 0x0000000308037211 */ /* 0x004fe400010f0c09 */
[C---:B------:R-:W-:Y:S02]  /*0520*/  LOP3.LUT R9, R5.reuse, 0x2, RZ, 0xc0, !PT ;  /* 0x0000000205097812 */ /* 0x040fe400078ec0ff */
[C---:B------:R-:W-:Y:S02]  /*0530*/  LEA.HI R8, R5.reuse, R5, RZ, 0x1 ;  /* 0x0000000505087211 */ /* 0x040fe400078f08ff */
[----:B------:R-:W-:Y:S01]  /*0540*/  SHF.R.S32.HI R15, RZ, 0x1f, R11 ;  /* 0x0000001fff0f7819 */ /* 0x000fe2000001140b */
[----:B------:R-:W-:Y:S01]  /*0550*/  IMAD.MOV R9, RZ, RZ, -R9 ;  /* 0x000000ffff097224 */ /* 0x000fe200078e0a09 */
[----:B------:R-:W-:Y:S01]  /*0560*/  LEA R13, R5, UR4, 0x4 ;  /* 0x00000004050d7c11 */ /* 0x000fe2000f8e20ff */
[----:B------:R-:W-:Y:S01]  /*0570*/  IMAD.SHL.U32 R8, R8, 0x2, RZ ;  /* 0x0000000208087824 */ /* 0x000fe200078e00ff */
[----:B------:R-:W-:-:S02]  /*0580*/  LEA R19, R10, UR4, 0x1 ;  /* 0x000000040a137c11 */ /* 0x000fc4000f8e08ff */
[----:B------:R-:W-:Y:S02]  /*0590*/  SHF.R.S32.HI R14, RZ, 0x1f, R9 ;  /* 0x0000001fff0e7819 */ /* 0x000fe40000011409 */
[----:B------:R-:W-:Y:S02]  /*05a0*/  LOP3.LUT R21, R8, 0xfffffffc, RZ, 0xc0, !PT ;  /* 0xfffffffc08157812 */ /* 0x000fe400078ec0ff */
[----:B------:R-:W-:Y:S02]  /*05b0*/  LOP3.LUT R14, R14, 0x80008000, RZ, 0xc0, !PT ;  /* 0x800080000e0e7812 */ /* 0x000fe400078ec0ff */
[----:B------:R-:W-:Y:S02]  /*05c0*/  LOP3.LUT R15, R15, 0x80008000, RZ, 0xc0, !PT ;  /* 0x800080000f0f7812 */ /* 0x000fe400078ec0ff */
[----:B------:R-:W-:Y:S02]  /*05d0*/  LOP3.LUT R16, R16, 0x80008000, RZ, 0xc0, !PT ;  /* 0x8000800010107812 */ /* 0x000fe400078ec0ff */
[----:B------:R-:W-:-:S07]  /*05e0*/  LOP3.LUT R17, R17, 0x80008000, RZ, 0xc0, !PT ;  /* 0x8000800011117812 */ /* 0x000fce00078ec0ff */
.L_x_61:
[----:B------:R-:W-:Y:S01]  /*05f0*/  ISETP.GE.AND P0, PT, R6, R7, PT ;  /* 0x000000070600720c */ /* 0x000fe20003f06270 */
[----:B------:R-:W-:-:S05]  /*0600*/  VIADD R22, R22, 0x20000 ;  /* 0x0002000016167836 */ /* 0x000fca0000000000 */
[----:B------:R-:W-:-:S07]  /*0610*/  ISETP.GE.AND P2, PT, R22, R7, PT ;  /* 0x000000071600720c */ /* 0x000fce0003f46270 */
[----:B-1-3--:R-:W-:Y:S06]  /*0620*/  @P0 BRA `(.L_x_58) ;  /* 0x0000000800ac0947 */ /* 0x00afec0003800000 */
[----:B------:R-:W-:Y:S02]  /*0630*/  IMAD.MOV.U32 R8, RZ, RZ, R4 ;  /* 0x000000ffff087224 */ /* 0x000fe400078e0004 */
[----:B------:R-:W-:-:S05]  /*0640*/  IMAD.MOV.U32 R9, RZ, RZ, R3 ;  /* 0x000000ffff097224 */ /* 0x000fca00078e0003 */
[----:B------:R0:W5:Y:S01]  /*0650*/  LDG.E.CONSTANT R29, desc[UR8][R8.64] ;  /* 0x00000008081d7981 */ /* 0x000162000c1e9900 */
[----:B------:R-:W-:Y:S04]  /*0660*/  BSSY B0, `(.L_x_58) ;  /* 0x00000a7000007945 */ /* 0x000fe80003800000 */
[----:B------:R-:W-:Y:S05]  /*0670*/  @!P1 BRA `(.L_x_59) ;  /* 0x00000004004c9947 */ /* 0x000fea0003800000 */
[----:B0----5:R-:W0:Y:S01]  /*0680*/  SHFL.BFLY PT, R8, R29, 0x1, 0x1f ;  /* 0x0c201f001d087f89 */ /* 0x021e2200000e0000 */
[----:B------:R-:W-:Y:S02]  /*0690*/  LOP3.LUT R9, R12, R29, RZ, 0x3c, !PT ;  /* 0x0000001d0c097212 */ /* 0x000fe400078e3cff */
[----:B------:R-:W-:-:S04]  /*06a0*/  ISETP.GT.AND P4, PT, R5, 0x1f, PT ;  /* 0x0000001f0500780c */ /* 0x000fc80003f84270 */
        /* <DEDUP_REMOVED lines=13> */
[----:B------:R-:W-:Y:S01]  /*0780*/  HMNMX2 R9, |R10|.H0_H0, |R10|.H1_H1, !PT ;  /* 0x7000000a0a097240 */ /* 0x000fe20007800a00 */
[----:B------:R-:W-:-:S04]  /*0790*/  HADD2.F32 R29, -RZ, R10.H0_H0 ;  /* 0x2000000aff1d7230 */ /* 0x000fc80000004100 */
[----:B------:R-:W0:Y:S02]  /*07a0*/  SHFL.BFLY PT, R8, R9, 0x8, 0x1f ;  /* 0x0d001f0009087f89 */ /* 0x000e2400000e0000 */
[----:B0-----:R-:W-:-:S05]  /*07b0*/  HMNMX2 R8, R9.H0_H0, R8.H0_H0, !PT ;  /* 0x2000000809087240 */ /* 0x001fca0007800800 */
[----:B------:R-:W0:Y:S02]  /*07c0*/  SHFL.BFLY PT, R11, R8, 0x4, 0x1f ;  /* 0x0c801f00080b7f89 */ /* 0x000e2400000e0000 */
[----:B0-----:R-:W-:-:S05]  /*07d0*/  HMNMX2 R11, R8.H0_H0, R11.H0_H0, !PT ;  /* 0x2000000b080b7240 */ /* 0x001fca0007800800 */
[----:B------:R-:W0:Y:S02]  /*07e0*/  SHFL.BFLY PT, R28, R11, 0x2, 0x1f ;  /* 0x0c401f000b1c7f89 */ /* 0x000e2400000e0000 */
[----:B0-----:R-:W-:-:S05]  /*07f0*/  HMNMX2 R28, R11.H0_H0, R28.H0_H0, !PT ;  /* 0x2000001c0b1c7240 */ /* 0x001fca0007800800 */
[----:B------:R-:W0:Y:S02]  /*0800*/  SHFL.BFLY PT, R23, R28, 0x1, 0x1f ;  /* 0x0c201f001c177f89 */ /* 0x000e2400000e0000 */
[----:B0-----:R-:W-:-:S05]  /*0810*/  HMNMX2 R8, R28.H0_H0, R23.H0_H0, !PT ;  /* 0x200000171c087240 */ /* 0x001fca0007800800 */
[----:B------:R-:W-:-:S04]  /*0820*/  HADD2.F32 R9, -RZ, R8.H0_H0 ;  /* 0x20000008ff097230 */ /* 0x000fc80000004100 */
[----:B------:R-:W0:Y:S02]  /*0830*/  MUFU.RCP R23, R9 ;  /* 0x0000000900177308 */ /* 0x000e240000001000 */
[----:B0-----:R-:W-:-:S05]  /*0840*/  FMUL.FTZ R28, R29, R23 ;  /* 0x000000171d1c7220 */ /* 0x001fca0000410000 */
[----:B------:R-:W-:-:S05]  /*0850*/  F2FP.F16.F32.PACK_AB R11, RZ, R28 ;  /* 0x0000001cff0b723e */ /* 0x000fca00000000ff */
[C---:B------:R-:W-:Y:S02]  /*0860*/  HSETP2.GEU.AND P3, PT, |R11|.reuse.H0_H0, 8.523464202880859375e-06, 8.523464202880859375e-06, PT ;  /* 0x008f008f0b007434 */ /* 0x040fe40003f6ea00 */
[----:B------:R-:W-:-:S05]  /*0870*/  HSETP2.GT.AND P0, PT, |R11|.H0_H0, RZ.H0_H0, PT ;  /* 0x200000ff0b007234 */ /* 0x000fca0003f04a00 */
[----:B------:R-:W-:-:S13]  /*0880*/  PLOP3.LUT P0, PT, P3, P0, PT, 0xa2, 0x0 ;  /* 0x000000000000781c */ /* 0x000fda0001f01472 */
[----:B------:R-:W-:-:S04]  /*0890*/  @!P0 FFMA.FTZ R29, -R9, R28, R29 ;  /* 0x0000001c091d8223 */ /* 0x000fc8000001011d */
[----:B------:R-:W-:-:S05]  /*08a0*/  @!P0 FFMA.FTZ R29, R23, R29, R28 ;  /* 0x0000001d171d8223 */ /* 0x000fca000001001c */
[----:B------:R-:W-:Y:S01]  /*08b0*/  @!P0 F2FP.F16.F32.PACK_AB R11, RZ, R29 ;  /* 0x0000001dff0b823e */ /* 0x000fe200000000ff */
[----:B------:R-:W-:-:S05]  /*08c0*/  HADD2.F32 R29, -RZ, R10.H1_H1 ;  /* 0x3000000aff1d7230 */ /* 0x000fca0000004100 */
[----:B------:R-:W-:-:S05]  /*08d0*/  FMUL.FTZ R28, R29, R23 ;  /* 0x000000171d1c7220 */ /* 0x000fca0000410000 */
[----:B------:R-:W-:-:S05]  /*08e0*/  F2FP.F16.F32.PACK_AB R10, RZ, R28 ;  /* 0x0000001cff0a723e */ /* 0x000fca00000000ff */
[C---:B------:R-:W-:Y:S02]  /*08f0*/  HSETP2.GEU.AND P3, PT, |R10|.reuse.H0_H0, 8.523464202880859375e-06, 8.523464202880859375e-06, PT ;  /* 0x008f008f0a007434 */ /* 0x040fe40003f6ea00 */
[----:B------:R-:W-:-:S05]  /*0900*/  HSETP2.GT.AND P0, PT, |R10|.H0_H0, RZ.H0_H0, PT ;  /* 0x200000ff0a007234 */ /* 0x000fca0003f04a00 */
[----:B------:R-:W-:Y:S02]  /*0910*/  PLOP3.LUT P0, PT, P3, P0, PT, 0xa2, 0x0 ;  /* 0x000000000000781c */ /* 0x000fe40001f01472 */
[----:B------:R-:W-:-:S11]  /*0920*/  ISETP.NE.AND P3, PT, R20, RZ, PT ;  /* 0x000000ff1400720c */ /* 0x000fd60003f65270 */
[----:B------:R-:W-:Y:S01]  /*0930*/  @!P0 FFMA.FTZ R29, -R9, R28, R29 ;  /* 0x0000001c091d8223 */ /* 0x000fe2000001011d */
[----:B------:R-:W-:-:S03]  /*0940*/  IMAD.MOV.U32 R9, RZ, RZ, 0x5800 ;  /* 0x00005800ff097424 */ /* 0x000fc600078e00ff */
[----:B------:R-:W-:Y:S01]  /*0950*/  @!P0 FFMA.FTZ R29, R23, R29, R28 ;  /* 0x0000001d171d8223 */ /* 0x000fe2000001001c */
[----:B------:R-:W-:-:S04]  /*0960*/  @!P3 HMUL2 R28, R8.H0_H0, 0.0078125, 0.0078125 ;  /* 0x20002000081cb832 */ /* 0x000fc80000000800 */
[----:B------:R-:W-:Y:S02]  /*0970*/  @!P0 F2FP.F16.F32.PACK_AB R10, RZ, R29 ;  /* 0x0000001dff0a823e */ /* 0x000fe400000000ff */
[----:B------:R-:W-:Y:S02]  /*0980*/  ISETP.NE.AND P0, PT, R2, RZ, PT ;  /* 0x000000ff0200720c */ /* 0x000fe40003f05270 */
[----:B------:R-:W-:-:S05]  /*0990*/  PRMT R11, R11, 0x5410, R10 ;  /* 0x000054100b0b7816 */ /* 0x000fca000000000a */
[----:B------:R-:W-:-:S04]  /*09a0*/  HFMA2 R9, R11, R9.H0_H0, 128, 128 ;  /* 0x580058000b097431 */ /* 0x000fc80000040009 */
[----:B------:R-:W0:Y:S08]  /*09b0*/  F2I.F16.NTZ R11, R9.H1 ;  /* 0x10000009000b7305 */ /* 0x000e300000103100 */
[----:B------:R1:W2:Y:S01]  /*09c0*/  F2I.F16.NTZ R10, R9 ;  /* 0x00000009000a7305 */ /* 0x0002a20000103100 */
[----:B0-----:R-:W-:Y:S01]  /*09d0*/  I2FP.F32.S32 R11, R11 ;  /* 0x0000000b000b7245 */ /* 0x001fe20000201400 */
[----:B-1----:R-:W-:-:S03]  /*09e0*/  IMAD.MOV.U32 R9, RZ, RZ, 0x55555555 ;  /* 0x55555555ff097424 */ /* 0x002fc600078e00ff */
[----:B------:R-:W-:Y:S02]  /*09f0*/  FMNMX.FTZ R11, R11, 255, PT ;  /* 0x437f00000b0b7809 */ /* 0x000fe40003810000 */
[----:B--2---:R-:W-:Y:S02]  /*0a00*/  I2FP.F32.S32 R10, R10 ;  /* 0x0000000a000a7245 */ /* 0x004fe40000201400 */
[----:B------:R-:W-:Y:S02]  /*0a10*/  FMNMX.FTZ R11, RZ, R11, !PT ;  /* 0x0000000bff0b7209 */ /* 0x000fe40007810000 */
[----:B------:R-:W-:-:S04]  /*0a20*/  FMNMX.FTZ R10, R10, 255, PT ;  /* 0x437f00000a0a7809 */ /* 0x000fc80003810000 */
[----:B------:R-:W-:Y:S01]  /*0a30*/  FMNMX.FTZ R10, RZ, R10, !PT ;  /* 0x0000000aff0a7209 */ /* 0x000fe20007810000 */
[----:B------:R-:W0:Y:S08]  /*0a40*/  F2I.FTZ.TRUNC.NTZ R11, R11 ;  /* 0x0000000b000b7305 */ /* 0x000e30000021f100 */
[----:B------:R-:W1:Y:S01]  /*0a50*/  F2I.FTZ.TRUNC.NTZ R10, R10 ;  /* 0x0000000a000a7305 */ /* 0x000e62000021f100 */
[----:B0-----:R-:W-:-:S05]  /*0a60*/  IMAD.SHL.U32 R23, R11, 0x100, RZ ;  /* 0x000001000b177824 */ /* 0x001fca00078e00ff */
[----:B-1----:R-:W-:-:S05]  /*0a70*/  LOP3.LUT R23, R23, R10, RZ, 0xfc, !PT ;  /* 0x0000000a17177212 */ /* 0x002fca00078efcff */
[----:B------:R-:W0:Y:S02]  /*0a80*/  SHFL.DOWN PT, R9, R23, 0x1, 0x1f ;  /* 0x08201f0017097f89 */ /* 0x000e2400000e0000 */
[----:B0-----:R-:W-:-:S05]  /*0a90*/  IMAD.U32 R8, R9, 0x10000, RZ ;  /* 0x0001000009087824 */ /* 0x001fca00078e00ff */
[----:B------:R-:W-:-:S05]  /*0aa0*/  LOP3.LUT R29, R8, R23, RZ, 0xfc, !PT ;  /* 0x00000017081d7212 */ /* 0x000fca00078efcff */
[----:B------:R-:W-:Y:S01]  /*0ab0*/  @!P0 STS [R21+UR6], R29 ;  /* 0x0000001d15008988 */ /* 0x000fe20008000806 */
[----:B------:R-:W-:-:S03]  /*0ac0*/  ISETP.GT.AND P0, PT, R5, 0x1, PT ;  /* 0x000000010500780c */ /* 0x000fc60003f04270 */
[----:B------:R-:W-:Y:S01]  /*0ad0*/  @!P3 STS.U16 [R19], R28 ;  /* 0x0000001c1300b388 */ /* 0x000fe20000000400 */
[----:B------:R-:W-:Y:S06]  /*0ae0*/  BAR.SYNC.DEFER_BLOCKING 0x0 ;  /* 0x0000000000007b1d */ /* 0x000fec0000010000 */
[----:B------:R-:W0:Y:S04]  /*0af0*/  @!P4 LDS.128 R8, [R18] ;  /* 0x000000001208c984 */ /* 0x000e280000000c00 */
[----:B0-----:R2:W-:Y:S01]  /*0b00*/  @!P4 STG.E.128.STRONG.SM desc[UR8][R24.64], R8 ;  /* 0x000000081800c986 */ /* 0x0015e2000c10bd08 */
[----:B------:R-:W-:Y:S05]  /*0b10*/  @P0 BRA `(.L_x_60) ;  /* 0x00000004006c0947 */ /* 0x000fea0003800000 */
[----:B--2---:R-:W-:-:S04]  /*0b20*/  SHF.R.S32.HI R9, RZ, 0x1f, R6 ;  /* 0x0000001fff097819 */ /* 0x004fc80000011406 */
[----:B------:R-:W-:-:S04]  /*0b30*/  LEA.HI R9, R9, R6, RZ, 0x5 ;  /* 0x0000000609097211 */ /* 0x000fc800078f28ff */
[----:B------:R-:W-:-:S05]  /*0b40*/  SHF.R.S32.HI R9, RZ, 0x5, R9 ;  /* 0x00000005ff097819 */ /* 0x000fca0000011409 */
[----:B------:R-:W-:-:S03]  /*0b50*/  IMAD.WIDE R8, R9, 0x2, R26 ;  /* 0x0000000209087825 */ /* 0x000fc600078e021a */
[----:B------:R-:W-:-:S04]  /*0b60*/  LEA R28, P0, R5, R8, 0x4 ;  /* 0x00000008051c7211 */ /* 0x000fc800078020ff */
[----:B------:R-:W-:Y:S02]  /*0b70*/  LEA.HI.X R29, R5, R9, R0, 0x4, P0 ;  /* 0x00000009051d7211 */ /* 0x000fe400000f2400 */
[----:B------:R-:W0:Y:S04]  /*0b80*/  LDS.128 R8, [R13] ;  /* 0x000000000d087984 */ /* 0x000e280000000c00 */
[----:B0-----:R3:W-:Y:S01]  /*0b90*/  STG.E.128.STRONG.SM desc[UR8][R28.64], R8 ;  /* 0x000000081c007986 */ /* 0x0017e2000c10bd08 */
[----:B------:R-:W-:Y:S05]  /*0ba0*/  BRA `(.L_x_60) ;  /* 0x0000000400487947 */ /* 0x000fea0003800000 */
.L_x_59:
        /* <DEDUP_REMOVED lines=74> */
[----:B0-----:R-:W-:-:S04]  /*1050*/  SHF.R.S32.HI R9, RZ, 0x1f, R6 ;  /* 0x0000001fff097819 */ /* 0x001fc80000011406 */
[----:B------:R-:W-:-:S04]  /*1060*/  LEA.HI R9, R9, R6, RZ, 0x5 ;  /* 0x0000000609097211 */ /* 0x000fc800078f28ff */
[----:B------:R-:W-:-:S05]  /*1070*/  SHF.R.S32.HI R9, RZ, 0x5, R9 ;  /* 0x00000005ff097819 */ /* 0x000fca0000011409 */
[----:B------:R-:W-:-:S03]  /*1080*/  IMAD.WIDE R8, R9, 0x2, R26 ;  /* 0x0000000209087825 */ /* 0x000fc600078e021a */
[----:B------:R-:W-:-:S04]  /*1090*/  LEA R28, P0, R5, R8, 0x4 ;  /* 0x00000008051c7211 */ /* 0x000fc800078020ff */
[----:B------:R-:W-:Y:S02]  /*10a0*/  LEA.HI.X R29, R5, R9, R0, 0x4, P0 ;  /* 0x00000009051d7211 */ /* 0x000fe400000f2400 */
[----:B------:R-:W0:Y:S04]  /*10b0*/  LDS.128 R8, [R13] ;  /* 0x000000000d087984 */ /* 0x000e280000000c00 */
[----:B0-----:R1:W-:Y:S03]  /*10c0*/  STG.E.128.STRONG.SM desc[UR8][R28.64], R8 ;  /* 0x000000081c007986 */ /* 0x0013e6000c10bd08 */
.L_x_60:
[----:B------:R-:W-:Y:S05]  /*10d0*/  BSYNC B0 ;  /* 0x0000000000007941 */ /* 0x000fea0003800000 */
.L_x_58:
[----:B------:R-:W-:Y:S01]  /*10e0*/  IADD3 R4, P3, R4, 0x40000, RZ ;  /* 0x0004000004047810 */ /* 0x000fe20007f7e0ff */
[----:B------:R-:W-:Y:S01]  /*10f0*/  VIADD R6, R6, 0x20000 ;  /* 0x0002000006067836 */ /* 0x000fe20000000000 */
[----:B0-2---:R-:W-:-:S03]  /*1100*/  IADD3 R24, P0, R24, 0x20000, RZ ;  /* 0x0002000018187810 */ /* 0x005fc60007f1e0ff */
[----:B------:R-:W-:Y:S02]  /*1110*/  IMAD.X R3, RZ, RZ, R3, P3 ;  /* 0x000000ffff037224 */ /* 0x000fe400018e0603 */
[----:B------:R-:W-:Y:S01]  /*1120*/  IMAD.X R25, RZ, RZ, R25, P0 ;  /* 0x000000ffff197224 */ /* 0x000fe200000e0619 */
[----:B------:R-:W-:Y:S07]  /*1130*/  @!P2 BRA `(.L_x_61) ;  /* 0xfffffff4002ca947 */ /* 0x000fee000383ffff */
[----:B------:R-:W-:Y:S05]  /*1140*/  EXIT ;  /* 0x000000000000794d */ /* 0x000fea0003800000 */
.L_x_62:
        /* <DEDUP_REMOVED lines=11> */
.L_x_94:


//--------------------- .text._Z25fp16_to_q_kv_paged_kernelILi8ELi4EEvPK6__halfPhPS0_S2_S3_S4_PKiS6_iiii --------------------------
	.section	.text._Z25fp16_to_q_kv_paged_kernelILi8ELi4EEvPK6__halfPhPS0_S2_S3_S4_PKiS6_iiii,"ax",@progbits
	.align	128
        .global         _Z25fp16_to_q_kv_paged_kernelILi8ELi4EEvPK6__halfPhPS0_S2_S3_S4_PKiS6_iiii
        .type           _Z25fp16_to_q_kv_paged_kernelILi8ELi4EEvPK6__halfPhPS0_S2_S3_S4_PKiS6_iiii,@function
        .size           _Z25fp16_to_q_kv_paged_kernelILi8ELi4EEvPK6__halfPhPS0_S2_S3_S4_PKiS6_iiii,(.L_x_95 - _Z25fp16_to_q_kv_paged_kernelILi8ELi4EEvPK6__halfPhPS0_S2_S3_S4_PKiS6_iiii)
        .other          _Z25fp16_to_q_kv_paged_kernelILi8ELi4EEvPK6__halfPhPS0_S2_S3_S4_PKiS6_iiii,@"STO_CUDA_ENTRY STV_DEFAULT"
_Z25fp16_to_q_kv_paged_kernelILi8ELi4EEvPK6__halfPhPS0_S2_S3_S4_PKiS6_iiii:
.text._Z25fp16_to_q_kv_paged_kernelILi8ELi4EEvPK6__halfPhPS0_S2_S3_S4_PKiS6_iiii:
[----:B------:R-:W-:Y:S08]  /*0000*/  LDC R1, c[0x0][0x28] ;  /* 0x00000a00ff017b82 */ /* 0x000ff00000000800 */
[----:B------:R-:W0:Y:S01]  /*0010*/  S2UR UR8, SR_CTAID.Z ;  /* 0x00000000000879c3 */ /* 0x000e220000002700 */
[----:B------:R-:W-:Y:S01]  /*0020*/  ULDC.64 UR4, c[0x0][0x240] ;  /* 0x0000900000047ab9 */ /* 0x000fe20000000a00 */
[----:B------:R-:W-:Y:S01]  /*0030*/  ULDC.64 UR12, c[0x0][0x208] ;  /* 0x00008200000c7ab9 */ /* 0x000fe20000000a00 */
[----:B------:R-:W-:Y:S01]  /*0040*/  ULDC.64 UR10, c[0x0][0x250] ;  /* 0x00009400000a7ab9 */ /* 0x000fe20000000a00 */
[----:B------:R-:W-:-:S04]  /*0050*/  ULDC.64 UR14, c[0x0][0x258] ;  /* 0x00009600000e7ab9 */ /* 0x000fc80000000a00 */
[----:B------:R-:W1:Y:S01]  /*0060*/  S2UR UR7, SR_CTAID.X ;  /* 0x00000000000779c3 */ /* 0x000e620000002500 */
[----:B0-----:R-:W-:-:S04]  /*0070*/  USHF.R.U32.HI UR6, URZ, 0x1, UR8 ;  /* 0x000000013f067899 */ /* 0x001fc80008011608 */
[----:B------:R-:W-:Y:S02]  /*0080*/  UIMAD.WIDE.U32 UR4, UR6, 0x4, UR4 ;  /* 0x00000004060478a5 */ /* 0x000fe4000f8e0004 */
[----:B-1----:R-:W-:-:S04]  /*0090*/  UIMAD UR6, UR6, UR10, UR7 ;  /* 0x0000000a060672a4 */ /* 0x002fc8000f8e0207 */
[----:B------:R-:W-:Y:S02]  /*00a0*/  IMAD.U32 R4, RZ, RZ, UR4 ;  /* 0x00000004ff047e24 */ /* 0x000fe4000f8e00ff */
[----:B------:R-:W-:Y:S01]  /*00b0*/  IMAD.U32 R5, RZ, RZ, UR5 ;  /* 0x00000005ff057e24 */ /* 0x000fe2000f8e00ff */
[----:B------:R-:W-:-:S04]  /*00c0*/  ULDC.64 UR4, c[0x0][0x248] ;  /* 0x0000920000047ab9 */ /* 0x000fc80000000a00 */
[----:B------:R-:W2:Y:S01]  /*00d0*/  LDG.E.CONSTANT R4, desc[UR12][R4.64] ;  /* 0x0000000c04047981 */ /* 0x000ea2000c1e9900 */
[----:B------:R-:W-:-:S06]  /*00e0*/  UIMAD.WIDE UR4, UR6, 0x4, UR4 ;  /* 0x00000004060478a5 */ /* 0x000fcc000f8e0204 */
[----:B------:R-:W-:Y:S02]  /*00f0*/  IMAD.U32 R2, RZ, RZ, UR4 ;  /* 0x00000004ff027e24 */ /* 0x000fe4000f8e00ff */
[----:B------:R-:W-:-:S05]  /*0100*/  IMAD.U32 R3, RZ, RZ, UR5 ;  /* 0x00000005ff037e24 */ /* 0x000fca000f8e00ff */
[----:B------:R-:W3:Y:S01]  /*0110*/  LDG.E.CONSTANT R2, desc[UR12][R2.64] ;  /* 0x0000000c02027981 */ /* 0x000ee2000c1e9900 */
[----:B------:R-:W-:Y:S02]  /*0120*/  ULOP3.LUT UP1, URZ, UR14, 0x1ff, URZ, 0xc0, !UPT ;  /* 0x000001ff0e3f7892 */ /* 0x000fe4000f82c03f */
[----:B------:R-:W-:Y:S02]  /*0130*/  ULOP3.LUT UP0, URZ, UR8, 0x1, URZ, 0xc0, !UPT ;  /* 0x00000001083f7892 */ /* 0x000fe4000f80c03f */
[----:B------:R-:W-:Y:S02]  /*0140*/  UIADD3 UR7, -UR7, URZ, URZ ;  /* 0x0000003f07077290 */ /* 0x000fe4000fffe13f */
[----:B------:R-:W-:Y:S02]  /*0150*/  PLOP3.LUT P0, PT, PT, PT, UP1, 0x80, 0x0 ;  /* 0x000000000000781c */ /* 0x000fe40003f0f018 */
[----:B--2---:R-:W-:-:S13]  /*0160*/  R2UR UR4, R4 ;  /* 0x00000000040472ca */ /* 0x004fda00000e0000 */
[----:B------:R-:W-:Y:S01]  /*0170*/  UIMAD UR7, UR7, UR11, UR4 ;  /* 0x0000000b070772a4 */ /* 0x000fe2000f8e0204 */
[----:B---3--:R-:W-:Y:S02]  /*0180*/  R2UR UR6, R2 ;  /* 0x00000000020672ca */ /* 0x008fe400000e0000 */
[----:B------:R-:W-:Y:S01]  /*0190*/  ULDC.64 UR4, c[0x0][0x220] ;  /* 0x0000880000047ab9 */ /* 0x000fe20000000a00 */
[----:B------:R-:W-:Y:S01]  /*01a0*/  UIADD3 UR8, UR7, UR15, URZ ;  /* 0x0000000f07087290 */ /* 0x000fe2000fffe03f */
[----:B------:R-:W-:Y:S01]  /*01b0*/  @UP0 ULDC UR4, c[0x0][0x238] ;  /* 0x00008e0000040ab9 */ /* 0x000fe20000000800 */
[----:B------:R-:W-:Y:S01]  /*01c0*/  @UP0 ULDC UR5, c[0x0][0x23c] ;  /* 0x00008f0000050ab9 */ /* 0x000fe20000000800 */
[----:B------:R-:W-:Y:S09]  /*01d0*/  @!P0 BRA `(.L_x_63) ;  /* 0x0000000000388947 */ /* 0x000ff20003800000 */
.L_x_64:
[----:B------:R-:W-:-:S04]  /*01e0*/  UIMAD UR9, UR7, UR14, URZ ;  /* 0x0000000e070972a4 */ /* 0x000fc8000f8e023f */
[----:B------:R-:W-:-:S03]  /*01f0*/  ULOP3.LUT UP1, URZ, UR9, 0x1ff, URZ, 0xc0, !UPT ;  /* 0x000001ff093f7892 */ /* 0x000fc6000f82c03f */
[----:B------:R-:W-:Y:S01]  /*0200*/  UMOV UR9, UR7 ;  /* 0x0000000700097c82 */ /* 0x000fe20008000000 */
[----:B------:R-:W-:Y:S02]  /*0210*/  UIADD3 UR7, UR7, -0x1, URZ ;  /* 0xffffffff07077890 */ /* 0x000fe4000fffe03f */
[----:B------:R-:W-:-:S13]  /*0220*/  PLOP3.LUT P0, PT, PT, PT, UP1, 0x80, 0x0 ;  /* 0x000000000000781c */ /* 0x000fda0003f0f018 */
[----:B------:R-:W-:Y:S05]  /*0230*/  @P0 BRA `(.L_x_64) ;  /* 0xfffffffc00e80947 */ /* 0x000fea000383ffff */
[----:B------:R-:W-:-:S05]  /*0240*/  UMOV UR7, UR9 ;  /* 0x0000000900077c82 */ /* 0x000fca0008000000 */
.L_x_65:
[----:B------:R-:W-:-:S04]  /*0250*/  UIMAD UR9, UR8, UR14, URZ ;  /* 0x0000000e080972a4 */ /* 0x000fc8000f8e023f */
[----:B------:R-:W-:-:S03]  /*0260*/  ULOP3.LUT UP1, URZ, UR9, 0x1ff, URZ, 0xc0, !UPT ;  /* 0x000001ff093f7892 */ /* 0x000fc6000f82c03f */
[----:B------:R-:W-:Y:S01]  /*0270*/  UMOV UR9, UR8 ;  /* 0x0000000800097c82 */ /* 0x000fe20008000000 */
[----:B------:R-:W-:Y:S02]  /*0280*/  UIADD3 UR8, UR8, 0x1, URZ ;  /* 0x0000000108087890 */ /* 0x000fe4000fffe03f */
[----:B------:R-:W-:-:S13]  /*0290*/  PLOP3.LUT P0, PT, PT, PT, UP1, 0x80, 0x0 ;  /* 0x000000000000781c */ /* 0x000fda0003f0f018 */
[----:B------:R-:W-:Y:S05]  /*02a0*/  @P0 BRA `(.L_x_65) ;  /* 0xfffffffc00e80947 */ /* 0x000fea000383ffff */
[----:B------:R-:W-:-:S05]  /*02b0*/  UMOV UR8, UR9 ;  /* 0x0000000900087c82 */ /* 0x000fca0008000000 */
.L_x_63:
[----:B------:R-:W-:Y:S02]  /*02c0*/  UISETP.LT.AND UP1, UPT, URZ, UR7, UPT ;  /* 0x000000073f00728c */ /* 0x000fe4000bf21270 */
[----:B------:R-:W-:Y:S02]  /*02d0*/  UISETP.LT.AND UP2, UPT, UR8, UR11, UPT ;  /* 0x0000000b0800728c */ /* 0x000fe4000bf41270 */
[----:B------:R-:W-:Y:S02]  /*02e0*/  USEL UR7, URZ, UR7, !UP1 ;  /* 0x000000073f077287 */ /* 0x000fe4000c800000 */
[----:B------:R-:W-:Y:S02]  /*02f0*/  USEL UR8, UR8, UR11, UP2 ;  /* 0x0000000b08087287 */ /* 0x000fe40009000000 */
[----:B------:R-:W-:Y:S02]  /*0300*/  UIMAD UR7, UR6, UR11, UR7 ;  /* 0x0000000b060772a4 */ /* 0x000fe4000f8e0207 */
[----:B------:R-:W-:-:S02]  /*0310*/  UIMAD UR8, UR6, UR11, UR8 ;  /* 0x0000000b060872a4 */ /* 0x000fc4000f8e0208 */
[----:B------:R-:W-:Y:S02]  /*0320*/  UIMAD UR7, UR7, UR14, URZ ;  /* 0x0000000e070772a4 */ /* 0x000fe4000f8e023f */
[----:B------:R-:W-:-:S04]  /*0330*/  UIMAD UR15, UR8, UR14, URZ ;  /* 0x0000000e080f72a4 */ /* 0x000fc8000f8e023f */
[----:B------:R-:W-:-:S06]  /*0340*/  UISETP.GE.AND UP1, UPT, UR7, UR15, UPT ;  /* 0x0000000f0700728c */ /* 0x000fcc000bf26270 */
[----:B------:R-:W-:-:S13]  /*0350*/  PLOP3.LUT P0, PT, PT, PT, UP1, 0x80, 0x0 ;  /* 0x000000000000781c */ /* 0x000fda0003f0f018 */
[----:B------:R-:W-:Y:S05]  /*0360*/  @P0 EXIT ;  /* 0x000000000000094d */ /* 0x000fea0003800000 */
[----:B------:R-:W0:Y:S01]  /*0370*/  S2UR UR11, SR_CTAID.Y ;  /* 0x00000000000b79c3 */ /* 0x000e220000002600 */
[----:B------:R-:W1:Y:S01]  /*0380*/  S2R R13, SR_TID.X ;  /* 0x00000000000d7919 */ /* 0x000e620000002100 */
[----:B------:R-:W-:Y:S01]  /*0390*/  UMOV UR8, UR7 ;  /* 0x0000000700087c82 */ /* 0x000fe20008000000 */
[----:B------:R-:W-:Y:S01]  /*03a0*/  ULDC.64 UR16, c[0x0][0x218] ;  /* 0x0000860000107ab9 */ /* 0x000fe20000000a00 */
[----:B------:R-:W-:Y:S01]  /*03b0*/  ULDC.64 UR20, c[0x0][0x210] ;  /* 0x0000840000147ab9 */ /* 0x000fe20000000a00 */
[----:B------:R-:W-:Y:S01]  /*03c0*/  @UP0 ULDC UR16, c[0x0][0x230] ;  /* 0x00008c0000100ab9 */ /* 0x000fe20000000800 */
[----:B------:R-:W-:Y:S01]  /*03d0*/  @UP0 ULDC UR20, c[0x0][0x228] ;  /* 0x00008a0000140ab9 */ /* 0x000fe20000000800 */
[----:B------:R-:W-:Y:S01]  /*03e0*/  @UP0 ULDC UR17, c[0x0][0x234] ;  /* 0x00008d0000110ab9 */ /* 0x000fe20000000800 */
[----:B------:R-:W2:Y:S01]  /*03f0*/  S2UR UR14, SR_CgaCtaId ;  /* 0x00000000000e79c3 */ /* 0x000ea20000008800 */
[----:B------:R-:W-:Y:S01]  /*0400*/  @UP0 ULDC UR21, c[0x0][0x22c] ;  /* 0x00008b0000150ab9 */ /* 0x000fe20000000800 */
[----:B0-----:R-:W-:-:S04]  /*0410*/  ULEA UR11, UR11, UR8, 0x9 ;  /* 0x000000080b0b7291 */ /* 0x001fc8000f8e483f */
[----:B------:R-:W-:Y:S02]  /*0420*/  USHF.R.S32.HI UR6, URZ, 0x1f, UR11 ;  /* 0x0000001f3f067899 */ /* 0x000fe4000801140b */
[----:B------:R-:W-:Y:S01]  /*0430*/  IMAD.U32 R2, RZ, RZ, UR11 ;  /* 0x0000000bff027e24 */ /* 0x000fe2000f8e00ff */
[----:B-1----:R-:W-:-:S03]  /*0440*/  LOP3.LUT R8, R13, 0x2, RZ, 0xc0, !PT ;  /* 0x000000020d087812 */ /* 0x002fc600078ec0ff */
[----:B------:R-:W-:Y:S01]  /*0450*/  IMAD.U32 R3, RZ, RZ, UR6 ;  /* 0x00000006ff037e24 */ /* 0x000fe2000f8e00ff */
[C---:B------:R-:W-:Y:S01]  /*0460*/  LOP3.LUT R9, R13.reuse, 0x4, RZ, 0xc0, !PT ;  /* 0x000000040d097812 */ /* 0x040fe200078ec0ff */
[----:B------:R-:W-:Y:S01]  /*0470*/  UMOV UR6, 0x400 ;  /* 0x0000040000067882 */ /* 0x000fe20000000000 */
[C---:B------:R-:W-:Y:S01]  /*0480*/  LOP3.LUT R10, R13.reuse, 0x8, RZ, 0xc0, !PT ;  /* 0x000000080d0a7812 */ /* 0x040fe200078ec0ff */
[C-C-:B------:R-:W-:Y:S01]  /*0490*/  IMAD.WIDE R4, R13.reuse, 0x10, R2.reuse ;  /* 0x000000100d047825 */ /* 0x140fe200078e0202 */
[C---:B------:R-:W-:Y:S01]  /*04a0*/  LOP3.LUT R11, R13.reuse, 0x10, RZ, 0xc0, !PT ;  /* 0x000000100d0b7812 */ /* 0x040fe200078ec0ff */
[----:B------:R-:W-:Y:S01]  /*04b0*/  UIADD3 UR7, UR6, 0x120, URZ ;  /* 0x0000012006077890 */ /* 0x000fe2000fffe03f */
[CC--:B------:R-:W-:Y:S01]  /*04c0*/  LEA.HI R0, R13.reuse, R13.reuse, RZ, 0x1 ;  /* 0x0000000d0d007211 */ /* 0x0c0fe200078f08ff */
[C---:B------:R-:W-:Y:S01]  /*04d0*/  IMAD.WIDE R2, R13.reuse, 0x2, R2 ;  /* 0x000000020d027825 */ /* 0x040fe200078e0202 */
[----:B------:R-:W-:Y:S01]  /*04e0*/  IADD3 R12, P0, R4, UR16, RZ ;  /* 0x00000010040c7c10 */ /* 0x000fe2000ff1e0ff */
[----:B--2---:R-:W-:Y:S01]  /*04f0*/  ULEA UR18, UR14, UR6, 0x18 ;  /* 0x000000060e127291 */ /* 0x004fe2000f8ec03f */
[----:B------:R-:W-:Y:S01]  /*0500*/  LOP3.LUT R21, R13, 0xf, RZ, 0xc0, !PT ;  /* 0x0000000f0d157812 */ /* 0x000fe200078ec0ff */
[----:B------:R-:W-:Y:S01]  /*0510*/  UIADD3 UR10, UR6, 0x320, URZ ;  /* 0x00000320060a7890 */ /* 0x000fe2000fffe03f */
[C---:B------:R-:W-:Y:S01]  /*0520*/  LEA R6, P1, R2.reuse, UR20, 0x1 ;  /* 0x0000001402067c11 */ /* 0x040fe2000f8208ff */
[----:B------:R-:W-:Y:S01]  /*0530*/  UIADD3 UR6, UR6, 0x100, URZ ;  /* 0x0000010006067890 */ /* 0x000fe2000fffe03f */
[----:B------:R-:W-:Y:S01]  /*0540*/  IADD3.X R7, R5, UR17, RZ, P0, !PT ;  /* 0x0000001105077c10 */ /* 0x000fe200087fe4ff */
[----:B------:R-:W-:Y:S01]  /*0550*/  IMAD.MOV R8, RZ, RZ, -R8 ;  /* 0x000000ffff087224 */ /* 0x000fe200078e0a08 */
[----:B------:R-:W-:Y:S01]  /*0560*/  LEA.HI.X R5, R2, UR21, R3, 0x1, P1 ;  /* 0x0000001502057c11 */ /* 0x000fe200088f0c03 */
[----:B------:R-:W-:Y:S01]  /*0570*/  IMAD.MOV R9, RZ, RZ, -R9 ;  /* 0x000000ffff097224 */ /* 0x000fe200078e0a09 */
[----:B------:R-:W-:Y:S01]  /*0580*/  SHF.R.S32.HI R2, RZ, 0x1f, R13 ;  /* 0x0000001fff027819 */ /* 0x000fe2000001140d */
[----:B------:R-:W-:Y:S01]  /*0590*/  IMAD.MOV R10, RZ, RZ, -R10 ;  /* 0x000000ffff0a7224 */ /* 0x000fe200078e0a0a */
[----:B------:R-:W-:Y:S01]  /*05a0*/  LOP3.LUT R3, R13, 0x1, RZ, 0xc0, !PT ;  /* 0x000000010d037812 */ /* 0x000fe200078ec0ff */
[----:B------:R-:W-:Y:S01]  /*05b0*/  IMAD.MOV R11, RZ, RZ, -R11 ;  /* 0x000000ffff0b7224 */ /* 0x000fe200078e0a0b */
[CC--:B------:R-:W-:Y:S01]  /*05c0*/  LEA.HI R20, R2.reuse, R13.reuse, RZ, 0x2 ;  /* 0x0000000d02147211 */ /* 0x0c0fe200078f10ff */
[----:B------:R-:W-:Y:S01]  /*05d0*/  ULEA UR10, UR14, UR10, 0x18 ;  /* 0x0000000a0e0a7291 */ /* 0x000fe2000f8ec03f */
[----:B------:R-:W-:Y:S01]  /*05e0*/  LEA.HI R2, R2, R13, RZ, 0x4 ;  /* 0x0000000d02027211 */ /* 0x000fe200078f20ff */
[----:B------:R-:W-:Y:S01]  /*05f0*/  IMAD.MOV R14, RZ, RZ, -R3 ;  /* 0x000000ffff0e7224 */ /* 0x000fe200078e0a03 */
[----:B------:R-:W-:Y:S01]  /*0600*/  ULEA UR6, UR14, UR6, 0x18 ;  /* 0x000000060e067291 */ /* 0x000fe2000f8ec03f */
[----:B------:R-:W-:Y:S01]  /*0610*/  IMAD.SHL.U32 R0, R0, 0x2, RZ ;  /* 0x0000000200007824 */ /* 0x000fe200078e00ff */
[----:B------:R-:W-:Y:S01]  /*0620*/  SHF.R.S32.HI R18, RZ, 0x4, R2 ;  /* 0x00000004ff127819 */ /* 0x000fe20000011402 */
[----:B------:R-:W-:Y:S01]  /*0630*/  ULEA UR9, UR14, UR7, 0x18 ;  /* 0x000000070e097291 */ /* 0x000fe2000f8ec03f */
[----:B------:R-:W-:-:S02]  /*0640*/  LOP3.LUT R2, R14, 0x80008000, RZ, 0xc0, !PT ;  /* 0x800080000e027812 */ /* 0x000fc400078ec0ff */
[----:B------:R-:W-:Y:S02]  /*0650*/  SHF.R.S32.HI R14, RZ, 0x1f, R8 ;  /* 0x0000001fff0e7819 */ /* 0x000fe40000011408 */
[----:B------:R-:W-:Y:S02]  /*0660*/  SHF.R.S32.HI R15, RZ, 0x1f, R9 ;  /* 0x0000001fff0f7819 */ /* 0x000fe40000011409 */
[----:B------:R-:W-:Y:S02]  /*0670*/  SHF.R.S32.HI R16, RZ, 0x1f, R10 ;  /* 0x0000001fff107819 */ /* 0x000fe4000001140a */
[----:B------:R-:W-:Y:S02]  /*0680*/  SHF.R.S32.HI R17, RZ, 0x1f, R11 ;  /* 0x0000001fff117819 */ /* 0x000fe4000001140b */
[----:B------:R-:W-:Y:S02]  /*0690*/  LOP3.LUT R22, R0, 0xfffffffc, RZ, 0xc0, !PT ;  /* 0xfffffffc00167812 */ /* 0x000fe400078ec0ff */
[----:B------:R-:W-:-:S02]  /*06a0*/  LEA R19, R18, UR10, 0x1 ;  /* 0x0000000a12137c11 */ /* 0x000fc4000f8e08ff */
[----:B------:R-:W-:Y:S02]  /*06b0*/  SHF.R.S32.HI R4, RZ, 0x1f, R13 ;  /* 0x0000001fff047819 */ /* 0x000fe4000001140d */
[C---:B------:R-:W-:Y:S02]  /*06c0*/  LEA R3, R13.reuse, UR18, 0x4 ;  /* 0x000000120d037c11 */ /* 0x040fe4000f8e20ff */
[----:B------:R-:W-:Y:S02]  /*06d0*/  LOP3.LUT R20, R20, 0xfffffffc, RZ, 0xc0, !PT ;  /* 0xfffffffc14147812 */ /* 0x000fe400078ec0ff */
[----:B------:R-:W-:Y:S02]  /*06e0*/  LEA R0, R13, UR6, 0x4 ;  /* 0x000000060d007c11 */ /* 0x000fe4000f8e20ff */
[----:B------:R-:W-:Y:S02]  /*06f0*/  LEA R18, R18, UR6, 0x1 ;  /* 0x0000000612127c11 */ /* 0x000fe4000f8e08ff */
[----:B------:R-:W-:-:S02]  /*0700*/  LOP3.LUT R14, R14, 0x80008000, RZ, 0xc0, !PT ;  /* 0x800080000e0e7812 */ /* 0x000fc400078ec0ff */
[----:B------:R-:W-:Y:S02]  /*0710*/  LOP3.LUT R15, R15, 0x80008000, RZ, 0xc0, !PT ;  /* 0x800080000f0f7812 */ /* 0x000fe400078ec0ff */
[----:B------:R-:W-:Y:S02]  /*0720*/  LOP3.LUT R16, R16, 0x80008000, RZ, 0xc0, !PT ;  /* 0x8000800010107812 */ /* 0x000fe400078ec0ff */
[----:B------:R-:W-:-:S07]  /*0730*/  LOP3.LUT R17, R17, 0x80008000, RZ, 0xc0, !PT ;  /* 0x8000800011117812 */ /* 0x000fce00078ec0ff */
.L_x_71:
[----:B------:R-:W-:Y:S02]  /*0740*/  UISETP.GE.AND UP1, UPT, UR11, UR15, UPT ;  /* 0x0000000f0b00728c */ /* 0x000fe4000bf26270 */
[----:B------:R-:W-:-:S04]  /*0750*/  UIADD3 UR8, UR8, 0x20000, URZ ;  /* 0x0002000008087890 */ /* 0x000fc8000fffe03f */
[----:B------:R-:W-:Y:S01]  /*0760*/  PLOP3.LUT P0, PT, PT, PT, UP1, 0x80, 0x0 ;  /* 0x000000000000781c */ /* 0x000fe20003f0f018 */
[----:B------:R-:W-:-:S12]  /*0770*/  UISETP.GE.AND UP2, UPT, UR8, UR15, UPT ;  /* 0x0000000f0800728c */ /* 0x000fd8000bf46270 */
[----:B0123--:R-:W-:Y:S05]  /*0780*/  @P0 BRA `(.L_x_66) ;  /* 0x0000000c00280947 */ /* 0x00ffea0003800000 */
[----:B------:R-:W-:Y:S02]  /*0790*/  IMAD.MOV.U32 R8, RZ, RZ, R6 ;  /* 0x000000ffff087224 */ /* 0x000fe400078e0006 */
[----:B------:R-:W-:-:S05]  /*07a0*/  IMAD.MOV.U32 R9, RZ, RZ, R5 ;  /* 0x000000ffff097224 */ /* 0x000fca00078e0005 */
[----:B------:R0:W5:Y:S01]  /*07b0*/  LDG.E.CONSTANT R25, desc[UR12][R8.64] ;  /* 0x0000000c08197981 */ /* 0x000162000c1e9900 */
[----:B------:R-:W-:Y:S01]  /*07c0*/  PLOP3.LUT P0, PT, PT, PT, UP0, 0x80, 0x0 ;  /* 0x000000000000781c */ /* 0x000fe20003f0f008 */
[----:B------:R-:W-:-:S12]  /*07d0*/  BSSY B0, `(.L_x_66) ;  /* 0x00000c5000007945 */ /* 0x000fd80003800000 */
[----:B0-----:R-:W-:Y:S05]  /*07e0*/  @!P0 BRA `(.L_x_67) ;  /* 0x0000000400888947 */ /* 0x001fea0003800000 */
[----:B-----5:R-:W0:Y:S01]  /*07f0*/  SHFL.BFLY PT, R8, R25, 0x1, 0x1f ;  /* 0x0c201f0019087f89 */ /* 0x020e2200000e0000 */
[----:B------:R-:W-:Y:S01]  /*0800*/  LOP3.LUT R9, R2, R25, RZ, 0x3c, !PT ;  /* 0x0000001902097212 */ /* 0x000fe200078e3cff */
[----:B------:R-:W-:Y:S05]  /*0810*/  BSSY B1, `(.L_x_68) ;  /* 0x0000055000017945 */ /* 0x000fea0003800000 */
        /* <DEDUP_REMOVED lines=25> */
[----:B------:R-:W0:Y:S08]  /*09b0*/  MUFU.RCP R26, R24 ;  /* 0x00000018001a7308 */ /* 0x000e300000001000 */
[----:B------:R-:W1:Y:S01]  /*09c0*/  MUFU.RCP R10, R24 ;  /* 0x00000018000a7308 */ /* 0x000e620000001000 */
[----:B0-----:R-:W-:-:S05]  /*09d0*/  FMUL.FTZ R27, R29, R26 ;  /* 0x0000001a1d1b7220 */ /* 0x001fca0000410000 */
[----:B------:R-:W-:Y:S01]  /*09e0*/  F2FP.F16.F32.PACK_AB R23, RZ, R27 ;  /* 0x0000001bff17723e */ /* 0x000fe200000000ff */
[----:B-1----:R-:W-:-:S04]  /*09f0*/  FMUL.FTZ R11, R25, R10 ;  /* 0x0000000a190b7220 */ /* 0x002fc80000410000 */
[C---:B------:R-:W-:Y:S02]  /*0a00*/  HSETP2.GEU.AND P1, PT, |R23|.reuse.H0_H0, 8.523464202880859375e-06, 8.523464202880859375e-06, PT ;  /* 0x008f008f17007434 */ /* 0x040fe40003f2ea00 */
[----:B------:R-:W-:-:S05]  /*0a10*/  HSETP2.GT.AND P0, PT, |R23|.H0_H0, RZ.H0_H0, PT ;  /* 0x200000ff17007234 */ /* 0x000fca0003f04a00 */
[----:B------:R-:W-:-:S13]  /*0a20*/  PLOP3.LUT P0, PT, P1, P0, PT, 0xa2, 0x0 ;  /* 0x000000000000781c */ /* 0x000fda0000f01472 */
[----:B------:R-:W-:-:S04]  /*0a30*/  @!P0 FFMA.FTZ R8, -R24, R27, R29 ;  /* 0x0000001b18088223 */ /* 0x000fc8000001011d */
[----:B------:R-:W-:Y:S01]  /*0a40*/  @!P0 FFMA.FTZ R8, R26, R8, R27 ;  /* 0x000000081a088223 */ /* 0x000fe2000001001b */
[----:B------:R-:W-:-:S04]  /*0a50*/  F2FP.F16.F32.PACK_AB R26, RZ, R11 ;  /* 0x0000000bff1a723e */ /* 0x000fc800000000ff */
[----:B------:R-:W-:Y:S02]  /*0a60*/  @!P0 F2FP.F16.F32.PACK_AB R23, RZ, R8 ;  /* 0x00000008ff17823e */ /* 0x000fe400000000ff */
[C---:B------:R-:W-:Y:S02]  /*0a70*/  HSETP2.GEU.AND P2, PT, |R26|.reuse.H0_H0, 8.523464202880859375e-06, 8.523464202880859375e-06, PT ;  /* 0x008f008f1a007434 */ /* 0x040fe40003f4ea00 */
[----:B------:R-:W-:Y:S02]  /*0a80*/  HSETP2.GT.AND P1, PT, |R26|.H0_H0, RZ.H0_H0, PT ;  /* 0x200000ff1a007234 */ /* 0x000fe40003f24a00 */
[----:B------:R-:W-:-:S03]  /*0a90*/  LOP3.LUT P0, RZ, R13, 0x3, RZ, 0xc0, !PT ;  /* 0x000000030dff7812 */ /* 0x000fc6000780c0ff */
[----:B------:R-:W-:-:S13]  /*0aa0*/  PLOP3.LUT P1, PT, P2, P1, PT, 0xa2, 0x0 ;  /* 0x000000000000781c */ /* 0x000fda0001723472 */
[----:B------:R-:W-:-:S04]  /*0ab0*/  @!P1 FFMA.FTZ R25, -R24, R11, R25 ;  /* 0x0000000b18199223 */ /* 0x000fc80000010119 */
[----:B------:R-:W-:Y:S01]  /*0ac0*/  @!P1 FFMA.FTZ R25, R10, R25, R11 ;  /* 0x000000190a199223 */ /* 0x000fe2000001000b */
[----:B------:R-:W-:-:S04]  /*0ad0*/  IMAD.MOV.U32 R10, RZ, RZ, 0x4800 ;  /* 0x00004800ff0a7424 */ /* 0x000fc800078e00ff */
[----:B------:R-:W-:Y:S01]  /*0ae0*/  @!P1 F2FP.F16.F32.PACK_AB R26, RZ, R25 ;  /* 0x00000019ff1a923e */ /* 0x000fe200000000ff */
[----:B------:R-:W-:Y:S01]  /*0af0*/  IMAD.MOV.U32 R25, RZ, RZ, 0x11111111 ;  /* 0x11111111ff197424 */ /* 0x000fe200078e00ff */
[----:B------:R-:W-:Y:S02]  /*0b00*/  PRMT R8, R10, 0x7610, R8 ;  /* 0x000076100a087816 */ /* 0x000fe40000000008 */
[----:B------:R-:W-:Y:S01]  /*0b10*/  PRMT R23, R23, 0x5410, R26 ;  /* 0x0000541017177816 */ /* 0x000fe2000000001a */
[----:B------:R-:W-:Y:S01]  /*0b20*/  IMAD.MOV.U32 R26, RZ, RZ, 0x55555555 ;  /* 0x55555555ff1a7424 */ /* 0x000fe200078e00ff */
[----:B------:R-:W-:-:S03]  /*0b30*/  ISETP.NE.AND P1, PT, R21, RZ, PT ;  /* 0x000000ff1500720c */ /* 0x000fc60003f25270 */
        /* <DEDUP_REMOVED lines=12> */
[----:B-1----:R-:W-:Y:S01]  /*0c00*/  LOP3.LUT R23, R23, R10, RZ, 0xfc, !PT ;  /* 0x0000000a17177212 */ /* 0x002fe200078efcff */
[----:B------:R-:W-:-:S04]  /*0c10*/  @!P1 HMUL2 R10, R9.H0_H0, 0.125, 0.125 ;  /* 0x30003000090a9832 */ /* 0x000fc80000000800 */
[----:B------:R-:W0:Y:S02]  /*0c20*/  SHFL.DOWN PT, R8, R23, 0x1, 0x1f ;  /* 0x08201f0017087f89 */ /* 0x000e2400000e0000 */
[----:B0-----:R-:W-:-:S05]  /*0c30*/  IMAD.SHL.U32 R8, R8, 0x100, RZ ;  /* 0x0000010008087824 */ /* 0x001fca00078e00ff */
[----:B------:R-:W-:-:S05]  /*0c40*/  LOP3.LUT R8, R8, R23, RZ, 0xfc, !PT ;  /* 0x0000001708087212 */ /* 0x000fca00078efcff */
[----:B------:R-:W0:Y:S02]  /*0c50*/  SHFL.DOWN PT, R24, R8, 0x2, 0x1f ;  /* 0x08401f0008187f89 */ /* 0x000e2400000e0000 */
[----:B0-----:R-:W-:-:S05]  /*0c60*/  IMAD.U32 R9, R24, 0x10000, RZ ;  /* 0x0001000018097824 */ /* 0x001fca00078e00ff */
[----:B------:R-:W-:-:S05]  /*0c70*/  LOP3.LUT R9, R8, R9, RZ, 0xfc, !PT ;  /* 0x0000000908097212 */ /* 0x000fca00078efcff */
[----:B------:R0:W-:Y:S01]  /*0c80*/  @!P0 STS [R20+UR18], R9 ;  /* 0x0000000914008988 */ /* 0x0001e20008000812 */
[----:B------:R-:W-:-:S03]  /*0c90*/  ISETP.GT.AND P0, PT, R13, 0xf, PT ;  /* 0x0000000f0d00780c */ /* 0x000fc60003f04270 */
[----:B------:R0:W-:Y:S01]  /*0ca0*/  @!P1 STS.U16 [R18], R10 ;  /* 0x0000000a12009388 */ /* 0x0001e20000000400 */
[----:B------:R-:W-:Y:S01]  /*0cb0*/  BAR.SYNC.DEFER_BLOCKING 0x0 ;  /* 0x0000000000007b1d */ /* 0x000fe20000010000 */
[----:B------:R-:W-:-:S08]  /*0cc0*/  ISETP.GT.AND P1, PT, R13, 0x1, PT ;  /* 0x000000010d00780c */ /* 0x000fd00003f24270 */
[----:B0-----:R-:W-:Y:S05]  /*0cd0*/  @P0 BRA `(.L_x_69) ;  /* 0x0000000000200947 */ /* 0x001fea0003800000 */
[----:B------:R-:W0:Y:S01]  /*0ce0*/  LDS.128 R8, [R3] ;  /* 0x0000000003087984 */ /* 0x000e220000000c00 */
[----:B------:R-:W-:-:S04]  /*0cf0*/  ULEA.HI UR6, UR11, UR11, URZ, 0x1 ;  /* 0x0000000b0b067291 */ /* 0x000fc8000f8f083f */
[----:B------:R-:W-:-:S04]  /*0d00*/  USHF.R.S32.HI UR6, URZ, 0x1, UR6 ;  /* 0x000000013f067899 */ /* 0x000fc80008011406 */
[----:B------:R-:W-:-:S04]  /*0d10*/  UIADD3 UR7, UP1, UR6, UR16, URZ ;  /* 0x0000001006077290 */ /* 0x000fc8000ff3e03f */
[----:B------:R-:W-:Y:S02]  /*0d20*/  ULEA.HI.X.SX32 UR6, UR6, UR17, 0x1, UP1 ;  /* 0x0000001106067291 */ /* 0x000fe400088f0e3f */
[----:B------:R-:W-:-:S04]  /*0d30*/  LEA R24, P0, R13, UR7, 0x4 ;  /* 0x000000070d187c11 */ /* 0x000fc8000f8020ff */
[----:B------:R-:W-:-:S05]  /*0d40*/  LEA.HI.X R25, R13, UR6, R4, 0x4, P0 ;  /* 0x000000060d197c11 */ /* 0x000fca00080f2404 */
[----:B0-----:R0:W-:Y:S04]  /*0d50*/  STG.E.128 desc[UR12][R24.64], R8 ;  /* 0x0000000818007986 */ /* 0x0011e8000c101d0c */
.L_x_69:
[----:B------:R-:W-:Y:S05]  /*0d60*/  BSYNC B1 ;  /* 0x0000000000017941 */ /* 0x000fea0003800000 */
.L_x_68:
[----:B------:R-:W-:Y:S05]  /*0d70*/  @P1 BRA `(.L_x_70) ;  /* 0x0000000400a81947 */ /* 0x000fea0003800000 */
[----:B0-----:R-:W0:Y:S01]  /*0d80*/  LDS.128 R8, [R0] ;  /* 0x0000000000087984 */ /* 0x001e220000000c00 */
[----:B------:R-:W-:-:S04]  /*0d90*/  USHF.R.S32.HI UR6, URZ, 0x1f, UR11 ;  /* 0x0000001f3f067899 */ /* 0x000fc8000801140b */
[----:B------:R-:W-:-:S04]  /*0da0*/  ULEA.HI UR6, UR6, UR11, URZ, 0x5 ;  /* 0x0000000b06067291 */ /* 0x000fc8000f8f283f */
[----:B------:R-:W-:-:S04]  /*0db0*/  USHF.R.S32.HI UR6, URZ, 0x5, UR6 ;  /* 0x000000053f067899 */ /* 0x000fc80008011406 */
[----:B------:R-:W-:-:S06]  /*0dc0*/  UIMAD.WIDE UR6, UR6, 0x2, UR4 ;  /* 0x00000002060678a5 */ /* 0x000fcc000f8e0204 */
[----:B------:R-:W-:-:S04]  /*0dd0*/  LEA R24, P0, R13, UR6, 0x4 ;  /* 0x000000060d187c11 */ /* 0x000fc8000f8020ff */
[----:B------:R-:W-:-:S05]  /*0de0*/  LEA.HI.X R25, R13, UR7, R4, 0x4, P0 ;  /* 0x000000070d197c11 */ /* 0x000fca00080f2404 */
[----:B0-----:R1:W-:Y:S01]  /*0df0*/  STG.E.128 desc[UR12][R24.64], R8 ;  /* 0x0000000818007986 */ /* 0x0013e2000c101d0c */
[----:B------:R-:W-:Y:S05]  /*0e00*/  BRA `(.L_x_70) ;  /* 0x0000000400847947 */ /* 0x000fea0003800000 */
.L_x_67:
[----:B-----5:R-:W0:Y:S01]  /*0e10*/  SHFL.BFLY PT, R8, R25, 0x1, 0x1f ;  /* 0x0c201f0019087f89 */ /* 0x020e2200000e0000 */
        /* <DEDUP_REMOVED lines=41> */
[----:B------:R-:W-:Y:S02]  /*10b0*/  PLOP3.LUT P1, PT, P2, P1, PT, 0xa2, 0x0 ;  /* 0x000000000000781c */ /* 0x000fe40001723472 */
[----:B------:R-:W-:-:S11]  /*10c0*/  ISETP.NE.AND P2, PT, R21, RZ, PT ;  /* 0x000000ff1500720c */ /* 0x000fd60003f45270 */
[----:B------:R-:W-:Y:S01]  /*10d0*/  @!P1 FFMA.FTZ R25, -R24, R11, R25 ;  /* 0x0000000b18199223 */ /* 0x000fe20000010119 */
[----:B------:R-:W-:Y:S02]  /*10e0*/  IMAD.MOV.U32 R24, RZ, RZ, 0x55555555 ;  /* 0x55555555ff187424 */ /* 0x000fe400078e00ff */
[----:B------:R-:W-:Y:S02]  /*10f0*/  @!P2 HMUL2 R9, R9.H0_H0, 0.0078125, 0.0078125 ;  /* 0x200020000909a832 */ /* 0x000fe40000000800 */
[----:B------:R-:W-:Y:S01]  /*1100*/  @!P1 FFMA.FTZ R25, R10, R25, R11 ;  /* 0x000000190a199223 */ /* 0x000fe2000001000b */
[----:B------:R-:W-:Y:S02]  /*1110*/  IMAD.MOV.U32 R10, RZ, RZ, 0x5800 ;  /* 0x00005800ff0a7424 */ /* 0x000fe400078e00ff */
[----:B------:R-:W-:Y:S02]  /*1120*/  PRMT R27, R9, 0x7610, R27 ;  /* 0x00007610091b7816 */ /* 0x000fe4000000001b */
[----:B------:R-:W-:-:S02]  /*1130*/  @!P1 F2FP.F16.F32.PACK_AB R26, RZ, R25 ;  /* 0x00000019ff1a923e */ /* 0x000fc400000000ff */
[----:B------:R-:W-:Y:S02]  /*1140*/  PRMT R8, R10, 0x7610, R8 ;  /* 0x000076100a087816 */ /* 0x000fe40000000008 */
[----:B------:R-:W-:Y:S02]  /*1150*/  PRMT R23, R23, 0x5410, R26 ;  /* 0x0000541017177816 */ /* 0x000fe4000000001a */
[----:B------:R-:W-:-:S03]  /*1160*/  ISETP.GT.AND P1, PT, R13, 0x1f, PT ;  /* 0x0000001f0d00780c */ /* 0x000fc60003f24270 */
[----:B------:R-:W-:-:S04]  /*1170*/  HFMA2 R8, R23, R8.H0_H0, 128, 128 ;  /* 0x5800580017087431 */ /* 0x000fc80000040008 */
[----:B------:R-:W0:Y:S06]  /*1180*/  F2I.F16.NTZ R11, R8.H1 ;  /* 0x10000008000b7305 */ /* 0x000e2c0000103100 */
[----:B------:R-:W1:Y:S01]  /*1190*/  @!P1 S2R R26, SR_CgaCtaId ;  /* 0x00000000001a9919 */ /* 0x000e620000008800 */
[----:B------:R-:W-:Y:S01]  /*11a0*/  @!P1 MOV R25, 0x400 ;  /* 0x0000040000199802 */ /* 0x000fe20000000f00 */
[----:B------:R-:W2:Y:S04]  /*11b0*/  F2I.F16.NTZ R10, R8 ;  /* 0x00000008000a7305 */ /* 0x000ea80000103100 */
[----:B------:R-:W-:Y:S01]  /*11c0*/  @!P1 VIADD R25, R25, 0x120 ;  /* 0x0000012019199836 */ /* 0x000fe20000000000 */
[----:B0-----:R-:W-:-:S04]  /*11d0*/  I2FP.F32.S32 R11, R11 ;  /* 0x0000000b000b7245 */ /* 0x001fc80000201400 */
[----:B------:R-:W-:Y:S02]  /*11e0*/  FMNMX.FTZ R11, R11, 255, PT ;  /* 0x437f00000b0b7809 */ /* 0x000fe40003810000 */
[----:B--2---:R-:W-:Y:S02]  /*11f0*/  I2FP.F32.S32 R10, R10 ;  /* 0x0000000a000a7245 */ /* 0x004fe40000201400 */
[----:B------:R-:W-:Y:S02]  /*1200*/  FMNMX.FTZ R11, RZ, R11, !PT ;  /* 0x0000000bff0b7209 */ /* 0x000fe40007810000 */
[----:B------:R-:W-:-:S04]  /*1210*/  FMNMX.FTZ R10, R10, 255, PT ;  /* 0x437f00000a0a7809 */ /* 0x000fc80003810000 */
[----:B------:R-:W-:Y:S01]  /*1220*/  FMNMX.FTZ R10, RZ, R10, !PT ;  /* 0x0000000aff0a7209 */ /* 0x000fe20007810000 */
[----:B------:R-:W0:Y:S01]  /*1230*/  F2I.FTZ.TRUNC.NTZ R11, R11 ;  /* 0x0000000b000b7305 */ /* 0x000e22000021f100 */
[----:B-1----:R-:W-:-:S07]  /*1240*/  @!P1 LEA R26, R26, R25, 0x18 ;  /* 0x000000191a1a9211 */ /* 0x002fce00078ec0ff */
[----:B------:R-:W1:Y:S01]  /*1250*/  F2I.FTZ.TRUNC.NTZ R10, R10 ;  /* 0x0000000a000a7305 */ /* 0x000e62000021f100 */
[----:B0-----:R-:W-:-:S05]  /*1260*/  IMAD.SHL.U32 R23, R11, 0x100, RZ ;  /* 0x000001000b177824 */ /* 0x001fca00078e00ff */
[----:B-1----:R-:W-:-:S05]  /*1270*/  LOP3.LUT R23, R23, R10, RZ, 0xfc, !PT ;  /* 0x0000000a17177212 */ /* 0x002fca00078efcff */
[----:B------:R-:W0:Y:S01]  /*1280*/  SHFL.DOWN PT, R8, R23, 0x1, 0x1f ;  /* 0x08201f0017087f89 */ /* 0x000e2200000e0000 */
[----:B------:R-:W-:Y:S02]  /*1290*/  @!P1 IMAD.MOV.U32 R24, RZ, RZ, R12 ;  /* 0x000000ffff189224 */ /* 0x000fe400078e000c */
[----:B0-----:R-:W-:-:S05]  /*12a0*/  IMAD.U32 R8, R8, 0x10000, RZ ;  /* 0x0001000008087824 */ /* 0x001fca00078e00ff */
[----:B------:R-:W-:Y:S01]  /*12b0*/  LOP3.LUT R25, R8, R23, RZ, 0xfc, !PT ;  /* 0x0000001708197212 */ /* 0x000fe200078efcff */
[----:B------:R-:W-:-:S04]  /*12c0*/  @!P1 IMAD R8, R13, 0x10, R26 ;  /* 0x000000100d089824 */ /* 0x000fc800078e021a */
[----:B------:R0:W-:Y:S01]  /*12d0*/  @!P0 STS [R22+UR9], R25 ;  /* 0x0000001916008988 */ /* 0x0001e20008000809 */
[----:B------:R-:W-:-:S03]  /*12e0*/  ISETP.GT.AND P0, PT, R13, 0x1, PT ;  /* 0x000000010d00780c */ /* 0x000fc60003f04270 */
[----:B------:R-:W-:Y:S01]  /*12f0*/  @!P2 STS.U16 [R19], R27 ;  /* 0x0000001b1300a388 */ /* 0x000fe20000000400 */
[----:B------:R-:W-:Y:S01]  /*1300*/  BAR.SYNC.DEFER_BLOCKING 0x0 ;  /* 0x0000000000007b1d */ /* 0x000fe20000010000 */
[----:B0-----:R-:W-:-:S05]  /*1310*/  @!P1 IMAD.MOV.U32 R25, RZ, RZ, R7 ;  /* 0x000000ffff199224 */ /* 0x001fca00078e0007 */
[----:B------:R-:W0:Y:S04]  /*1320*/  @!P1 LDS.128 R8, [R8] ;  /* 0x0000000008089984 */ /* 0x000e280000000c00 */
[----:B0-----:R2:W-:Y:S01]  /*1330*/  @!P1 STG.E.128.STRONG.SM desc[UR12][R24.64], R8 ;  /* 0x0000000818009986 */ /* 0x0015e2000c10bd0c */
[----:B------:R-:W-:Y:S05]  /*1340*/  @P0 BRA `(.L_x_70) ;  /* 0x0000000000340947 */ /* 0x000fea0003800000 */
[----:B------:R-:W0:Y:S01]  /*1350*/  S2UR UR7, SR_CgaCtaId ;  /* 0x00000000000779c3 */ /* 0x000e220000008800 */
[----:B------:R-:W-:Y:S02]  /*1360*/  UMOV UR6, 0x400 ;  /* 0x0000040000067882 */ /* 0x000fe40000000000 */
[----:B------:R-:W-:-:S04]  /*1370*/  UIADD3 UR6, UR6, 0x320, URZ ;  /* 0x0000032006067890 */ /* 0x000fc8000fffe03f */
[----:B0-----:R-:W-:-:S06]  /*1380*/  ULEA UR6, UR7, UR6, 0x18 ;  /* 0x0000000607067291 */ /* 0x001fcc000f8ec03f */
[----:B--2---:R-:W-:Y:S01]  /*1390*/  LEA R8, R13, UR6, 0x4 ;  /* 0x000000060d087c11 */ /* 0x004fe2000f8e20ff */
[----:B------:R-:W-:-:S04]  /*13a0*/  USHF.R.S32.HI UR6, URZ, 0x1f, UR11 ;  /* 0x0000001f3f067899 */ /* 0x000fc8000801140b */
[----:B------:R-:W-:Y:S01]  /*13b0*/  ULEA.HI UR6, UR6, UR11, URZ, 0x5 ;  /* 0x0000000b06067291 */ /* 0x000fe2000f8f283f */
[----:B------:R-:W0:Y:S03]  /*13c0*/  LDS.128 R8, [R8] ;  /* 0x0000000008087984 */ /* 0x000e260000000c00 */
[----:B------:R-:W-:-:S04]  /*13d0*/  USHF.R.S32.HI UR6, URZ, 0x5, UR6 ;  /* 0x000000053f067899 */ /* 0x000fc80008011406 */
[----:B------:R-:W-:-:S06]  /*13e0*/  UIMAD.WIDE UR6, UR6, 0x2, UR4 ;  /* 0x00000002060678a5 */ /* 0x000fcc000f8e0204 */
[----:B------:R-:W-:-:S04]  /*13f0*/  LEA R24, P0, R13, UR6, 0x4 ;  /* 0x000000060d187c11 */ /* 0x000fc8000f8020ff */
[----:B------:R-:W-:-:S05]  /*1400*/  LEA.HI.X R25, R13, UR7, R4, 0x4, P0 ;  /* 0x000000070d197c11 */ /* 0x000fca00080f2404 */
[----:B0-----:R3:W-:Y:S04]  /*1410*/  STG.E.128.STRONG.SM desc[UR12][R24.64], R8 ;  /* 0x0000000818007986 */ /* 0x0017e8000c10bd0c */
.L_x_70:
[----:B------:R-:W-:Y:S05]  /*1420*/  BSYNC B0 ;  /* 0x0000000000007941 */ /* 0x000fea0003800000 */
.L_x_66:
[----:B------:R-:W-:Y:S01]  /*1430*/  PLOP3.LUT P2, PT, PT, PT, UP2, 0x80, 0x0 ;  /* 0x000000000000781c */ /* 0x000fe20003f4f028 */
[----:B------:R-:W-:Y:S01]  /*1440*/  UIADD3 UR11, UR11, 0x20000, URZ ;  /* 0x000200000b0b7890 */ /* 0x000fe2000fffe03f */
[----:B------:R-:W-:Y:S02]  /*1450*/  IADD3 R12, P0, R12, 0x20000, RZ ;  /* 0x000200000c0c7810 */ /* 0x000fe40007f1e0ff */
[----:B------:R-:W-:-:S03]  /*1460*/  IADD3 R6, P1, R6, 0x40000, RZ ;  /* 0x0004000006067810 */ /* 0x000fc60007f3e0ff */
[----:B------:R-:W-:Y:S02]  /*1470*/  IMAD.X R7, RZ, RZ, R7, P0 ;  /* 0x000000ffff077224 */ /* 0x000fe400000e0607 */
[----:B------:R-:W-:-:S04]  /*1480*/  IMAD.X R5, RZ, RZ, R5, P1 ;  /* 0x000000ffff057224 */ /* 0x000fc800008e0605 */
[----:B------:R-:W-:Y:S05]  /*1490*/  @!P2 BRA `(.L_x_71) ;  /* 0xfffffff000a8a947 */ /* 0x000fea000383ffff */
[----:B------:R-:W-:Y:S05]  /*14a0*/  EXIT ;  /* 0x000000000000794d */ /* 0x000fea0003800000 */
.L_x_72:
        /* <DEDUP_REMOVED lines=13> */
.L_x_95:


//--------------------- .text._Z25fp16_to_q_kv_paged_kernelILi4ELi4EEvPK6__halfPhPS0_S2_S3_S4_PKiS6_iiii --------------------------
	.section	.text._Z25fp16_to_q_kv_paged_kernelILi4ELi4EEvPK6__halfPhPS0_S2_S3_S4_PKiS6_iiii,"ax",@progbits
	.align	128
        .global         _Z25fp16_to_q_kv_paged_kernelILi4ELi4EEvPK6__halfPhPS0_S2_S3_S4_PKiS6_iiii
        .type           _Z25fp16_to_q_kv_paged_kernelILi4ELi4EEvPK6__halfPhPS0_S2_S3_S4_PKiS6_iiii,@function
        .size           _Z25fp16_to_q_kv_paged_kernelILi4ELi4EEvPK6__halfPhPS0_S2_S3_S4_PKiS6_iiii,(.L_x_96 - _Z25fp16_to_q_kv_paged_kernelILi4ELi4EEvPK6__halfPhPS0_S2_S3_S4_PKiS6_iiii)
        .other          _Z25fp16_to_q_kv_paged_kernelILi4ELi4EEvPK6__halfPhPS0_S2_S3_S4_PKiS6_iiii,@"STO_CUDA_ENTRY STV_DEFAULT"
_Z25fp16_to_q_kv_paged_kernelILi4ELi4EEvPK6__halfPhPS0_S2_S3_S4_PKiS6_iiii:
.text._Z25fp16_to_q_kv_paged_kernelILi4ELi4EEvPK6__halfPhPS0_S2_S3_S4_PKiS6_iiii:
[----:B------:R-:W-:Y:S08]  /*0000*/  LDC R1, c[0x0][0x28] ;  /* 0x00000a00ff017b82 */ /* 0x000ff00000000800 */
[----:B------:R-:W0:Y:S01]  /*0010*/  S2UR UR8, SR_CTAID.Z ;  /* 0x00000000000879c3 */ /* 0x000e220000002700 */
[----:B------:R-:W-:Y:S01]  /*0020*/  ULDC.64 UR4, c[0x0][0x240] ;  /* 0x0000900000047ab9 */ /* 0x000fe20000000a00 */
[----:B------:R-:W-:Y:S01]  /*0030*/  ULDC.64 UR10, c[0x0][0x208] ;  /* 0x00008200000a7ab9 */ /* 0x000fe20000000a00 */
[----:B------:R-:W-:Y:S01]  /*0040*/  ULDC.64 UR12, c[0x0][0x250] ;  /* 0x00009400000c7ab9 */ /* 0x000fe20000000a00 */
[----:B------:R-:W-:Y:S01]  /*0050*/  ULDC.64 UR16, c[0x0][0x258] ;  /* 0x0000960000107ab9 */ /* 0x000fe20000000a00 */
[----:B------:R-:W-:-:S03]  /*0060*/  ULDC.64 UR14, c[0x0][0x218] ;  /* 0x00008600000e7ab9 */ /* 0x000fc60000000a00 */
        /* <DEDUP_REMOVED lines=15> */
[----:B------:R-:W-:-:S07]  /*0160*/  PLOP3.LUT P0, PT, PT, PT, UP1, 0x80, 0x0 ;  /* 0x000000000000781c */ /* 0x000fce0003f0f018 */
[----:B------:R-:W-:Y:S01]  /*0170*/  @UP0 ULDC UR14, c[0x0][0x230] ;  /* 0x00008c00000e0ab9 */ /* 0x000fe20000000800 */
[----:B------:R-:W-:Y:S01]  /*0180*/  @UP0 ULDC UR15, c[0x0][0x234] ;  /* 0x00008d00000f0ab9 */ /* 0x000fe20000000800 */
        /* <DEDUP_REMOVED lines=8> */
.L_x_74:
[----:B------:R-:W-:-:S04]  /*0210*/  UIMAD UR9, UR7, UR16, URZ ;  /* 0x00000010070972a4 */ /* 0x000fc8000f8e023f */
[----:B------:R-:W-:-:S03]  /*0220*/  ULOP3.LUT UP1, URZ, UR9, 0x1ff, URZ, 0xc0, !UPT ;  /* 0x000001ff093f7892 */ /* 0x000fc6000f82c03f */
[----:B------:R-:W-:Y:S01]  /*0230*/  UMOV UR9, UR7 ;  /* 0x0000000700097c82 */ /* 0x000fe20008000000 */
[----:B------:R-:W-:Y:S02]  /*0240*/  UIADD3 UR7, UR7, -0x1, URZ ;  /* 0xffffffff07077890 */ /* 0x000fe4000fffe03f */
[----:B------:R-:W-:-:S13]  /*0250*/  PLOP3.LUT P0, PT, PT, PT, UP1, 0x80, 0x0 ;  /* 0x000000000000781c */ /* 0x000fda0003f0f018 */
[----:B------:R-:W-:Y:S05]  /*0260*/  @P0 BRA `(.L_x_74) ;  /* 0xfffffffc00e80947 */ /* 0x000fea000383ffff */
[----:B------:R-:W-:-:S05]  /*0270*/  UMOV UR7, UR9 ;  /* 0x0000000900077c82 */ /* 0x000fca0008000000 */
.L_x_75:
[----:B------:R-:W-:-:S04]  /*0280*/  UIMAD UR9, UR8, UR16, URZ ;  /* 0x00000010080972a4 */ /* 0x000fc8000f8e023f */
[----:B------:R-:W-:-:S03]  /*0290*/  ULOP3.LUT UP1, URZ, UR9, 0x1ff, URZ, 0xc0, !UPT ;  /* 0x000001ff093f7892 */ /* 0x000fc6000f82c03f */
[----:B------:R-:W-:Y:S01]  /*02a0*/  UMOV UR9, UR8 ;  /* 0x0000000800097c82 */ /* 0x000fe20008000000 */
[----:B------:R-:W-:Y:S02]  /*02b0*/  UIADD3 UR8, UR8, 0x1, URZ ;  /* 0x0000000108087890 */ /* 0x000fe4000fffe03f */
[----:B------:R-:W-:-:S13]  /*02c0*/  PLOP3.LUT P0, PT, PT, PT, UP1, 0x80, 0x0 ;  /* 0x000000000000781c */ /* 0x000fda0003f0f018 */
[----:B------:R-:W-:Y:S05]  /*02d0*/  @P0 BRA `(.L_x_75) ;  /* 0xfffffffc00e80947 */ /* 0x000fea000383ffff */
[----:B------:R-:W-:-:S05]  /*02e0*/  UMOV UR8, UR9 ;  /* 0x0000000900087c82 */ /* 0x000fca0008000000 */
.L_x_73:
        /* <DEDUP_REMOVED lines=15> */
[----:B------:R-:W-:Y:S01]  /*03e0*/  @UP0 ULDC UR12, c[0x0][0x228] ;  /* 0x00008a00000c0ab9 */ /* 0x000fe20000000800 */
[----:B------:R-:W-:-:S03]  /*03f0*/  @UP0 ULDC UR13, c[0x0][0x22c] ;  /* 0x00008b00000d0ab9 */ /* 0x000fc60000000800 */
[----:B------:R-:W2:Y:S01]  /*0400*/  S2UR UR7, SR_CgaCtaId ;  /* 0x00000000000779c3 */ /* 0x000ea20000008800 */
        /* <DEDUP_REMOVED lines=8> */
[C---:B------:R-:W-:Y:S01]  /*0490*/  IMAD.WIDE R4, R0.reuse, 0x2, R2 ;  /* 0x0000000200047825 */ /* 0x040fe200078e0202 */
[C---:B------:R-:W-:Y:S02]  /*04a0*/  LOP3.LUT R11, R0.reuse, 0x10, RZ, 0xc0, !PT ;  /* 0x00000010000b7812 */ /* 0x040fe400078ec0ff */
[----:B------:R-:W-:Y:S01]  /*04b0*/  LOP3.LUT R6, R0, 0x1, RZ, 0xc0, !PT ;  /* 0x0000000100067812 */ /* 0x000fe200078ec0ff */
[----:B------:R-:W-:Y:S01]  /*04c0*/  IMAD.MOV R8, RZ, RZ, -R8 ;  /* 0x000000ffff087224 */ /* 0x000fe200078e0a08 */
[C---:B------:R-:W-:Y:S01]  /*04d0*/  LEA R2, P0, R4.reuse, UR12, 0x1 ;  /* 0x0000000c04027c11 */ /* 0x040fe2000f8008ff */
[----:B--2---:R-:W-:Y:S01]  /*04e0*/  ULEA UR12, UR7, UR6, 0x18 ;  /* 0x00000006070c7291 */ /* 0x004fe2000f8ec03f */
[--C-:B------:R-:W-:Y:S01]  /*04f0*/  SHF.R.S32.HI R13, RZ, 0x1f, R0.reuse ;  /* 0x0000001fff0d7819 */ /* 0x100fe20000011400 */
[----:B------:R-:W-:Y:S01]  /*0500*/  UIADD3 UR6, UR6, 0x100, URZ ;  /* 0x0000010006067890 */ /* 0x000fe2000fffe03f */
[----:B------:R-:W-:Y:S01]  /*0510*/  LEA.HI.X R3, R4, UR13, R5, 0x1, P0 ;  /* 0x0000000d04037c11 */ /* 0x000fe200080f0c05 */
[----:B------:R-:W-:Y:S01]  /*0520*/  IMAD.MOV R9, RZ, RZ, -R9 ;  /* 0x000000ffff097224 */ /* 0x000fe200078e0a09 */
[----:B------:R-:W-:Y:S01]  /*0530*/  SHF.R.S32.HI R5, RZ, 0x1f, R0 ;  /* 0x0000001fff057819 */ /* 0x000fe20000011400 */
[----:B------:R-:W-:Y:S01]  /*0540*/  IMAD.MOV R10, RZ, RZ, -R10 ;  /* 0x000000ffff0a7224 */ /* 0x000fe200078e0a0a */
[----:B------:R-:W-:Y:S01]  /*0550*/  ULEA UR6, UR7, UR6, 0x18 ;  /* 0x0000000607067291 */ /* 0x000fe2000f8ec03f */
[----:B------:R-:W-:Y:S01]  /*0560*/  IMAD.MOV R11, RZ, RZ, -R11 ;  /* 0x000000ffff0b7224 */ /* 0x000fe200078e0a0b */
[CC--:B------:R-:W-:Y:S01]  /*0570*/  LEA.HI R7, R5.reuse, R0.reuse, RZ, 0x4 ;  /* 0x0000000005077211 */ /* 0x0c0fe200078f20ff */
[----:B------:R-:W-:Y:S01]  /*0580*/  IMAD.MOV R12, RZ, RZ, -R6 ;  /* 0x000000ffff0c7224 */ /* 0x000fe200078e0a06 */
[----:B------:R-:W-:Y:S01]  /*0590*/  LEA.HI R19, R5, R0, RZ, 0x2 ;  /* 0x0000000005137211 */ /* 0x000fe200078f10ff */
[C---:B------:R-:W-:Y:S01]  /*05a0*/  IMAD.SHL.U32 R4, R0.reuse, 0x10, RZ ;  /* 0x0000001000047824 */ /* 0x040fe200078e00ff */
[----:B------:R-:W-:-:S02]  /*05b0*/  SHF.L.U64.HI R5, R0, 0x4, R13 ;  /* 0x0000000400057819 */ /* 0x000fc4000001020d */
[----:B------:R-:W-:Y:S02]  /*05c0*/  SHF.R.S32.HI R13, RZ, 0x4, R7 ;  /* 0x00000004ff0d7819 */ /* 0x000fe40000011407 */
[----:B------:R-:W-:Y:S02]  /*05d0*/  SHF.R.S32.HI R14, RZ, 0x1f, R8 ;  /* 0x0000001fff0e7819 */ /* 0x000fe40000011408 */
[----:B------:R-:W-:Y:S02]  /*05e0*/  SHF.R.S32.HI R15, RZ, 0x1f, R9 ;  /* 0x0000001fff0f7819 */ /* 0x000fe40000011409 */
[----:B------:R-:W-:Y:S02]  /*05f0*/  SHF.R.S32.HI R16, RZ, 0x1f, R10 ;  /* 0x0000001fff107819 */ /* 0x000fe4000001140a */
[----:B------:R-:W-:Y:S02]  /*0600*/  SHF.R.S32.HI R17, RZ, 0x1f, R11 ;  /* 0x0000001fff117819 */ /* 0x000fe4000001140b */
[----:B------:R-:W-:-:S02]  /*0610*/  LOP3.LUT R7, R12, 0x80008000, RZ, 0xc0, !PT ;  /* 0x800080000c077812 */ /* 0x000fc400078ec0ff */
[C---:B------:R-:W-:Y:S02]  /*0620*/  LOP3.LUT R20, R0.reuse, 0x3, RZ, 0xc0, !PT ;  /* 0x0000000300147812 */ /* 0x040fe400078ec0ff */
[C---:B------:R-:W-:Y:S02]  /*0630*/  LOP3.LUT R18, R0.reuse, 0xf, RZ, 0xc0, !PT ;  /* 0x0000000f00127812 */ /* 0x040fe400078ec0ff */
[C---:B------:R-:W-:Y:S02]  /*0640*/  LEA R6, R0.reuse, UR12, 0x4 ;  /* 0x0000000c00067c11 */ /* 0x040fe4000f8e20ff */
[----:B------:R-:W-:Y:S02]  /*0650*/  LOP3.LUT R19, R19, 0xfffffffc, RZ, 0xc0, !PT ;  /* 0xfffffffc13137812 */ /* 0x000fe400078ec0ff */
[----:B------:R-:W-:Y:S02]  /*0660*/  LEA R12, R0, UR6, 0x4 ;  /* 0x00000006000c7c11 */ /* 0x000fe4000f8e20ff */
[----:B------:R-:W-:-:S02]  /*0670*/  LEA R13, R13, UR6, 0x1 ;  /* 0x000000060d0d7c11 */ /* 0x000fc4000f8e08ff */
[----:B------:R-:W-:Y:S02]  /*0680*/  LOP3.LUT R14, R14, 0x80008000, RZ, 0xc0, !PT ;  /* 0x800080000e0e7812 */ /* 0x000fe400078ec0ff */
[----:B------:R-:W-:Y:S02]  /*0690*/  LOP3.LUT R15, R15, 0x80008000, RZ, 0xc0, !PT ;  /* 0x800080000f0f7812 */ /* 0x000fe400078ec0ff */
[----:B------:R-:W-:Y:S02]  /*06a0*/  LOP3.LUT R16, R16, 0x80008000, RZ, 0xc0, !PT ;  /* 0x8000800010107812 */ /* 0x000fe400078ec0ff */
[----:B------:R-:W-:-:S07]  /*06b0*/  LOP3.LUT R17, R17, 0x80008000, RZ, 0xc0, !PT ;  /* 0x8000800011117812 */ /* 0x000fce00078ec0ff */
.L_x_79:
[----:B------:R-:W-:Y:S02]  /*06c0*/  UISETP.GE.AND UP1, UPT, UR9, UR16, UPT ;  /* 0x000000100900728c */ /* 0x000fe4000bf26270 */
[----:B------:R-:W-:-:S04]  /*06d0*/  UIADD3 UR8, UR8, 0x20000, URZ ;  /* 0x0002000008087890 */ /* 0x000fc8000fffe03f */
[----:B------:R-:W-:Y:S01]  /*06e0*/  PLOP3.LUT P0, PT, PT, PT, UP1, 0x80, 0x0 ;  /* 0x000000000000781c */ /* 0x000fe20003f0f018 */
[----:B------:R-:W-:-:S12]  /*06f0*/  UISETP.GE.AND UP1, UPT, UR8, UR16, UPT ;  /* 0x000000100800728c */ /* 0x000fd8000bf26270 */
[----:B0123--:R-:W-:Y:S05]  /*0700*/  @P0 BRA `(.L_x_76) ;  /* 0x0000000c00100947 */ /* 0x00ffea0003800000 */
[----:B------:R0:W5:Y:S01]  /*0710*/  LDG.E.CONSTANT R22, desc[UR10][R2.64] ;  /* 0x0000000a02167981 */ /* 0x000162000c1e9900 */
[----:B------:R-:W-:Y:S01]  /*0720*/  PLOP3.LUT P0, PT, PT, PT, UP0, 0x80, 0x0 ;  /* 0x000000000000781c */ /* 0x000fe20003f0f008 */
[----:B------:R-:W-:-:S12]  /*0730*/  BSSY B0, `(.L_x_76) ;  /* 0x00000c1000007945 */ /* 0x000fd80003800000 */
[----:B0-----:R-:W-:Y:S05]  /*0740*/  @!P0 BRA `(.L_x_77) ;  /* 0x0000000400808947 */ /* 0x001fea0003800000 */
        /* <DEDUP_REMOVED lines=16> */
[--C-:B------:R-:W-:Y:S02]  /*0850*/  HADD2.F32 R28, -RZ, R8.reuse.H1_H1 ;  /* 0x30000008ff1c7230 */ /* 0x100fe40000004100 */
[----:B------:R-:W-:Y:S02]  /*0860*/  HADD2.F32 R23, -RZ, R8.H0_H0 ;  /* 0x20000008ff177230 */ /* 0x000fe40000004100 */
        /* <DEDUP_REMOVED lines=15> */
[----:B------:R-:W-:Y:S02]  /*0960*/  HSETP2.GT.AND P1, PT, |R8|.H0_H0, RZ.H0_H0, PT ;  /* 0x200000ff08007234 */ /* 0x000fe40003f24a00 */
[----:B------:R-:W-:-:S03]  /*0970*/  F2FP.F16.F32.PACK_AB R22, RZ, R24 ;  /* 0x00000018ff16723e */ /* 0x000fc600000000ff */
[----:B------:R-:W-:Y:S02]  /*0980*/  PLOP3.LUT P0, PT, P0, P1, PT, 0xa2, 0x0 ;  /* 0x000000000000781c */ /* 0x000fe40000703472 */
[C---:B------:R-:W-:Y:S02]  /*0990*/  HSETP2.GEU.AND P3, PT, |R22|.reuse.H0_H0, 8.523464202880859375e-06, 8.523464202880859375e-06, PT ;  /* 0x008f008f16007434 */ /* 0x040fe40003f6ea00 */
[----:B------:R-:W-:Y:S02]  /*09a0*/  HSETP2.GT.AND P2, PT, |R22|.H0_H0, RZ.H0_H0, PT ;  /* 0x200000ff16007234 */ /* 0x000fe40003f44a00 */
[----:B------:R-:W-:-:S03]  /*09b0*/  ISETP.NE.AND P1, PT, R20, RZ, PT ;  /* 0x000000ff1400720c */ /* 0x000fc60003f25270 */
[----:B------:R-:W-:-:S04]  /*09c0*/  PLOP3.LUT P2, PT, P3, P2, PT, 0xa2, 0x0 ;  /* 0x000000000000781c */ /* 0x000fc80001f45472 */
[----:B------:R-:W-:-:S04]  /*09d0*/  @!P0 FFMA.FTZ R25, -R26, R21, R28 ;  /* 0x000000151a198223 */ /* 0x000fc8000001011c */
[----:B------:R-:W-:Y:S01]  /*09e0*/  @!P0 FFMA.FTZ R25, R10, R25, R21 ;  /* 0x000000190a198223 */ /* 0x000fe20000010015 */
[----:B------:R-:W-:-:S04]  /*09f0*/  IMAD.MOV.U32 R10, RZ, RZ, 0x4800 ;  /* 0x00004800ff0a7424 */ /* 0x000fc800078e00ff */
[----:B------:R-:W-:Y:S01]  /*0a00*/  @!P2 FFMA.FTZ R23, -R26, R24, R23 ;  /* 0x000000181a17a223 */ /* 0x000fe20000010117 */
[----:B------:R-:W-:Y:S02]  /*0a10*/  @!P0 F2FP.F16.F32.PACK_AB R8, RZ, R25 ;  /* 0x00000019ff08823e */ /* 0x000fe400000000ff */
[----:B------:R-:W-:Y:S01]  /*0a20*/  ISETP.GT.AND P0, PT, R0, 0xf, PT ;  /* 0x0000000f0000780c */ /* 0x000fe20003f04270 */
[----:B------:R-:W-:Y:S01]  /*0a30*/  @!P2 FFMA.FTZ R23, R11, R23, R24 ;  /* 0x000000170b17a223 */ /* 0x000fe20000010018 */
[----:B------:R-:W-:Y:S01]  /*0a40*/  PRMT R8, R8, 0x5410, R10 ;  /* 0x0000541008087816 */ /* 0x000fe2000000000a */
[----:B------:R-:W-:-:S03]  /*0a50*/  IMAD.MOV.U32 R24, RZ, RZ, 0x55555555 ;  /* 0x55555555ff187424 */ /* 0x000fc600078e00ff */
[----:B------:R-:W-:Y:S01]  /*0a60*/  @!P2 F2FP.F16.F32.PACK_AB R22, RZ, R23 ;  /* 0x00000017ff16a23e */ /* 0x000fe200000000ff */
[----:B------:R-:W-:Y:S01]  /*0a70*/  IMAD.MOV.U32 R23, RZ, RZ, 0x11111111 ;  /* 0x11111111ff177424 */ /* 0x000fe200078e00ff */
[----:B------:R-:W-:Y:S02]  /*0a80*/  ISETP.NE.AND P2, PT, R18, RZ, PT ;  /* 0x000000ff1200720c */ /* 0x000fe40003f45270 */
[----:B------:R-:W-:-:S05]  /*0a90*/  PRMT R22, R22, 0x5410, R8 ;  /* 0x0000541016167816 */ /* 0x000fca0000000008 */
[----:B------:R-:W-:-:S04]  /*0aa0*/  HFMA2 R8, R22, R8.H1_H1, 8, 8 ;  /* 0x4800480016087431 */ /* 0x000fc80000060008 */
        /* <DEDUP_REMOVED lines=13> */
[----:B------:R-:W0:Y:S01]  /*0b80*/  SHFL.DOWN PT, R8, R21, 0x1, 0x1f ;  /* 0x08201f0015087f89 */ /* 0x000e2200000e0000 */
[----:B------:R-:W-:Y:S01]  /*0b90*/  PRMT R25, R10, 0x7610, R25 ;  /* 0x000076100a197816 */ /* 0x000fe20000000019 */
[----:B0-----:R-:W-:-:S05]  /*0ba0*/  IMAD.SHL.U32 R8, R8, 0x100, RZ ;  /* 0x0000010008087824 */ /* 0x001fca00078e00ff */
[----:B------:R-:W-:Y:S01]  /*0bb0*/  LOP3.LUT R8, R8, R21, RZ, 0xfc, !PT ;  /* 0x0000001508087212 */ /* 0x000fe200078efcff */
[----:B------:R-:W-:-:S04]  /*0bc0*/  IMAD.U32 R21, RZ, RZ, UR9 ;  /* 0x00000009ff157e24 */ /* 0x000fc8000f8e00ff */
[----:B------:R-:W0:Y:S01]  /*0bd0*/  SHFL.DOWN PT, R22, R8, 0x2, 0x1f ;  /* 0x08401f0008167f89 */ /* 0x000e2200000e0000 */
[----:B------:R-:W-:-:S04]  /*0be0*/  @!P0 LEA.HI R21, R21, UR9, RZ, 0x1 ;  /* 0x0000000915158c11 */ /* 0x000fc8000f8f08ff */
[----:B------:R-:W-:-:S04]  /*0bf0*/  @!P0 SHF.R.S32.HI R21, RZ, 0x1, R21 ;  /* 0x00000001ff158819 */ /* 0x000fc80000011415 */
[----:B------:R-:W-:Y:S01]  /*0c00*/  @!P0 SHF.R.S32.HI R24, RZ, 0x1f, R21 ;  /* 0x0000001fff188819 */ /* 0x000fe20000011415 */
[----:B0-----:R-:W-:-:S05]  /*0c10*/  IMAD.U32 R9, R22, 0x10000, RZ ;  /* 0x0001000016097824 */ /* 0x001fca00078e00ff */
[----:B------:R-:W-:-:S05]  /*0c20*/  LOP3.LUT R26, R8, R9, RZ, 0xfc, !PT ;  /* 0x00000009081a7212 */ /* 0x000fca00078efcff */
[----:B------:R-:W-:Y:S04]  /*0c30*/  @!P1 STS [R19+UR12], R26 ;  /* 0x0000001a13009988 */ /* 0x000fe8000800080c */
[----:B------:R-:W-:Y:S01]  /*0c40*/  @!P2 STS.U16 [R13], R25 ;  /* 0x000000190d00a388 */ /* 0x000fe20000000400 */
[----:B------:R-:W-:Y:S01]  /*0c50*/  BAR.SYNC.DEFER_BLOCKING 0x0 ;  /* 0x0000000000007b1d */ /* 0x000fe20000010000 */
[----:B------:R-:W-:-:S04]  /*0c60*/  @!P0 IADD3 R22, P1, P2, R4, UR14, R21 ;  /* 0x0000000e04168c10 */ /* 0x000fc8000fa3e015 */
[----:B------:R-:W-:Y:S01]  /*0c70*/  @!P0 IADD3.X R23, R5, UR15, R24, P1, P2 ;  /* 0x0000000f05178c10 */ /* 0x000fe20008fe4418 */
[----:B------:R-:W0:Y:S04]  /*0c80*/  @!P0 LDS.128 R8, [R6] ;  /* 0x0000000006088984 */ /* 0x000e280000000c00 */
[----:B0-----:R2:W-:Y:S01]  /*0c90*/  @!P0 STG.E.128 desc[UR10][R22.64], R8 ;  /* 0x0000000816008986 */ /* 0x0015e2000c101d0a */
[----:B------:R-:W-:-:S13]  /*0ca0*/  ISETP.GT.AND P0, PT, R0, 0x1, PT ;  /* 0x000000010000780c */ /* 0x000fda0003f04270 */
[----:B------:R-:W-:Y:S05]  /*0cb0*/  @P0 BRA `(.L_x_78) ;  /* 0x0000000400a00947 */ /* 0x000fea0003800000 */
[----:B--2---:R-:W0:Y:S01]  /*0cc0*/  LDS.128 R8, [R12] ;  /* 0x000000000c087984 */ /* 0x004e220000000c00 */
[----:B------:R-:W-:-:S04]  /*0cd0*/  USHF.R.S32.HI UR6, URZ, 0x1f, UR9 ;  /* 0x0000001f3f067899 */ /* 0x000fc80008011409 */
[----:B------:R-:W-:-:S04]  /*0ce0*/  ULEA.HI UR6, UR6, UR9, URZ, 0x5 ;  /* 0x0000000906067291 */ /* 0x000fc8000f8f283f */
[----:B------:R-:W-:-:S04]  /*0cf0*/  USHF.R.S32.HI UR6, URZ, 0x5, UR6 ;  /* 0x000000053f067899 */ /* 0x000fc80008011406 */
[----:B------:R-:W-:-:S06]  /*0d00*/  UIMAD.WIDE UR6, UR6, 0x2, UR4 ;  /* 0x00000002060678a5 */ /* 0x000fcc000f8e0204 */
[----:B------:R-:W-:-:S04]  /*0d10*/  IADD3 R22, P0, R4, UR6, RZ ;  /* 0x0000000604167c10 */ /* 0x000fc8000ff1e0ff */
[----:B------:R-:W-:-:S05]  /*0d20*/  IADD3.X R23, R5, UR7, RZ, P0, !PT ;  /* 0x0000000705177c10 */ /* 0x000fca00087fe4ff */
[----:B0-----:R3:W-:Y:S01]  /*0d30*/  STG.E.128 desc[UR10][R22.64], R8 ;  /* 0x0000000816007986 */ /* 0x0017e2000c101d0a */
[----:B------:R-:W-:Y:S05]  /*0d40*/  BRA `(.L_x_78) ;  /* 0x00000004007c7947 */ /* 0x000fea0003800000 */
.L_x_77:
        /* <DEDUP_REMOVED lines=44> */
[----:B------:R-:W-:Y:S01]  /*1010*/  @!P0 F2FP.F16.F32.PACK_AB R8, RZ, R25 ;  /* 0x00000019ff08823e */ /* 0x000fe200000000ff */
[----:B------:R-:W-:Y:S01]  /*1020*/  IMAD.MOV.U32 R26, RZ, RZ, 0x55555555 ;  /* 0x55555555ff1a7424 */ /* 0x000fe200078e00ff */
[----:B------:R-:W-:Y:S01]  /*1030*/  ISETP.GT.AND P0, PT, R0, 0xf, PT ;  /* 0x0000000f0000780c */ /* 0x000fe20003f04270 */
[----:B------:R-:W-:Y:S01]  /*1040*/  @!P2 FFMA.FTZ R23, R11, R23, R24 ;  /* 0x000000170b17a223 */ /* 0x000fe20000010018 */
[----:B------:R-:W-:-:S04]  /*1050*/  PRMT R8, R8, 0x5410, R10 ;  /* 0x0000541008087816 */ /* 0x000fc8000000000a */
        /* <DEDUP_REMOVED lines=38> */
[----:B0-----:R-:W0:Y:S01]  /*12c0*/  LDS.128 R8, [R12] ;  /* 0x000000000c087984 */ /* 0x001e220000000c00 */
[----:B------:R-:W-:-:S04]  /*12d0*/  USHF.R.S32.HI UR6, URZ, 0x1f, UR9 ;  /* 0x0000001f3f067899 */ /* 0x000fc80008011409 */
[----:B------:R-:W-:-:S04]  /*12e0*/  ULEA.HI UR6, UR6, UR9, URZ, 0x5 ;  /* 0x0000000906067291 */ /* 0x000fc8000f8f283f */
[----:B------:R-:W-:-:S04]  /*12f0*/  USHF.R.S32.HI UR6, URZ, 0x5, UR6 ;  /* 0x000000053f067899 */ /* 0x000fc80008011406 */
[----:B------:R-:W-:-:S06]  /*1300*/  UIMAD.WIDE UR6, UR6, 0x2, UR4 ;  /* 0x00000002060678a5 */ /* 0x000fcc000f8e0204 */
[----:B------:R-:W-:-:S04]  /*1310*/  IADD3 R22, P0, R4, UR6, RZ ;  /* 0x0000000604167c10 */ /* 0x000fc8000ff1e0ff */
[----:B------:R-:W-:-:S05]  /*1320*/  IADD3.X R23, R5, UR7, RZ, P0, !PT ;  /* 0x0000000705177c10 */ /* 0x000fca00087fe4ff */
[----:B0-----:R1:W-:Y:S04]  /*1330*/  STG.E.128 desc[UR10][R22.64], R8 ;  /* 0x0000000816007986 */ /* 0x0013e8000c101d0a */
.L_x_78:
[----:B------:R-:W-:Y:S05]  /*1340*/  BSYNC B0 ;  /* 0x0000000000007941 */ /* 0x000fea0003800000 */
.L_x_76:
[----:B------:R-:W-:Y:S01]  /*1350*/  PLOP3.LUT P1, PT, PT, PT, UP1, 0x80, 0x0 ;  /* 0x000000000000781c */ /* 0x000fe20003f2f018 */
[----:B------:R-:W-:Y:S01]  /*1360*/  UIADD3 UR9, UR9, 0x20000, URZ ;  /* 0x0002000009097890 */ /* 0x000fe2000fffe03f */
[----:B------:R-:W-:-:S05]  /*1370*/  IADD3 R2, P0, R2, 0x40000, RZ ;  /* 0x0004000002027810 */ /* 0x000fca0007f1e0ff */
[----:B------:R-:W-:-:S06]  /*1380*/  IMAD.X R3, RZ, RZ, R3, P0 ;  /* 0x000000ffff037224 */ /* 0x000fcc00000e0603 */
[----:B------:R-:W-:Y:S05]  /*1390*/  @!P1 BRA `(.L_x_79) ;  /* 0xfffffff000c89947 */ /* 0x000fea000383ffff */
[----:B------:R-:W-:Y:S05]  /*13a0*/  EXIT ;  /* 0x000000000000794d */ /* 0x000fea0003800000 */
.L_x_80:
        /* <DEDUP_REMOVED lines=13> */
.L_x_96:


//--------------------- .text._Z18fp8_to_fp16_kernelPKhP6__halfiiii --------------------------
	.section	.text._Z18fp8_to_fp16_kernelPKhP6__halfiiii,"ax",@progbits
	.align	128
        .global         _Z18fp8_to_fp16_kernelPKhP6__halfiiii
        .type           _Z18fp8_to_fp16_kernelPKhP6__halfiiii,@function
        .size           _Z18fp8_to_fp16_kernelPKhP6__halfiiii,(.L_x_97 - _Z18fp8_to_fp16_kernelPKhP6__halfiiii)
        .other          _Z18fp8_to_fp16_kernelPKhP6__halfiiii,@"STO_CUDA_ENTRY STV_DEFAULT"
_Z18fp8_to_fp16_kernelPKhP6__halfiiii:
.text._Z18fp8_to_fp16_kernelPKhP6__halfiiii:
[----:B------:R-:W-:Y:S01]  /*0000*/  LDC R1, c[0x0][0x28] ;  /* 0x00000a00ff017b82 */ /* 0x000fe20000000800 */
[----:B------:R-:W0:Y:S07]  /*0010*/  S2R R3, SR_TID.X ;  /* 0x0000000000037919 */ /* 0x000e2e0000002100 */
[----:B------:R-:W0:Y:S08]  /*0020*/  S2UR UR4, SR_CTAID.X ;  /* 0x00000000000479c3 */ /* 0x000e300000002500 */
[----:B------:R-:W0:Y:S02]  /*0030*/  LDC R0, c[0x0][RZ] ;  /* 0x00000000ff007b82 */ /* 0x000e240000000800 */
[----:B0-----:R-:W-:Y:S01]  /*0040*/  IMAD R0, R0, UR4, R3 ;  /* 0x0000000400007c24 */ /* 0x001fe2000f8e0203 */
[----:B------:R-:W-:-:S04]  /*0050*/  ULDC.64 UR4, c[0x0][0x228] ;  /* 0x00008a0000047ab9 */ /* 0x000fc80000000a00 */
[----:B------:R-:W-:-:S04]  /*0060*/  LEA R0, R0, UR4, 0x3 ;  /* 0x0000000400007c11 */ /* 0x000fc8000f8e18ff */
[----:B------:R-:W-:-:S13]  /*0070*/  ISETP.GE.AND P0, PT, R0, UR5, PT ;  /* 0x0000000500007c0c */ /* 0x000fda000bf06270 */
[----:B------:R-:W-:Y:S05]  /*0080*/  @P0 EXIT ;  /* 0x000000000000094d */ /* 0x000fea0003800000 */
[----:B------:R-:W0:Y:S01]  /*0090*/  S2UR UR4, SR_CTAID.Y ;  /* 0x00000000000479c3 */ /* 0x000e220000002600 */
[----:B------:R-:W-:Y:S01]  /*00a0*/  SHF.R.S32.HI R2, RZ, 0x1f, R0 ;  /* 0x0000001fff027819 */ /* 0x000fe20000011400 */
[----:B------:R-:W-:-:S06]  /*00b0*/  ULDC.64 UR6, c[0x0][0x218] ;  /* 0x0000860000067ab9 */ /* 0x000fcc0000000a00 */
[----:B------:R-:W0:Y:S02]  /*00c0*/  LDC R3, c[0x0][0x220] ;  /* 0x00008800ff037b82 */ /* 0x000e240000000800 */
[----:B0-----:R-:W-:Y:S01]  /*00d0*/  IMAD R3, R3, UR4, RZ ;  /* 0x0000000403037c24 */ /* 0x001fe2000f8e02ff */
[----:B------:R-:W-:-:S04]  /*00e0*/  ULDC.64 UR4, c[0x0][0x210] ;  /* 0x0000840000047ab9 */ /* 0x000fc80000000a00 */
[----:B------:R-:W-:-:S04]  /*00f0*/  IADD3 R0, P0, R0, R3, RZ ;  /* 0x0000000300007210 */ /* 0x000fc80007f1e0ff */
[----:B------:R-:W-:Y:S02]  /*0100*/  LEA.HI.X.SX32 R3, R3, R2, 0x1, P0 ;  /* 0x0000000203037211 */ /* 0x000fe400000f0eff */
[----:B------:R-:W-:-:S04]  /*0110*/  IADD3 R4, P0, R0, UR4, RZ ;  /* 0x0000000400047c10 */ /* 0x000fc8000ff1e0ff */
[----:B------:R-:W-:Y:S01]  /*0120*/  IADD3.X R5, R3, UR5, RZ, P0, !PT ;  /* 0x0000000503057c10 */ /* 0x000fe200087fe4ff */
[----:B------:R-:W-:-:S05]  /*0130*/  ULDC.64 UR4, c[0x0][0x208] ;  /* 0x0000820000047ab9 */ /* 0x000fca0000000a00 */
[----:B------:R-:W2:Y:S01]  /*0140*/  LDG.E.64.CONSTANT R4, desc[UR4][R4.64] ;  /* 0x0000000404047981 */ /* 0x000ea2000c1e9b00 */
[----:B------:R-:W-:-:S04]  /*0150*/  LEA R2, P0, R0, UR6, 0x1 ;  /* 0x0000000600027c11 */ /* 0x000fc8000f8008ff */
[----:B------:R-:W-:Y:S01]  /*0160*/  LEA.HI.X R3, R0, UR7, R3, 0x1, P0 ;  /* 0x0000000700037c11 */ /* 0x000fe200080f0c03 */
[C---:B--2---:R-:W-:Y:S01]  /*0170*/  IMAD.U32 R0, R4.reuse, 0x10000, RZ ;  /* 0x0001000004007824 */ /* 0x044fe200078e00ff */
[C---:B------:R-:W-:Y:S01]  /*0180*/  LOP3.LUT R6, R4.reuse, 0xff000000, RZ, 0xc0, !PT ;  /* 0xff00000004067812 */ /* 0x040fe200078ec0ff */
[C---:B------:R-:W-:Y:S01]  /*0190*/  IMAD.U32 R8, R5.reuse, 0x10000, RZ ;  /* 0x0001000005087824 */ /* 0x040fe200078e00ff */
[----:B------:R-:W-:Y:S01]  /*01a0*/  SHF.R.U32.HI R7, RZ, 0x8, R4 ;  /* 0x00000008ff077819 */ /* 0x000fe20000011604 */
[----:B------:R-:W-:Y:S01]  /*01b0*/  IMAD.SHL.U32 R9, R4, 0x100, RZ ;  /* 0x0000010004097824 */ /* 0x000fe200078e00ff */
[C---:B------:R-:W-:Y:S01]  /*01c0*/  LOP3.LUT R10, R5.reuse, 0xff000000, RZ, 0xc0, !PT ;  /* 0xff000000050a7812 */ /* 0x040fe200078ec0ff */
[----:B------:R-:W-:Y:S01]  /*01d0*/  IMAD.SHL.U32 R11, R5, 0x100, RZ ;  /* 0x00000100050b7824 */ /* 0x000fe200078e00ff */
[----:B------:R-:W-:Y:S02]  /*01e0*/  SHF.R.U32.HI R13, RZ, 0x8, R5 ;  /* 0x00000008ff0d7819 */ /* 0x000fe40000011605 */
[----:B------:R-:W-:-:S02]  /*01f0*/  LOP3.LUT R0, R0, 0xff000000, RZ, 0xc0, !PT ;  /* 0xff00000000007812 */ /* 0x000fc400078ec0ff */
[----:B------:R-:W-:Y:S02]  /*0200*/  LOP3.LUT R8, R8, 0xff000000, RZ, 0xc0, !PT ;  /* 0xff00000008087812 */ /* 0x000fe400078ec0ff */
[----:B------:R-:W-:Y:S02]  /*0210*/  LOP3.LUT R5, R6, 0xff00, R7, 0xf8, !PT ;  /* 0x0000ff0006057812 */ /* 0x000fe400078ef807 */
[----:B------:R-:W-:Y:S02]  /*0220*/  LOP3.LUT R7, R10, 0xff00, R13, 0xf8, !PT ;  /* 0x0000ff000a077812 */ /* 0x000fe400078ef80d */
[----:B------:R-:W-:Y:S02]  /*0230*/  LOP3.LUT R4, R0, 0xff00, R9, 0xf8, !PT ;  /* 0x0000ff0000047812 */ /* 0x000fe400078ef809 */
[----:B------:R-:W-:-:S05]  /*0240*/  LOP3.LUT R6, R8, 0xff00, R11, 0xf8, !PT ;  /* 0x0000ff0008067812 */ /* 0x000fca00078ef80b */
[----:B------:R-:W-:Y:S01]  /*0250*/  STG.E.128 desc[UR4][R2.64], R4 ;  /* 0x0000000402007986 */ /* 0x000fe2000c101d04 */
[----:B------:R-:W-:Y:S05]  /*0260*/  EXIT ;  /* 0x000000000000794d */ /* 0x000fea0003800000 */
.L_x_81:
        /* <DEDUP_REMOVED lines=9> */
.L_x_97:


//--------------------- .text._Z18fp16_to_fp8_kernelPK6__halfPhiiii --------------------------
	.section	.text._Z18fp16_to_fp8_kernelPK6__halfPhiiii,"ax",@progbits
	.align	128
        .global         _Z18fp16_to_fp8_kernelPK6__halfPhiiii
        .type           _Z18fp16_to_fp8_kernelPK6__halfPhiiii,@function
        .size           _Z18fp16_to_fp8_kernelPK6__halfPhiiii,(.L_x_98 - _Z18fp16_to_fp8_kernelPK6__halfPhiiii)
        .other          _Z18fp16_to_fp8_kernelPK6__halfPhiiii,@"STO_CUDA_ENTRY STV_DEFAULT"
_Z18fp16_to_fp8_kernelPK6__halfPhiiii:
.text._Z18fp16_to_fp8_kernelPK6__halfPhiiii:
        /* <DEDUP_REMOVED lines=17> */
[----:B------:R-:W-:-:S04]  /*0110*/  LEA R4, P0, R8, UR4, 0x1 ;  /* 0x0000000408047c11 */ /* 0x000fc8000f8008ff */
[----:B------:R-:W-:Y:S01]  /*0120*/  LEA.HI.X R5, R8, UR5, R13, 0x1, P0 ;  /* 0x0000000508057c11 */ /* 0x000fe200080f0c0d */
[----:B------:R-:W-:-:S05]  /*0130*/  ULDC.64 UR4, c[0x0][0x208] ;  /* 0x0000820000047ab9 */ /* 0x000fca0000000a00 */
[----:B------:R-:W2:Y:S02]  /*0140*/  LDG.E.128.CONSTANT R4, desc[UR4][R4.64] ;  /* 0x0000000404047981 */ /* 0x000ea4000c1e9d00 */
[----:B--2---:R-:W-:Y:S02]  /*0150*/  LOP3.LUT R0, R4, 0xff00, RZ, 0xc0, !PT ;  /* 0x0000ff0004007812 */ /* 0x004fe400078ec0ff */
[----:B------:R-:W-:Y:S02]  /*0160*/  LOP3.LUT R3, R5, 0xff000000, RZ, 0xc0, !PT ;  /* 0xff00000005037812 */ /* 0x000fe400078ec0ff */
[----:B------:R-:W-:Y:S02]  /*0170*/  LOP3.LUT R2, R6, 0xff00, RZ, 0xc0, !PT ;  /* 0x0000ff0006027812 */ /* 0x000fe400078ec0ff */
[C---:B------:R-:W-:Y:S01]  /*0180*/  LOP3.LUT R9, R7.reuse, 0xff000000, RZ, 0xc0, !PT ;  /* 0xff00000007097812 */ /* 0x040fe200078ec0ff */
[----:B------:R-:W-:Y:S01]  /*0190*/  IMAD.SHL.U32 R7, R7, 0x100, RZ ;  /* 0x0000010007077824 */ /* 0x000fe200078e00ff */
[----:B------:R-:W-:Y:S01]  /*01a0*/  LEA.HI R11, R0, R3, RZ, 0x18 ;  /* 0x00000003000b7211 */ /* 0x000fe200078fc0ff */
[----:B------:R-:W-:Y:S01]  /*01b0*/  IMAD.SHL.U32 R3, R5, 0x100, RZ ;  /* 0x0000010005037824 */ /* 0x000fe200078e00ff */
[----:B------:R-:W-:-:S02]  /*01c0*/  LOP3.LUT R0, R4, 0xff000000, RZ, 0xc0, !PT ;  /* 0xff00000004007812 */ /* 0x000fc400078ec0ff */
[----:B------:R-:W-:Y:S02]  /*01d0*/  LEA.HI R9, R2, R9, RZ, 0x18 ;  /* 0x0000000902097211 */ /* 0x000fe400078fc0ff */
[----:B------:R-:W-:Y:S02]  /*01e0*/  LOP3.LUT R6, R6, 0xff000000, RZ, 0xc0, !PT ;  /* 0xff00000006067812 */ /* 0x000fe400078ec0ff */
[----:B------:R-:W-:Y:S02]  /*01f0*/  LEA.HI R11, R0, R11, RZ, 0x10 ;  /* 0x0000000b000b7211 */ /* 0x000fe400078f80ff */
[----:B------:R-:W-:Y:S02]  /*0200*/  LEA.HI R6, R6, R9, RZ, 0x10 ;  /* 0x0000000906067211 */ /* 0x000fe400078f80ff */
[----:B------:R-:W-:Y:S02]  /*0210*/  LOP3.LUT R0, R3, 0xff0000, RZ, 0xc0, !PT ;  /* 0x00ff000003007812 */ /* 0x000fe400078ec0ff */
[----:B------:R-:W-:-:S02]  /*0220*/  LOP3.LUT R7, R7, 0xff0000, RZ, 0xc0, !PT ;  /* 0x00ff000007077812 */ /* 0x000fc400078ec0ff */
[----:B------:R-:W-:Y:S01]  /*0230*/  IADD3 R2, P0, R8, UR6, RZ ;  /* 0x0000000608027c10 */ /* 0x000fe2000ff1e0ff */
[----:B------:R-:W-:Y:S02]  /*0240*/  IMAD.IADD R4, R0, 0x1, R11 ;  /* 0x0000000100047824 */ /* 0x000fe400078e020b */
[----:B------:R-:W-:Y:S01]  /*0250*/  IMAD.IADD R5, R7, 0x1, R6 ;  /* 0x0000000107057824 */ /* 0x000fe200078e0206 */
[----:B------:R-:W-:-:S05]  /*0260*/  IADD3.X R3, R13, UR7, RZ, P0, !PT ;  /* 0x000000070d037c10 */ /* 0x000fca00087fe4ff */
[----:B------:R-:W-:Y:S01]  /*0270*/  STG.E.64 desc[UR4][R2.64], R4 ;  /* 0x0000000402007986 */ /* 0x000fe2000c101b04 */
[----:B------:R-:W-:Y:S05]  /*0280*/  EXIT ;  /* 0x000000000000794d */ /* 0x000fea0003800000 */
.L_x_82:
        /* <DEDUP_REMOVED lines=15> */
.L_x_98:


//--------------------- .nv.shared.reserved.0     --------------------------
	.section	.nv.shared.reserved.0,"aw",@nobits
	.weak		__nv_reservedSMEM_offset_0_alias
	.size		__nv_reservedSMEM_offset_0_alias, 0, 0
	.other		__nv_reservedSMEM_offset_0_alias,@"STO_CUDA_RESERVED_SHARED STV_DEFAULT"
__nv_reservedSMEM_offset_0_alias:
	.zero		0


//--------------------- .nv.global                --------------------------
	.section	.nv.global,"aw",@nobits
.nv.global:
	.type		_ZN38_INTERNAL_0686a124_8_cache_cu_6c800cfc4cuda3std3__48in_placeE,@object
	.size		_ZN38_INTERNAL_0686a124_8_cache_cu_6c800cfc4cuda3std3__48in_placeE,(_ZN38_INTERNAL_0686a124_8_cache_cu_6c800cfc4cuda3std6ranges3__45__cpo8distanceE - _ZN38_INTERNAL_0686a124_8_cache_cu_6c800cfc4cuda3std3__48in_placeE)
_ZN38_INTERNAL_0686a124_8_cache_cu_6c800cfc4cuda3std3__48in_placeE:
	.zero		1
	.type		_ZN38_INTERNAL_0686a124_8_cache_cu_6c800cfc4cuda3std6ranges3__45__cpo8distanceE,@object
	.size		_ZN38_INTERNAL_0686a124_8_cache_cu_6c800cfc4cuda3std6ranges3__45__cpo8distanceE,(_ZN38_INTERNAL_0686a124_8_cache_cu_6c800cfc4cuda3std3__45__cpo6cbeginE - _ZN38_INTERNAL_0686a124_8_cache_cu_6c800cfc4cuda3std6ranges3__45__cpo8distanceE)
_ZN38_INTERNAL_0686a124_8_cache_cu_6c800cfc4cuda3std6ranges3__45__cpo8distanceE:
	.zero		1
	.type		_ZN38_INTERNAL_0686a124_8_cache_cu_6c800cfc4cuda3std3__45__cpo6cbeginE,@object
	.size		_ZN38_INTERNAL_0686a124_8_cache_cu_6c800cfc4cuda3std3__45__cpo6cbeginE,(_ZN38_INTERNAL_0686a124_8_cache_cu_6c800cfc4cuda3std6ranges3__45__cpo7advanceE - _ZN38_INTERNAL_0686a124_8_cache_cu_6c800cfc4cuda3std3__45__cpo6cbeginE)
_ZN38_INTERNAL_0686a124_8_cache_cu_6c800cfc4cuda3std3__45__cpo6cbeginE:
	.zero		1
	.type		_ZN38_INTERNAL_0686a124_8_cache_cu_6c800cfc4cuda3std6ranges3__45__cpo7advanceE,@object
	.size		_ZN38_INTERNAL_0686a124_8_cache_cu_6c800cfc4cuda3std6ranges3__45__cpo7advanceE,(_ZN38_INTERNAL_0686a124_8_cache_cu_6c800cfc4cuda3std3__45__cpo7crbeginE - _ZN38_INTERNAL_0686a124_8_cache_cu_6c800cfc4cuda3std6ranges3__45__cpo7advanceE)
_ZN38_INTERNAL_0686a124_8_cache_cu_6c800cfc4cuda3std6ranges3__45__cpo7advanceE:
	.zero		1
	.type		_ZN38_INTERNAL_0686a124_8_cache_cu_6c800cfc4cuda3std3__45__cpo7crbeginE,@object
	.size		_ZN38_INTERNAL_0686a124_8_cache_cu_6c800cfc4cuda3std3__45__cpo7crbeginE,(_ZN38_INTERNAL_0686a124_8_cache_cu_6c800cfc4cuda3std6ranges3__45__cpo4dataE - _ZN38_INTERNAL_0686a124_8_cache_cu_6c800cfc4cuda3std3__45__cpo7crbeginE)
_ZN38_INTERNAL_0686a124_8_cache_cu_6c800cfc4cuda3std3__45__cpo7crbeginE:
	.zero		1
	.type		_ZN38_INTERNAL_0686a124_8_cache_cu_6c800cfc4cuda3std6ranges3__45__cpo4dataE,@object
	.size		_ZN38_INTERNAL_0686a124_8_cache_cu_6c800cfc4cuda3std6ranges3__45__cpo4dataE,(_ZN38_INTERNAL_0686a124_8_cache_cu_6c800cfc4cuda3std6ranges3__45__cpo5beginE - _ZN38_INTERNAL_0686a124_8_cache_cu_6c800cfc4cuda3std6ranges3__45__cpo4dataE)
_ZN38_INTERNAL_0686a124_8_cache_cu_6c800cfc4cuda3std6ranges3__45__cpo4dataE:
	.zero		1
	.type		_ZN38_INTERNAL_0686a124_8_cache_cu_6c800cfc4cuda3std6ranges3__45__cpo5beginE,@object
	.size		_ZN38_INTERNAL_0686a124_8_cache_cu_6c800cfc4cuda3std6ranges3__45__cpo5beginE,(_ZN38_INTERNAL_0686a124_8_cache_cu_6c800cfc4cuda3std3__440_GLOBAL__N__0686a124_8_cache_cu_6c800cfc6ignoreE - _ZN38_INTERNAL_0686a124_8_cache_cu_6c800cfc4cuda3std6ranges3__45__cpo5beginE)
_ZN38_INTERNAL_0686a124_8_cache_cu_6c800cfc4cuda3std6ranges3__45__cpo5beginE:
	.zero		1
	.type		_ZN38_INTERNAL_0686a124_8_cache_cu_6c800cfc4cuda3std3__440_GLOBAL__N__0686a124_8_cache_cu_6c800cfc6ignoreE,@object
	.size		_ZN38_INTERNAL_0686a124_8_cache_cu_6c800cfc4cuda3std3__440_GLOBAL__N__0686a124_8_cache_cu_6c800cfc6ignoreE,(_ZN38_INTERNAL_0686a124_8_cache_cu_6c800cfc4cuda3std6ranges3__45__cpo4sizeE - _ZN38_INTERNAL_0686a124_8_cache_cu_6c800cfc4cuda3std3__440_GLOBAL__N__0686a124_8_cache_cu_6c800cfc6ignoreE)
_ZN38_INTERNAL_0686a124_8_cache_cu_6c800cfc4cuda3std3__440_GLOBAL__N__0686a124_8_cache_cu_6c800cfc6ignoreE:
	.zero		1
	.type		_ZN38_INTERNAL_0686a124_8_cache_cu_6c800cfc4cuda3std6ranges3__45__cpo4sizeE,@object
	.size		_ZN38_INTERNAL_0686a124_8_cache_cu_6c800cfc4cuda3std6ranges3__45__cpo4sizeE,(_ZN38_INTERNAL_0686a124_8_cache_cu_6c800cfc4cuda3std3__45__cpo5beginE - _ZN38_INTERNAL_0686a124_8_cache_cu_6c800cfc4cuda3std6ranges3__45__cpo4sizeE)
_ZN38_INTERNAL_0686a124_8_cache_cu_6c800cfc4cuda3std6ranges3__45__cpo4sizeE:
	.zero		1
	.type		_ZN38_INTERNAL_0686a124_8_cache_cu_6c800cfc4cuda3std3__45__cpo5beginE,@object
	.size		_ZN38_INTERNAL_0686a124_8_cache_cu_6c800cfc4cuda3std3__45__cpo5beginE,(_ZN38_INTERNAL_0686a124_8_cache_cu_6c800cfc4cuda3std6ranges3__45__cpo6cbeginE - _ZN38_INTERNAL_0686a124_8_cache_cu_6c800cfc4cuda3std3__45__cpo5beginE)
_ZN38_INTERNAL_0686a124_8_cache_cu_6c800cfc4cuda3std3__45__cpo5beginE:
	.zero		1
	.type		_ZN38_INTERNAL_0686a124_8_cache_cu_6c800cfc4cuda3std6ranges3__45__cpo6cbeginE,@object
	.size		_ZN38_INTERNAL_0686a124_8_cache_cu_6c800cfc4cuda3std6ranges3__45__cpo6cbeginE,(_ZN38_INTERNAL_0686a124_8_cache_cu_6c800cfc4cuda3std3__45__cpo6rbeginE - _ZN38_INTERNAL_0686a124_8_cache_cu_6c800cfc4cuda3std6ranges3__45__cpo6cbeginE)
_ZN38_INTERNAL_0686a124_8_cache_cu_6c800cfc4cuda3std6ranges3__45__cpo6cbeginE:
	.zero		1
	.type		_ZN38_INTERNAL_0686a124_8_cache_cu_6c800cfc4cuda3std3__45__cpo6rbeginE,@object
	.size		_ZN38_INTERNAL_0686a124_8_cache_cu_6c800cfc4cuda3std3__45__cpo6rbeginE,(_ZN38_INTERNAL_0686a124_8_cache_cu_6c800cfc4cuda3std6ranges3__45__cpo4nextE - _ZN38_INTERNAL_0686a124_8_cache_cu_6c800cfc4cuda3std3__45__cpo6rbeginE)
_ZN38_INTERNAL_0686a124_8_cache_cu_6c800cfc4cuda3std3__45__cpo6rbeginE:
	.zero		1
	.type		_ZN38_INTERNAL_0686a124_8_cache_cu_6c800cfc4cuda3std6ranges3__45__cpo4nextE,@object
	.size		_ZN38_INTERNAL_0686a124_8_cache_cu_6c800cfc4cuda3std6ranges3__45__cpo4nextE,(_ZN38_INTERNAL_0686a124_8_cache_cu_6c800cfc4cuda3std6ranges3__45__cpo4swapE - _ZN38_INTERNAL_0686a124_8_cache_cu_6c800cfc4cuda3std6ranges3__45__cpo4nextE)
_ZN38_INTERNAL_0686a124_8_cache_cu_6c800cfc4cuda3std6ranges3__45__cpo4nextE:
	.zero		1
	.type		_ZN38_INTERNAL_0686a124_8_cache_cu_6c800cfc4cuda3std6ranges3__45__cpo4swapE,@object
	.size		_ZN38_INTERNAL_0686a124_8_cache_cu_6c800cfc4cuda3std6ranges3__45__cpo4swapE,(_ZN38_INTERNAL_0686a124_8_cache_cu_6c800cfc4cuda3std3__420unreachable_sentinelE - _ZN38_INTERNAL_0686a124_8_cache_cu_6c800cfc4cuda3std6ranges3__45__cpo4swapE)
_ZN38_INTERNAL_0686a124_8_cache_cu_6c800cfc4cuda3std6ranges3__45__cpo4swapE:
	.zero		1
	.type		_ZN38_INTERNAL_0686a124_8_cache_cu_6c800cfc4cuda3std3__420unreachable_sentinelE,@object
	.size		_ZN38_INTERNAL_0686a124_8_cache_cu_6c800cfc4cuda3std3__420unreachable_sentinelE,(_ZN38_INTERNAL_0686a124_8_cache_cu_6c800cfc6thrust23THRUST_300001_SM_900_NS6system6detail10sequential3seqE - _ZN38_INTERNAL_0686a124_8_cache_cu_6c800cfc4cuda3std3__420unreachable_sentinelE)
_ZN38_INTERNAL_0686a124_8_cache_cu_6c800cfc4cuda3std3__420unreachable_sentinelE:
	.zero		1
	.type		_ZN38_INTERNAL_0686a124_8_cache_cu_6c800cfc6thrust23THRUST_300001_SM_900_NS6system6detail10sequential3seqE,@object
	.size		_ZN38_INTERNAL_0686a124_8_cache_cu_6c800cfc6thrust23THRUST_300001_SM_900_NS6system6detail10sequential3seqE,(_ZN38_INTERNAL_0686a124_8_cache_cu_6c800cfc4cuda3std3__45__cpo4cendE - _ZN38_INTERNAL_0686a124_8_cache_cu_6c800cfc6thrust23THRUST_300001_SM_900_NS6system6detail10sequential3seqE)
_ZN38_INTERNAL_0686a124_8_cache_cu_6c800cfc6thrust23THRUST_300001_SM_900_NS6system6detail10sequential3seqE:
	.zero		1
	.type		_ZN38_INTERNAL_0686a124_8_cache_cu_6c800cfc4cuda3std3__45__cpo4cendE,@object
	.size		_ZN38_INTERNAL_0686a124_8_cache_cu_6c800cfc4cuda3std3__45__cpo4cendE,(_ZN38_INTERNAL_0686a124_8_cache_cu_6c800cfc4cuda3std6ranges3__45__cpo9iter_swapE - _ZN38_INTERNAL_0686a124_8_cache_cu_6c800cfc4cuda3std3__45__cpo4cendE)
_ZN38_INTERNAL_0686a124_8_cache_cu_6c800cfc4cuda3std3__45__cpo4cendE:
	.zero		1
	.type		_ZN38_INTERNAL_0686a124_8_cache_cu_6c800cfc4cuda3std6ranges3__45__cpo9iter_swapE,@object
	.size		_ZN38_INTERNAL_0686a124_8_cache_cu_6c800cfc4cuda3std6ranges3__45__cpo9iter_swapE,(_ZN38_INTERNAL_0686a124_8_cache_cu_6c800cfc4cuda3std3__45__cpo5crendE - _ZN38_INTERNAL_0686a124_8_cache_cu_6c800cfc4cuda3std6ranges3__45__cpo9iter_swapE)
_ZN38_INTERNAL_0686a124_8_cache_cu_6c800cfc4cuda3std6ranges3__45__cpo9iter_swapE:
	.zero		1
	.type		_ZN38_INTERNAL_0686a124_8_cache_cu_6c800cfc4cuda3std3__45__cpo5crendE,@object
	.size		_ZN38_INTERNAL_0686a124_8_cache_cu_6c800cfc4cuda3std3__45__cpo5crendE,(_ZN38_INTERNAL_0686a124_8_cache_cu_6c800cfc4cuda3std6ranges3__45__cpo5cdataE - _ZN38_INTERNAL_0686a124_8_cache_cu_6c800cfc4cuda3std3__45__cpo5crendE)
_ZN38_INTERNAL_0686a124_8_cache_cu_6c800cfc4cuda3std3__45__cpo5crendE:
	.zero		1
	.type		_ZN38_INTERNAL_0686a124_8_cache_cu_6c800cfc4cuda3std6ranges3__45__cpo5cdataE,@object
	.size		_ZN38_INTERNAL_0686a124_8_cache_cu_6c800cfc4cuda3std6ranges3__45__cpo5cdataE,(_ZN38_INTERNAL_0686a124_8_cache_cu_6c800cfc4cuda3std6ranges3__45__cpo3endE - _ZN38_INTERNAL_0686a124_8_cache_cu_6c800cfc4cuda3std6ranges3__45__cpo5cdataE)
_ZN38_INTERNAL_0686a124_8_cache_cu_6c800cfc4cuda3std6ranges3__45__cpo5cdataE:
	.zero		1
	.type		_ZN38_INTERNAL_0686a124_8_cache_cu_6c800cfc4cuda3std6ranges3__45__cpo3endE,@object
	.size		_ZN38_INTERNAL_0686a124_8_cache_cu_6c800cfc4cuda3std6ranges3__45__cpo3endE,(_ZN38_INTERNAL_0686a124_8_cache_cu_6c800cfc4cuda3std3__419piecewise_constructE - _ZN38_INTERNAL_0686a124_8_cache_cu_6c800cfc4cuda3std6ranges3__45__cpo3endE)
_ZN38_INTERNAL_0686a124_8_cache_cu_6c800cfc4cuda3std6ranges3__45__cpo3endE:
	.zero		1
	.type		_ZN38_INTERNAL_0686a124_8_cache_cu_6c800cfc4cuda3std3__419piecewise_constructE,@object
	.size		_ZN38_INTERNAL_0686a124_8_cache_cu_6c800cfc4cuda3std3__419piecewise_constructE,(_ZN38_INTERNAL_0686a124_8_cache_cu_6c800cfc4cuda3std6ranges3__45__cpo5ssizeE - _ZN38_INTERNAL_0686a124_8_cache_cu_6c800cfc4cuda3std3__419piecewise_constructE)
_ZN38_INTERNAL_0686a124_8_cache_cu_6c800cfc4cuda3std3__419piecewise_constructE:
	.zero		1
	.type		_ZN38_INTERNAL_0686a124_8_cache_cu_6c800cfc4cuda3std6ranges3__45__cpo5ssizeE,@object
	.size		_ZN38_INTERNAL_0686a124_8_cache_cu_6c800cfc4cuda3std6ranges3__45__cpo5ssizeE,(_ZN38_INTERNAL_0686a124_8_cache_cu_6c800cfc4cuda3std3__45__cpo3endE - _ZN38_INTERNAL_0686a124_8_cache_cu_6c800cfc4cuda3std6ranges3__45__cpo5ssizeE)
_ZN38_INTERNAL_0686a124_8_cache_cu_6c800cfc4cuda3std6ranges3__45__cpo5ssizeE:
	.zero		1
	.type		_ZN38_INTERNAL_0686a124_8_cache_cu_6c800cfc4cuda3std3__45__cpo3endE,@object
	.size		_ZN38_INTERNAL_0686a124_8_cache_cu_6c800cfc4cuda3std3__45__cpo3endE,(_ZN38_INTERNAL_0686a124_8_cache_cu_6c800cfc4cuda3std6ranges3__45__cpo4cendE - _ZN38_INTERNAL_0686a124_8_cache_cu_6c800cfc4cuda3std3__45__cpo3endE)
_ZN38_INTERNAL_0686a124_8_cache_cu_6c800cfc4cuda3std3__45__cpo3endE:
	.zero		1
	.type		_ZN38_INTERNAL_0686a124_8_cache_cu_6c800cfc4cuda3std6ranges3__45__cpo4cendE,@object
	.size		_ZN38_INTERNAL_0686a124_8_cache_cu_6c800cfc4cuda3std6ranges3__45__cpo4cendE,(_ZN38_INTERNAL_0686a124_8_cache_cu_6c800cfc4cuda3std3__45__cpo4rendE - _ZN38_INTERNAL_0686a124_8_cache_cu_6c800cfc4cuda3std6ranges3__45__cpo4cendE)
_ZN38_INTERNAL_0686a124_8_cache_cu_6c800cfc4cuda3std6ranges3__45__cpo4cendE:
	.zero		1
	.type		_ZN38_INTERNAL_0686a124_8_cache_cu_6c800cfc4cuda3std3__45__cpo4rendE,@object
	.size		_ZN38_INTERNAL_0686a124_8_cache_cu_6c800cfc4cuda3std3__45__cpo4rendE,(_ZN38_INTERNAL_0686a124_8_cache_cu_6c800cfc4cuda3std6ranges3__45__cpo4prevE - _ZN38_INTERNAL_0686a124_8_cache_cu_6c800cfc4cuda3std3__45__cpo4rendE)
_ZN38_INTERNAL_0686a124_8_cache_cu_6c800cfc4cuda3std3__45__cpo4rendE:
	.zero		1
	.type		_ZN38_INTERNAL_0686a124_8_cache_cu_6c800cfc4cuda3std6ranges3__45__cpo4prevE,@object
	.size		_ZN38_INTERNAL_0686a124_8_cache_cu_6c800cfc4cuda3std6ranges3__45__cpo4prevE,(_ZN38_INTERNAL_0686a124_8_cache_cu_6c800cfc4cuda3std6ranges3__45__cpo9iter_moveE - _ZN38_INTERNAL_0686a124_8_cache_cu_6c800cfc4cuda3std6ranges3__45__cpo4prevE)
_ZN38_INTERNAL_0686a124_8_cache_cu_6c800cfc4cuda3std6ranges3__45__cpo4prevE:
	.zero		1
	.type		_ZN38_INTERNAL_0686a124_8_cache_cu_6c800cfc4cuda3std6ranges3__45__cpo9iter_moveE,@object
	.size		_ZN38_INTERNAL_0686a124_8_cache_cu_6c800cfc4cuda3std6ranges3__45__cpo9iter_moveE,(.L_13 - _ZN38_INTERNAL_0686a124_8_cache_cu_6c800cfc4cuda3std6ranges3__45__cpo9iter_moveE)
_ZN38_INTERNAL_0686a124_8_cache_cu_6c800cfc4cuda3std6ranges3__45__cpo9iter_moveE:
	.zero		1
.L_13:


//--------------------- .nv.shared._Z19fp16_to_q_kv_kernelILi8ELi8EEvPK6__halfPhPS0_S2_S3_S4_iii --------------------------
	.section	.nv.shared._Z19fp16_to_q_kv_kernelILi8ELi8EEvPK6__halfPhPS0_S2_S3_S4_iii,"aw",@nobits
	.sectionflags	@""
	.align	4
.nv.shared._Z19fp16_to_q_kv_kernelILi8ELi8EEvPK6__halfPhPS0_S2_S3_S4_iii:
	.zero		1568


//--------------------- .nv.shared._Z19fp16_to_q_kv_kernelILi8ELi4EEvPK6__halfPhPS0_S2_S3_S4_iii --------------------------
	.section	.nv.shared._Z19fp16_to_q_kv_kernelILi8ELi4EEvPK6__halfPhPS0_S2_S3_S4_iii,"aw",@nobits
	.sectionflags	@""
	.align	4
.nv.shared._Z19fp16_to_q_kv_kernelILi8ELi4EEvPK6__halfPhPS0_S2_S3_S4_iii:
	.zero		1856


//--------------------- .nv.shared._Z19fp16_to_q_kv_kernelILi4ELi4EEvPK6__halfPhPS0_S2_S3_S4_iii --------------------------
	.section	.nv.shared._Z19fp16_to_q_kv_kernelILi4ELi4EEvPK6__halfPhPS0_S2_S3_S4_iii,"aw",@nobits
	.sectionflags	@""
	.align	4
.nv.shared._Z19fp16_to_q_kv_kernelILi4ELi4EEvPK6__halfPhPS0_S2_S3_S4_iii:
	.zero		1312


//--------------------- .nv.shared._Z25fp16_to_q_kv_paged_kernelILi8ELi8EEvPK6__halfPhPS0_S2_S3_S4_PKiS6_iiii --------------------------
	.section	.nv.shared._Z25fp16_to_q_kv_paged_kernelILi8ELi8EEvPK6__halfPhPS0_S2_S3_S4_PKiS6_iiii,"aw",@nobits
	.sectionflags	@""
	.align	4
.nv.shared._Z25fp16_to_q_kv_paged_kernelILi8ELi8EEvPK6__halfPhPS0_S2_S3_S4_PKiS6_iiii:
	.zero		1568


//--------------------- .nv.shared._Z25fp16_to_q_kv_paged_kernelILi8ELi4EEvPK6__halfPhPS0_S2_S3_S4_PKiS6_iiii --------------------------
	.section	.nv.shared._Z25fp16_to_q_kv_paged_kernelILi8ELi4EEvPK6__halfPhPS0_S2_S3_S4_PKiS6_iiii,"aw",@nobits
	.sectionflags	@""
	.align	4
.nv.shared._Z25fp16_to_q_kv_paged_kernelILi8ELi4EEvPK6__halfPhPS0_S2_S3_S4_PKiS6_iiii:
	.zero		1856


//--------------------- .nv.shared._Z25fp16_to_q_kv_paged_kernelILi4ELi4EEvPK6__halfPhPS0_S2_S3_S4_PKiS6_iiii --------------------------
	.section	.nv.shared._Z25fp16_to_q_kv_paged_kernelILi4ELi4EEvPK6__halfPhPS0_S2_S3_S4_PKiS6_iiii,"aw",@nobits
	.sectionflags	@""
	.align	4
.nv.shared._Z25fp16_to_q_kv_paged_kernelILi4ELi4EEvPK6__halfPhPS0_S2_S3_S4_PKiS6_iiii:
	.zero		1312


//--------------------- .nv.constant0._Z19cache_rotate_kernelPhPKjS_mm --------------------------
	.section	.nv.constant0._Z19cache_rotate_kernelPhPKjS_mm,"a",@progbits
	.sectionflags	@""
	.align	4
.nv.constant0._Z19cache_rotate_kernelPhPKjS_mm:
	.zero		568


//--------------------- .nv.constant0._Z19q_to_fp16_kv_kernelILi8ELi8EEvPKhPK6__halfPS2_S1_S4_S5_iii --------------------------
	.section	.nv.constant0._Z19q_to_fp16_kv_kernelILi8ELi8EEvPKhPK6__halfPS2_S1_S4_S5_iii,"a",@progbits
	.sectionflags	@""
	.align	4
.nv.constant0._Z19q_to_fp16_kv_kernelILi8ELi8EEvPKhPK6__halfPS2_S1_S4_S5_iii:
	.zero		588


//--------------------- .nv.constant0._Z19q_to_fp16_kv_kernelILi8ELi4EEvPKhPK6__halfPS2_S1_S4_S5_iii --------------------------
	.section	.nv.constant0._Z19q_to_fp16_kv_kernelILi8ELi4EEvPKhPK6__halfPS2_S1_S4_S5_iii,"a",@progbits
	.sectionflags	@""
	.align	4
.nv.constant0._Z19q_to_fp16_kv_kernelILi8ELi4EEvPKhPK6__halfPS2_S1_S4_S5_iii:
	.zero		588


//--------------------- .nv.constant0._Z19q_to_fp16_kv_kernelILi4ELi4EEvPKhPK6__halfPS2_S1_S4_S5_iii --------------------------
	.section	.nv.constant0._Z19q_to_fp16_kv_kernelILi4ELi4EEvPKhPK6__halfPS2_S1_S4_S5_iii,"a",@progbits
	.sectionflags	@""
	.align	4
.nv.constant0._Z19q_to_fp16_kv_kernelILi4ELi4EEvPKhPK6__halfPS2_S1_S4_S5_iii:
	.zero		588


//--------------------- .nv.constant0._Z25q_to_fp16_kv_paged_kernelILi8ELi8EEvPKhPK6__halfPS2_S1_S4_S5_PKiS7_iii --------------------------
	.section	.nv.constant0._Z25q_to_fp16_kv_paged_kernelILi8ELi8EEvPKhPK6__halfPS2_S1_S4_S5_PKiS7_iii,"a",@progbits
	.sectionflags	@""
	.align	4
.nv.constant0._Z25q_to_fp16_kv_paged_kernelILi8ELi8EEvPKhPK6__halfPS2_S1_S4_S5_PKiS7_iii:
	.zero		604


//--------------------- .nv.constant0._Z25q_to_fp16_kv_paged_kernelILi8ELi4EEvPKhPK6__halfPS2_S1_S4_S5_PKiS7_iii --------------------------
	.section	.nv.constant0._Z25q_to_fp16_kv_paged_kernelILi8ELi4EEvPKhPK6__halfPS2_S1_S4_S5_PKiS7_iii,"a",@progbits
	.sectionflags	@""
	.align	4
.nv.constant0._Z25q_to_fp16_kv_paged_kernelILi8ELi4EEvPKhPK6__halfPS2_S1_S4_S5_PKiS7_iii:
	.zero		604


//--------------------- .nv.constant0._Z25q_to_fp16_kv_paged_kernelILi4ELi4EEvPKhPK6__halfPS2_S1_S4_S5_PKiS7_iii --------------------------
	.section	.nv.constant0._Z25q_to_fp16_kv_paged_kernelILi4ELi4EEvPKhPK6__halfPS2_S1_S4_S5_PKiS7_iii,"a",@progbits
	.sectionflags	@""
	.align	4
.nv.constant0._Z25q_to_fp16_kv_paged_kernelILi4ELi4EEvPKhPK6__halfPS2_S1_S4_S5_PKiS7_iii:
	.zero		604


//--------------------- .nv.constant0._Z19fp16_to_q_kv_kernelILi8ELi8EEvPK6__halfPhPS0_S2_S3_S4_iii --------------------------
	.section	.nv.constant0._Z19fp16_to_q_kv_kernelILi8ELi8EEvPK6__halfPhPS0_S2_S3_S4_iii,"a",@progbits
	.sectionflags	@""
	.align	4
.nv.constant0._Z19fp16_to_q_kv_kernelILi8ELi8EEvPK6__halfPhPS0_S2_S3_S4_iii:
	.zero		588


//--------------------- .nv.constant0._Z19fp16_to_q_kv_kernelILi8ELi4EEvPK6__halfPhPS0_S2_S3_S4_iii --------------------------
	.section	.nv.constant0._Z19fp16_to_q_kv_kernelILi8ELi4EEvPK6__halfPhPS0_S2_S3_S4_iii,"a",@progbits
	.sectionflags	@""
	.align	4
.nv.constant0._Z19fp16_to_q_kv_kernelILi8ELi4EEvPK6__halfPhPS0_S2_S3_S4_iii:
	.zero		588


//--------------------- .nv.constant0._Z19fp16_to_q_kv_kernelILi4ELi4EEvPK6__halfPhPS0_S2_S3_S4_iii --------------------------
	.section	.nv.constant0._Z19fp16_to_q_kv_kernelILi4ELi4EEvPK6__halfPhPS0_S2_S3_S4_iii,"a",@progbits
	.sectionflags	@""
	.align	4
.nv.constant0._Z19fp16_to_q_kv_kernelILi4ELi4EEvPK6__halfPhPS0_S2_S3_S4_iii:
	.zero		588


//--------------------- .nv.constant0._Z25fp16_to_q_kv_paged_kernelILi8ELi8EEvPK6__halfPhPS0_S2_S3_S4_PKiS6_iiii --------------------------
	.section	.nv.constant0._Z25fp16_to_q_kv_paged_kernelILi8ELi8EEvPK6__halfPhPS0_S2_S3_S4_PKiS6_iiii,"a",@progbits
	.sectionflags	@""
	.align	4
.nv.constant0._Z25fp16_to_q_kv_paged_kernelILi8ELi8EEvPK6__halfPhPS0_S2_S3_S4_PKiS6_iiii:
	.zero		608


//--------------------- .nv.constant0._Z25fp16_to_q_kv_paged_kernelILi8ELi4EEvPK6__halfPhPS0_S2_S3_S4_PKiS6_iiii --------------------------
	.section	.nv.constant0._Z25fp16_to_q_kv_paged_kernelILi8ELi4EEvPK6__halfPhPS0_S2_S3_S4_PKiS6_iiii,"a",@progbits
	.sectionflags	@""
	.align	4
.nv.constant0._Z25fp16_to_q_kv_paged_kernelILi8ELi4EEvPK6__halfPhPS0_S2_S3_S4_PKiS6_iiii:
	.zero		608


//--------------------- .nv.constant0._Z25fp16_to_q_kv_paged_kernelILi4ELi4EEvPK6__halfPhPS0_S2_S3_S4_PKiS6_iiii --------------------------
	.section	.nv.constant0._Z25fp16_to_q_kv_paged_kernelILi4ELi4EEvPK6__halfPhPS0_S2_S3_S4_PKiS6_iiii,"a",@progbits
	.sectionflags	@""
	.align	4
.nv.constant0._Z25fp16_to_q_kv_paged_kernelILi4ELi4EEvPK6__halfPhPS0_S2_S3_S4_PKiS6_iiii:
	.zero		608


//--------------------- .nv.constant0._Z18fp8_to_fp16_kernelPKhP6__halfiiii --------------------------
	.section	.nv.constant0._Z18fp8_to_fp16_kernelPKhP6__halfiiii,"a",@progbits
	.sectionflags	@""
	.align	4
.nv.constant0._Z18fp8_to_fp16_kernelPKhP6__halfiiii:
	.zero		560


//--------------------- .nv.constant0._Z18fp16_to_fp8_kernelPK6__halfPhiiii --------------------------
	.section	.nv.constant0._Z18fp16_to_fp8_kernelPK6__halfPhiiii,"a",@progbits
	.sectionflags	@""
	.align	4
.nv.constant0._Z18fp16_to_fp8_kernelPK6__halfPhiiii:
	.zero		560


//--------------------- SYMBOLS --------------------------

	.type		.nv.reservedSmem.offset0,@object
	.size		.nv.reservedSmem.offset0,0x4
